	.target	sm_103a

	.elftype	@"ET_EXEC"


//--------------------- .note.nv.tkinfo           --------------------------
	.section	.note.nv.tkinfo,"",@"SHT_NOTE"
	.sectionflags	@"SHF_NOTE_NV_TKINFO"
	.tkinfo
        /*0018*/ 	.word	0x00000002
        /*0030*/ 	.string	""
        /*0030*/ 	.string	"ptxas"
        /*0030*/ 	.string	"Cuda compilation tools, release 13.0, V13.0.88"
        /*0030*/ 	.string	"Build cuda_13.0.r13.0/compiler.36424714_0"
        /*0030*/ 	.string	"-arch sm_103a -m 64 "



//--------------------- .note.nv.cuinfo           --------------------------
	.section	.note.nv.cuinfo,"",@"SHT_NOTE"
	.sectionflags	@"SHF_NOTE_NV_CUINFO"
        /*0018*/ 	.short	0x0002
        /*001a*/ 	.short	0x0067
        /*001c*/ 	.short	0x0082
	.zero		2


//--------------------- .nv.info                  --------------------------
	.section	.nv.info,"",@"SHT_CUDA_INFO"
	.align	4


	//----- nvinfo : EIATTR_REGCOUNT
	.align		4
        /*0000*/ 	.byte	0x04, 0x2f
        /*0002*/ 	.short	(.L_29 - .L_28)
	.align		4
.L_28:
        /*0004*/ 	.word	index@(_ZN2at6native53_GLOBAL__N__7c5e0505_20_UpSampleNearest1d_cu_19867e3828upsample_nearest1d_out_frameIdXadL_ZNS0_37nearest_neighbor_compute_source_indexEfiiEEEEvPKT_mmmmPS3_f)
        /*0008*/ 	.word	0x00000020


	//----- nvinfo : EIATTR_FRAME_SIZE
	.align		4
.L_29:
        /*000c*/ 	.byte	0x04, 0x11
        /*000e*/ 	.short	(.L_31 - .L_30)
	.align		4
.L_30:
        /*0010*/ 	.word	index@($__internal_39_$__cuda_sm20_rem_u64)
        /*0014*/ 	.word	0x00000000


	//----- nvinfo : EIATTR_FRAME_SIZE
	.align		4
.L_31:
        /*0018*/ 	.byte	0x04, 0x11
        /*001a*/ 	.short	(.L_33 - .L_32)
	.align		4
.L_32:
        /*001c*/ 	.word	index@($__internal_38_$__cuda_sm20_div_u64)
        /*0020*/ 	.word	0x00000000


	//----- nvinfo : EIATTR_FRAME_SIZE
	.align		4
.L_33:
        /*0024*/ 	.byte	0x04, 0x11
        /*0026*/ 	.short	(.L_35 - .L_34)
	.align		4
.L_34:
        /*0028*/ 	.word	index@(_ZN2at6native53_GLOBAL__N__7c5e0505_20_UpSampleNearest1d_cu_19867e3828upsample_nearest1d_out_frameIdXadL_ZNS0_37nearest_neighbor_compute_source_indexEfiiEEEEvPKT_mmmmPS3_f)
        /*002c*/ 	.word	0x00000000


	//----- nvinfo : EIATTR_REGCOUNT
	.align		4
.L_35:
        /*0030*/ 	.byte	0x04, 0x2f
        /*0032*/ 	.short	(.L_37 - .L_36)
	.align		4
.L_36:
        /*0034*/ 	.word	index@(_ZN2at6native53_GLOBAL__N__7c5e0505_20_UpSampleNearest1d_cu_19867e3828upsample_nearest1d_out_frameIfXadL_ZNS0_37nearest_neighbor_compute_source_indexEfiiEEEEvPKT_mmmmPS3_f)
        /*0038*/ 	.word	0x00000020


	//----- nvinfo : EIATTR_FRAME_SIZE
	.align		4
.L_37:
        /*003c*/ 	.byte	0x04, 0x11
        /*003e*/ 	.short	(.L_39 - .L_38)
	.align		4
.L_38:
        /*0040*/ 	.word	index@($__internal_37_$__cuda_sm20_rem_u64)
        /*0044*/ 	.word	0x00000000


	//----- nvinfo : EIATTR_FRAME_SIZE
	.align		4
.L_39:
        /*0048*/ 	.byte	0x04, 0x11
        /*004a*/ 	.short	(.L_41 - .L_40)
	.align		4
.L_40:
        /*004c*/ 	.word	index@($__internal_36_$__cuda_sm20_div_u64)
        /*0050*/ 	.word	0x00000000


	//----- nvinfo : EIATTR_FRAME_SIZE
	.align		4
.L_41:
        /*0054*/ 	.byte	0x04, 0x11
        /*0056*/ 	.short	(.L_43 - .L_42)
	.align		4
.L_42:
        /*0058*/ 	.word	index@(_ZN2at6native53_GLOBAL__N__7c5e0505_20_UpSampleNearest1d_cu_19867e3828upsample_nearest1d_out_frameIfXadL_ZNS0_37nearest_neighbor_compute_source_indexEfiiEEEEvPKT_mmmmPS3_f)
        /*005c*/ 	.word	0x00000000


	//----- nvinfo : EIATTR_REGCOUNT
	.align		4
.L_43:
        /*0060*/ 	.byte	0x04, 0x2f
        /*0062*/ 	.short	(.L_45 - .L_44)
	.align		4
.L_44:
        /*0064*/ 	.word	index@(_ZN2at6native53_GLOBAL__N__7c5e0505_20_UpSampleNearest1d_cu_19867e3828upsample_nearest1d_out_frameIN3c104HalfEXadL_ZNS0_37nearest_neighbor_compute_source_indexEfiiEEEEvPKT_mmmmPS5_f)
        /*0068*/ 	.word	0x00000020


	//----- nvinfo : EIATTR_FRAME_SIZE
	.align		4
.L_45:
        /*006c*/ 	.byte	0x04, 0x11
        /*006e*/ 	.short	(.L_47 - .L_46)
	.align		4
.L_46:
        /*0070*/ 	.word	index@($__internal_35_$__cuda_sm20_rem_u64)
        /*0074*/ 	.word	0x00000000


	//----- nvinfo : EIATTR_FRAME_SIZE
	.align		4
.L_47:
        /*0078*/ 	.byte	0x04, 0x11
        /*007a*/ 	.short	(.L_49 - .L_48)
	.align		4
.L_48:
        /*007c*/ 	.word	index@($__internal_34_$__cuda_sm20_div_u64)
        /*0080*/ 	.word	0x00000000


	//----- nvinfo : EIATTR_FRAME_SIZE
	.align		4
.L_49:
        /*0084*/ 	.byte	0x04, 0x11
        /*0086*/ 	.short	(.L_51 - .L_50)
	.align		4
.L_50:
        /*0088*/ 	.word	index@(_ZN2at6native53_GLOBAL__N__7c5e0505_20_UpSampleNearest1d_cu_19867e3828upsample_nearest1d_out_frameIN3c104HalfEXadL_ZNS0_37nearest_neighbor_compute_source_indexEfiiEEEEvPKT_mmmmPS5_f)
        /*008c*/ 	.word	0x00000000


	//----- nvinfo : EIATTR_REGCOUNT
	.align		4
.L_51:
        /*0090*/ 	.byte	0x04, 0x2f
        /*0092*/ 	.short	(.L_53 - .L_52)
	.align		4
.L_52:
        /*0094*/ 	.word	index@(_ZN2at6native53_GLOBAL__N__7c5e0505_20_UpSampleNearest1d_cu_19867e3828upsample_nearest1d_out_frameIN3c108BFloat16EXadL_ZNS0_37nearest_neighbor_compute_source_indexEfiiEEEEvPKT_mmmmPS5_f)
        /*0098*/ 	.word	0x00000020


	//----- nvinfo : EIATTR_FRAME_SIZE
	.align		4
.L_53:
        /*009c*/ 	.byte	0x04, 0x11
        /*009e*/ 	.short	(.L_55 - .L_54)
	.align		4
.L_54:
        /*00a0*/ 	.word	index@($__internal_33_$__cuda_sm20_rem_u64)
        /*00a4*/ 	.word	0x00000000


	//----- nvinfo : EIATTR_FRAME_SIZE
	.align		4
.L_55:
        /*00a8*/ 	.byte	0x04, 0x11
        /*00aa*/ 	.short	(.L_57 - .L_56)
	.align		4
.L_56:
        /*00ac*/ 	.word	index@($__internal_32_$__cuda_sm20_div_u64)
        /*00b0*/ 	.word	0x00000000


	//----- nvinfo : EIATTR_FRAME_SIZE
	.align		4
.L_57:
        /*00b4*/ 	.byte	0x04, 0x11
        /*00b6*/ 	.short	(.L_59 - .L_58)
	.align		4
.L_58:
        /*00b8*/ 	.word	index@(_ZN2at6native53_GLOBAL__N__7c5e0505_20_UpSampleNearest1d_cu_19867e3828upsample_nearest1d_out_frameIN3c108BFloat16EXadL_ZNS0_37nearest_neighbor_compute_source_indexEfiiEEEEvPKT_mmmmPS5_f)
        /*00bc*/ 	.word	0x00000000


	//----- nvinfo : EIATTR_REGCOUNT
	.align		4
.L_59:
        /*00c0*/ 	.byte	0x04, 0x2f
        /*00c2*/ 	.short	(.L_61 - .L_60)
	.align		4
.L_60:
        /*00c4*/ 	.word	index@(_ZN2at6native53_GLOBAL__N__7c5e0505_20_UpSampleNearest1d_cu_19867e3828upsample_nearest1d_out_frameIhXadL_ZNS0_37nearest_neighbor_compute_source_indexEfiiEEEEvPKT_mmmmPS3_f)
        /*00c8*/ 	.word	0x0000001a


	//----- nvinfo : EIATTR_FRAME_SIZE
	.align		4
.L_61:
        /*00cc*/ 	.byte	0x04, 0x11
        /*00ce*/ 	.short	(.L_63 - .L_62)
	.align		4
.L_62:
        /*00d0*/ 	.word	index@($__internal_31_$__cuda_sm20_rem_u64)
        /*00d4*/ 	.word	0x00000000


	//----- nvinfo : EIATTR_FRAME_SIZE
	.align		4
.L_63:
        /*00d8*/ 	.byte	0x04, 0x11
        /*00da*/ 	.short	(.L_65 - .L_64)
	.align		4
.L_64:
        /*00dc*/ 	.word	index@($__internal_30_$__cuda_sm20_div_u64)
        /*00e0*/ 	.word	0x00000000


	//----- nvinfo : EIATTR_FRAME_SIZE
	.align		4
.L_65:
        /*00e4*/ 	.byte	0x04, 0x11
        /*00e6*/ 	.short	(.L_67 - .L_66)
	.align		4
.L_66:
        /*00e8*/ 	.word	index@(_ZN2at6native53_GLOBAL__N__7c5e0505_20_UpSampleNearest1d_cu_19867e3828upsample_nearest1d_out_frameIhXadL_ZNS0_37nearest_neighbor_compute_source_indexEfiiEEEEvPKT_mmmmPS3_f)
        /*00ec*/ 	.word	0x00000000


	//----- nvinfo : EIATTR_REGCOUNT
	.align		4
.L_67:
        /*00f0*/ 	.byte	0x04, 0x2f
        /*00f2*/ 	.short	(.L_69 - .L_68)
	.align		4
.L_68:
        /*00f4*/ 	.word	index@(_ZN2at6native53_GLOBAL__N__7c5e0505_20_UpSampleNearest1d_cu_19867e3828upsample_nearest1d_out_frameIdXadL_ZNS0_43nearest_neighbor_exact_compute_source_indexEfiiEEEEvPKT_mmmmPS3_f)
        /*00f8*/ 	.word	0x00000020


	//----- nvinfo : EIATTR_FRAME_SIZE
	.align		4
.L_69:
        /*00fc*/ 	.byte	0x04, 0x11
        /*00fe*/ 	.short	(.L_71 - .L_70)
	.align		4
.L_70:
        /*0100*/ 	.word	index@($__internal_29_$__cuda_sm20_rem_u64)
        /*0104*/ 	.word	0x00000000


	//----- nvinfo : EIATTR_FRAME_SIZE
	.align		4
.L_71:
        /*0108*/ 	.byte	0x04, 0x11
        /*010a*/ 	.short	(.L_73 - .L_72)
	.align		4
.L_72:
        /*010c*/ 	.word	index@($__internal_28_$__cuda_sm20_div_u64)
        /*0110*/ 	.word	0x00000000


	//----- nvinfo : EIATTR_FRAME_SIZE
	.align		4
.L_73:
        /*0114*/ 	.byte	0x04, 0x11
        /*0116*/ 	.short	(.L_75 - .L_74)
	.align		4
.L_74:
        /*0118*/ 	.word	index@(_ZN2at6native53_GLOBAL__N__7c5e0505_20_UpSampleNearest1d_cu_19867e3828upsample_nearest1d_out_frameIdXadL_ZNS0_43nearest_neighbor_exact_compute_source_indexEfiiEEEEvPKT_mmmmPS3_f)
        /*011c*/ 	.word	0x00000000


	//----- nvinfo : EIATTR_REGCOUNT
	.align		4
.L_75:
        /*0120*/ 	.byte	0x04, 0x2f
        /*0122*/ 	.short	(.L_77 - .L_76)
	.align		4
.L_76:
        /*0124*/ 	.word	index@(_ZN2at6native53_GLOBAL__N__7c5e0505_20_UpSampleNearest1d_cu_19867e3828upsample_nearest1d_out_frameIfXadL_ZNS0_43nearest_neighbor_exact_compute_source_indexEfiiEEEEvPKT_mmmmPS3_f)
        /*0128*/ 	.word	0x00000020


	//----- nvinfo : EIATTR_FRAME_SIZE
	.align		4
.L_77:
        /*012c*/ 	.byte	0x04, 0x11
        /*012e*/ 	.short	(.L_79 - .L_78)
	.align		4
.L_78:
        /*0130*/ 	.word	index@($__internal_27_$__cuda_sm20_rem_u64)
        /*0134*/ 	.word	0x00000000


	//----- nvinfo : EIATTR_FRAME_SIZE
	.align		4
.L_79:
        /*0138*/ 	.byte	0x04, 0x11
        /*013a*/ 	.short	(.L_81 - .L_80)
	.align		4
.L_80:
        /*013c*/ 	.word	index@($__internal_26_$__cuda_sm20_div_u64)
        /*0140*/ 	.word	0x00000000


	//----- nvinfo : EIATTR_FRAME_SIZE
	.align		4
.L_81:
        /*0144*/ 	.byte	0x04, 0x11
        /*0146*/ 	.short	(.L_83 - .L_82)
	.align		4
.L_82:
        /*0148*/ 	.word	index@(_ZN2at6native53_GLOBAL__N__7c5e0505_20_UpSampleNearest1d_cu_19867e3828upsample_nearest1d_out_frameIfXadL_ZNS0_43nearest_neighbor_exact_compute_source_indexEfiiEEEEvPKT_mmmmPS3_f)
        /*014c*/ 	.word	0x00000000


	//----- nvinfo : EIATTR_REGCOUNT
	.align		4
.L_83:
        /*0150*/ 	.byte	0x04, 0x2f
        /*0152*/ 	.short	(.L_85 - .L_84)
	.align		4
.L_84:
        /*0154*/ 	.word	index@(_ZN2at6native53_GLOBAL__N__7c5e0505_20_UpSampleNearest1d_cu_19867e3828upsample_nearest1d_out_frameIN3c104HalfEXadL_ZNS0_43nearest_neighbor_exact_compute_source_indexEfiiEEEEvPKT_mmmmPS5_f)
        /*0158*/ 	.word	0x00000020


	//----- nvinfo : EIATTR_FRAME_SIZE
	.align		4
.L_85:
        /*015c*/ 	.byte	0x04, 0x11
        /*015e*/ 	.short	(.L_87 - .L_86)
	.align		4
.L_86:
        /*0160*/ 	.word	index@($__internal_25_$__cuda_sm20_rem_u64)
        /*0164*/ 	.word	0x00000000


	//----- nvinfo : EIATTR_FRAME_SIZE
	.align		4
.L_87:
        /*0168*/ 	.byte	0x04, 0x11
        /*016a*/ 	.short	(.L_89 - .L_88)
	.align		4
.L_88:
        /*016c*/ 	.word	index@($__internal_24_$__cuda_sm20_div_u64)
        /*0170*/ 	.word	0x00000000


	//----- nvinfo : EIATTR_FRAME_SIZE
	.align		4
.L_89:
        /*0174*/ 	.byte	0x04, 0x11
        /*0176*/ 	.short	(.L_91 - .L_90)
	.align		4
.L_90:
        /*0178*/ 	.word	index@(_ZN2at6native53_GLOBAL__N__7c5e0505_20_UpSampleNearest1d_cu_19867e3828upsample_nearest1d_out_frameIN3c104HalfEXadL_ZNS0_43nearest_neighbor_exact_compute_source_indexEfiiEEEEvPKT_mmmmPS5_f)
        /*017c*/ 	.word	0x00000000


	//----- nvinfo : EIATTR_REGCOUNT
	.align		4
.L_91:
        /*0180*/ 	.byte	0x04, 0x2f
        /*0182*/ 	.short	(.L_93 - .L_92)
	.align		4
.L_92:
        /*0184*/ 	.word	index@(_ZN2at6native53_GLOBAL__N__7c5e0505_20_UpSampleNearest1d_cu_19867e3828upsample_nearest1d_out_frameIN3c108BFloat16EXadL_ZNS0_43nearest_neighbor_exact_compute_source_indexEfiiEEEEvPKT_mmmmPS5_f)
        /*0188*/ 	.word	0x00000020


	//----- nvinfo : EIATTR_FRAME_SIZE
	.align		4
.L_93:
        /*018c*/ 	.byte	0x04, 0x11
        /*018e*/ 	.short	(.L_95 - .L_94)
	.align		4
.L_94:
        /*0190*/ 	.word	index@($__internal_23_$__cuda_sm20_rem_u64)
        /*0194*/ 	.word	0x00000000


	//----- nvinfo : EIATTR_FRAME_SIZE
	.align		4
.L_95:
        /*0198*/ 	.byte	0x04, 0x11
        /*019a*/ 	.short	(.L_97 - .L_96)
	.align		4
.L_96:
        /*019c*/ 	.word	index@($__internal_22_$__cuda_sm20_div_u64)
        /*01a0*/ 	.word	0x00000000


	//----- nvinfo : EIATTR_FRAME_SIZE
	.align		4
.L_97:
        /*01a4*/ 	.byte	0x04, 0x11
        /*01a6*/ 	.short	(.L_99 - .L_98)
	.align		4
.L_98:
        /*01a8*/ 	.word	index@(_ZN2at6native53_GLOBAL__N__7c5e0505_20_UpSampleNearest1d_cu_19867e3828upsample_nearest1d_out_frameIN3c108BFloat16EXadL_ZNS0_43nearest_neighbor_exact_compute_source_indexEfiiEEEEvPKT_mmmmPS5_f)
        /*01ac*/ 	.word	0x00000000


	//----- nvinfo : EIATTR_REGCOUNT
	.align		4
.L_99:
        /*01b0*/ 	.byte	0x04, 0x2f
        /*01b2*/ 	.short	(.L_101 - .L_100)
	.align		4
.L_100:
        /*01b4*/ 	.word	index@(_ZN2at6native53_GLOBAL__N__7c5e0505_20_UpSampleNearest1d_cu_19867e3828upsample_nearest1d_out_frameIhXadL_ZNS0_43nearest_neighbor_exact_compute_source_indexEfiiEEEEvPKT_mmmmPS3_f)
        /*01b8*/ 	.word	0x0000001a


	//----- nvinfo : EIATTR_FRAME_SIZE
	.align		4
.L_101:
        /*01bc*/ 	.byte	0x04, 0x11
        /*01be*/ 	.short	(.L_103 - .L_102)
	.align		4
.L_102:
        /*01c0*/ 	.word	index@($__internal_21_$__cuda_sm20_rem_u64)
        /*01c4*/ 	.word	0x00000000


	//----- nvinfo : EIATTR_FRAME_SIZE
	.align		4
.L_103:
        /*01c8*/ 	.byte	0x04, 0x11
        /*01ca*/ 	.short	(.L_105 - .L_104)
	.align		4
.L_104:
        /*01cc*/ 	.word	index@($__internal_20_$__cuda_sm20_div_u64)
        /*01d0*/ 	.word	0x00000000


	//----- nvinfo : EIATTR_FRAME_SIZE
	.align		4
.L_105:
        /*01d4*/ 	.byte	0x04, 0x11
        /*01d6*/ 	.short	(.L_107 - .L_106)
	.align		4
.L_106:
        /*01d8*/ 	.word	index@(_ZN2at6native53_GLOBAL__N__7c5e0505_20_UpSampleNearest1d_cu_19867e3828upsample_nearest1d_out_frameIhXadL_ZNS0_43nearest_neighbor_exact_compute_source_indexEfiiEEEEvPKT_mmmmPS3_f)
        /*01dc*/ 	.word	0x00000000


	//----- nvinfo : EIATTR_REGCOUNT
	.align		4
.L_107:
        /*01e0*/ 	.byte	0x04, 0x2f
        /*01e2*/ 	.short	(.L_109 - .L_108)
	.align		4
.L_108:
        /*01e4*/ 	.word	index@(_ZN2at6native53_GLOBAL__N__7c5e0505_20_UpSampleNearest1d_cu_19867e3837upsample_nearest1d_backward_out_frameIddXadL_ZNS0_40nearest_neighbor_bw_compute_source_indexEfiiEEEEvPKT_mmmmPS3_f)
        /*01e8*/ 	.word	0x00000020


	//----- nvinfo : EIATTR_FRAME_SIZE
	.align		4
.L_109:
        /*01ec*/ 	.byte	0x04, 0x11
        /*01ee*/ 	.short	(.L_111 - .L_110)
	.align		4
.L_110:
        /*01f0*/ 	.word	index@($__internal_19_$__cuda_sm20_rem_u64)
        /*01f4*/ 	.word	0x00000000


	//----- nvinfo : EIATTR_FRAME_SIZE
	.align		4
.L_111:
        /*01f8*/ 	.byte	0x04, 0x11
        /*01fa*/ 	.short	(.L_113 - .L_112)
	.align		4
.L_112:
        /*01fc*/ 	.word	index@($__internal_18_$__cuda_sm20_div_u64)
        /*0200*/ 	.word	0x00000000


	//----- nvinfo : EIATTR_FRAME_SIZE
	.align		4
.L_113:
        /*0204*/ 	.byte	0x04, 0x11
        /*0206*/ 	.short	(.L_115 - .L_114)
	.align		4
.L_114:
        /*0208*/ 	.word	index@(_ZN2at6native53_GLOBAL__N__7c5e0505_20_UpSampleNearest1d_cu_19867e3837upsample_nearest1d_backward_out_frameIddXadL_ZNS0_40nearest_neighbor_bw_compute_source_indexEfiiEEEEvPKT_mmmmPS3_f)
        /*020c*/ 	.word	0x00000000


	//----- nvinfo : EIATTR_REGCOUNT
	.align		4
.L_115:
        /*0210*/ 	.byte	0x04, 0x2f
        /*0212*/ 	.short	(.L_117 - .L_116)
	.align		4
.L_116:
        /*0214*/ 	.word	index@(_ZN2at6native53_GLOBAL__N__7c5e0505_20_UpSampleNearest1d_cu_19867e3837upsample_nearest1d_backward_out_frameIffXadL_ZNS0_40nearest_neighbor_bw_compute_source_indexEfiiEEEEvPKT_mmmmPS3_f)
        /*0218*/ 	.word	0x0000001f


	//----- nvinfo : EIATTR_FRAME_SIZE
	.align		4
.L_117:
        /*021c*/ 	.byte	0x04, 0x11
        /*021e*/ 	.short	(.L_119 - .L_118)
	.align		4
.L_118:
        /*0220*/ 	.word	index@($__internal_17_$__cuda_sm20_rem_u64)
        /*0224*/ 	.word	0x00000000


	//----- nvinfo : EIATTR_FRAME_SIZE
	.align		4
.L_119:
        /*0228*/ 	.byte	0x04, 0x11
        /*022a*/ 	.short	(.L_121 - .L_120)
	.align		4
.L_120:
        /*022c*/ 	.word	index@($__internal_16_$__cuda_sm20_div_u64)
        /*0230*/ 	.word	0x00000000


	//----- nvinfo : EIATTR_FRAME_SIZE
	.align		4
.L_121:
        /*0234*/ 	.byte	0x04, 0x11
        /*0236*/ 	.short	(.L_123 - .L_122)
	.align		4
.L_122:
        /*0238*/ 	.word	index@(_ZN2at6native53_GLOBAL__N__7c5e0505_20_UpSampleNearest1d_cu_19867e3837upsample_nearest1d_backward_out_frameIffXadL_ZNS0_40nearest_neighbor_bw_compute_source_indexEfiiEEEEvPKT_mmmmPS3_f)
        /*023c*/ 	.word	0x00000000


	//----- nvinfo : EIATTR_REGCOUNT
	.align		4
.L_123:
        /*0240*/ 	.byte	0x04, 0x2f
        /*0242*/ 	.short	(.L_125 - .L_124)
	.align		4
.L_124:
        /*0244*/ 	.word	index@(_ZN2at6native53_GLOBAL__N__7c5e0505_20_UpSampleNearest1d_cu_19867e3837upsample_nearest1d_backward_out_frameIN3c104HalfEfXadL_ZNS0_40nearest_neighbor_bw_compute_source_indexEfiiEEEEvPKT_mmmmPS5_f)
        /*0248*/ 	.word	0x0000001e


	//----- nvinfo : EIATTR_FRAME_SIZE
	.align		4
.L_125:
        /*024c*/ 	.byte	0x04, 0x11
        /*024e*/ 	.short	(.L_127 - .L_126)
	.align		4
.L_126:
        /*0250*/ 	.word	index@($__internal_15_$__cuda_sm20_rem_u64)
        /*0254*/ 	.word	0x00000000


	//----- nvinfo : EIATTR_FRAME_SIZE
	.align		4
.L_127:
        /*0258*/ 	.byte	0x04, 0x11
        /*025a*/ 	.short	(.L_129 - .L_128)
	.align		4
.L_128:
        /*025c*/ 	.word	index@($__internal_14_$__cuda_sm20_div_u64)
        /*0260*/ 	.word	0x00000000


	//----- nvinfo : EIATTR_FRAME_SIZE
	.align		4
.L_129:
        /*0264*/ 	.byte	0x04, 0x11
        /*0266*/ 	.short	(.L_131 - .L_130)
	.align		4
.L_130:
        /*0268*/ 	.word	index@(_ZN2at6native53_GLOBAL__N__7c5e0505_20_UpSampleNearest1d_cu_19867e3837upsample_nearest1d_backward_out_frameIN3c104HalfEfXadL_ZNS0_40nearest_neighbor_bw_compute_source_indexEfiiEEEEvPKT_mmmmPS5_f)
        /*026c*/ 	.word	0x00000000


	//----- nvinfo : EIATTR_REGCOUNT
	.align		4
.L_131:
        /*0270*/ 	.byte	0x04, 0x2f
        /*0272*/ 	.short	(.L_133 - .L_132)
	.align		4
.L_132:
        /*0274*/ 	.word	index@(_ZN2at6native53_GLOBAL__N__7c5e0505_20_UpSampleNearest1d_cu_19867e3837upsample_nearest1d_backward_out_frameIN3c108BFloat16EfXadL_ZNS0_40nearest_neighbor_bw_compute_source_indexEfiiEEEEvPKT_mmmmPS5_f)
        /*0278*/ 	.word	0x0000001e


	//----- nvinfo : EIATTR_FRAME_SIZE
	.align		4
.L_133:
        /*027c*/ 	.byte	0x04, 0x11
        /*027e*/ 	.short	(.L_135 - .L_134)
	.align		4
.L_134:
        /*0280*/ 	.word	index@($__internal_13_$__cuda_sm20_rem_u64)
        /*0284*/ 	.word	0x00000000


	//----- nvinfo : EIATTR_FRAME_SIZE
	.align		4
.L_135:
        /*0288*/ 	.byte	0x04, 0x11
        /*028a*/ 	.short	(.L_137 - .L_136)
	.align		4
.L_136:
        /*028c*/ 	.word	index@($__internal_12_$__cuda_sm20_div_u64)
        /*0290*/ 	.word	0x00000000


	//----- nvinfo : EIATTR_FRAME_SIZE
	.align		4
.L_137:
        /*0294*/ 	.byte	0x04, 0x11
        /*0296*/ 	.short	(.L_139 - .L_138)
	.align		4
.L_138:
        /*0298*/ 	.word	index@(_ZN2at6native53_GLOBAL__N__7c5e0505_20_UpSampleNearest1d_cu_19867e3837upsample_nearest1d_backward_out_frameIN3c108BFloat16EfXadL_ZNS0_40nearest_neighbor_bw_compute_source_indexEfiiEEEEvPKT_mmmmPS5_f)
        /*029c*/ 	.word	0x00000000


	//----- nvinfo : EIATTR_REGCOUNT
	.align		4
.L_139:
        /*02a0*/ 	.byte	0x04, 0x2f
        /*02a2*/ 	.short	(.L_141 - .L_140)
	.align		4
.L_140:
        /*02a4*/ 	.word	index@(_ZN2at6native53_GLOBAL__N__7c5e0505_20_UpSampleNearest1d_cu_19867e3837upsample_nearest1d_backward_out_frameIhlXadL_ZNS0_40nearest_neighbor_bw_compute_source_indexEfiiEEEEvPKT_mmmmPS3_f)
        /*02a8*/ 	.word	0x0000001d


	//----- nvinfo : EIATTR_FRAME_SIZE
	.align		4
.L_141:
        /*02ac*/ 	.byte	0x04, 0x11
        /*02ae*/ 	.short	(.L_143 - .L_142)
	.align		4
.L_142:
        /*02b0*/ 	.word	index@($__internal_11_$__cuda_sm20_rem_u64)
        /*02b4*/ 	.word	0x00000000


	//----- nvinfo : EIATTR_FRAME_SIZE
	.align		4
.L_143:
        /*02b8*/ 	.byte	0x04, 0x11
        /*02ba*/ 	.short	(.L_145 - .L_144)
	.align		4
.L_144:
        /*02bc*/ 	.word	index@($__internal_10_$__cuda_sm20_div_u64)
        /*02c0*/ 	.word	0x00000000


	//----- nvinfo : EIATTR_FRAME_SIZE
	.align		4
.L_145:
        /*02c4*/ 	.byte	0x04, 0x11
        /*02c6*/ 	.short	(.L_147 - .L_146)
	.align		4
.L_146:
        /*02c8*/ 	.word	index@(_ZN2at6native53_GLOBAL__N__7c5e0505_20_UpSampleNearest1d_cu_19867e3837upsample_nearest1d_backward_out_frameIhlXadL_ZNS0_40nearest_neighbor_bw_compute_source_indexEfiiEEEEvPKT_mmmmPS3_f)
        /*02cc*/ 	.word	0x00000000


	//----- nvinfo : EIATTR_REGCOUNT
	.align		4
.L_147:
        /*02d0*/ 	.byte	0x04, 0x2f
        /*02d2*/ 	.short	(.L_149 - .L_148)
	.align		4
.L_148:
        /*02d4*/ 	.word	index@(_ZN2at6native53_GLOBAL__N__7c5e0505_20_UpSampleNearest1d_cu_19867e3837upsample_nearest1d_backward_out_frameIddXadL_ZNS0_46nearest_neighbor_exact_bw_compute_source_indexEfiiEEEEvPKT_mmmmPS3_f)
        /*02d8*/ 	.word	0x00000020


	//----- nvinfo : EIATTR_FRAME_SIZE
	.align		4
.L_149:
        /*02dc*/ 	.byte	0x04, 0x11
        /*02de*/ 	.short	(.L_151 - .L_150)
	.align		4
.L_150:
        /*02e0*/ 	.word	index@($__internal_9_$__cuda_sm20_rem_u64)
        /*02e4*/ 	.word	0x00000000


	//----- nvinfo : EIATTR_FRAME_SIZE
	.align		4
.L_151:
        /*02e8*/ 	.byte	0x04, 0x11
        /*02ea*/ 	.short	(.L_153 - .L_152)
	.align		4
.L_152:
        /*02ec*/ 	.word	index@($__internal_8_$__cuda_sm20_div_u64)
        /*02f0*/ 	.word	0x00000000


	//----- nvinfo : EIATTR_FRAME_SIZE
	.align		4
.L_153:
        /*02f4*/ 	.byte	0x04, 0x11
        /*02f6*/ 	.short	(.L_155 - .L_154)
	.align		4
.L_154:
        /*02f8*/ 	.word	index@(_ZN2at6native53_GLOBAL__N__7c5e0505_20_UpSampleNearest1d_cu_19867e3837upsample_nearest1d_backward_out_frameIddXadL_ZNS0_46nearest_neighbor_exact_bw_compute_source_indexEfiiEEEEvPKT_mmmmPS3_f)
        /*02fc*/ 	.word	0x00000000


	//----- nvinfo : EIATTR_REGCOUNT
	.align		4
.L_155:
        /*0300*/ 	.byte	0x04, 0x2f
        /*0302*/ 	.short	(.L_157 - .L_156)
	.align		4
.L_156:
        /*0304*/ 	.word	index@(_ZN2at6native53_GLOBAL__N__7c5e0505_20_UpSampleNearest1d_cu_19867e3837upsample_nearest1d_backward_out_frameIffXadL_ZNS0_46nearest_neighbor_exact_bw_compute_source_indexEfiiEEEEvPKT_mmmmPS3_f)
        /*0308*/ 	.word	0x0000001f


	//----- nvinfo : EIATTR_FRAME_SIZE
	.align		4
.L_157:
        /*030c*/ 	.byte	0x04, 0x11
        /*030e*/ 	.short	(.L_159 - .L_158)
	.align		4
.L_158:
        /*0310*/ 	.word	index@($__internal_7_$__cuda_sm20_rem_u64)
        /*0314*/ 	.word	0x00000000


	//----- nvinfo : EIATTR_FRAME_SIZE
	.align		4
.L_159:
        /*0318*/ 	.byte	0x04, 0x11
        /*031a*/ 	.short	(.L_161 - .L_160)
	.align		4
.L_160:
        /*031c*/ 	.word	index@($__internal_6_$__cuda_sm20_div_u64)
        /*0320*/ 	.word	0x00000000


	//----- nvinfo : EIATTR_FRAME_SIZE
	.align		4
.L_161:
        /*0324*/ 	.byte	0x04, 0x11
        /*0326*/ 	.short	(.L_163 - .L_162)
	.align		4
.L_162:
        /*0328*/ 	.word	index@(_ZN2at6native53_GLOBAL__N__7c5e0505_20_UpSampleNearest1d_cu_19867e3837upsample_nearest1d_backward_out_frameIffXadL_ZNS0_46nearest_neighbor_exact_bw_compute_source_indexEfiiEEEEvPKT_mmmmPS3_f)
        /*032c*/ 	.word	0x00000000


	//----- nvinfo : EIATTR_REGCOUNT
	.align		4
.L_163:
        /*0330*/ 	.byte	0x04, 0x2f
        /*0332*/ 	.short	(.L_165 - .L_164)
	.align		4
.L_164:
        /*0334*/ 	.word	index@(_ZN2at6native53_GLOBAL__N__7c5e0505_20_UpSampleNearest1d_cu_19867e3837upsample_nearest1d_backward_out_frameIN3c104HalfEfXadL_ZNS0_46nearest_neighbor_exact_bw_compute_source_indexEfiiEEEEvPKT_mmmmPS5_f)
        /*0338*/ 	.word	0x0000001e


	//----- nvinfo : EIATTR_FRAME_SIZE
	.align		4
.L_165:
        /*033c*/ 	.byte	0x04, 0x11
        /*033e*/ 	.short	(.L_167 - .L_166)
	.align		4
.L_166:
        /*0340*/ 	.word	index@($__internal_5_$__cuda_sm20_rem_u64)
        /*0344*/ 	.word	0x00000000


	//----- nvinfo : EIATTR_FRAME_SIZE
	.align		4
.L_167:
        /*0348*/ 	.byte	0x04, 0x11
        /*034a*/ 	.short	(.L_169 - .L_168)
	.align		4
.L_168:
        /*034c*/ 	.word	index@($__internal_4_$__cuda_sm20_div_u64)
        /*0350*/ 	.word	0x00000000


	//----- nvinfo : EIATTR_FRAME_SIZE
	.align		4
.L_169:
        /*0354*/ 	.byte	0x04, 0x11
        /*0356*/ 	.short	(.L_171 - .L_170)
	.align		4
.L_170:
        /*0358*/ 	.word	index@(_ZN2at6native53_GLOBAL__N__7c5e0505_20_UpSampleNearest1d_cu_19867e3837upsample_nearest1d_backward_out_frameIN3c104HalfEfXadL_ZNS0_46nearest_neighbor_exact_bw_compute_source_indexEfiiEEEEvPKT_mmmmPS5_f)
        /*035c*/ 	.word	0x00000000


	//----- nvinfo : EIATTR_REGCOUNT
	.align		4
.L_171:
        /*0360*/ 	.byte	0x04, 0x2f
        /*0362*/ 	.short	(.L_173 - .L_172)
	.align		4
.L_172:
        /*0364*/ 	.word	index@(_ZN2at6native53_GLOBAL__N__7c5e0505_20_UpSampleNearest1d_cu_19867e3837upsample_nearest1d_backward_out_frameIN3c108BFloat16EfXadL_ZNS0_46nearest_neighbor_exact_bw_compute_source_indexEfiiEEEEvPKT_mmmmPS5_f)
        /*0368*/ 	.word	0x0000001e


	//----- nvinfo : EIATTR_FRAME_SIZE
	.align		4
.L_173:
        /*036c*/ 	.byte	0x04, 0x11
        /*036e*/ 	.short	(.L_175 - .L_174)
	.align		4
.L_174:
        /*0370*/ 	.word	index@($__internal_3_$__cuda_sm20_rem_u64)
        /*0374*/ 	.word	0x00000000


	//----- nvinfo : EIATTR_FRAME_SIZE
	.align		4
.L_175:
        /*0378*/ 	.byte	0x04, 0x11
        /*037a*/ 	.short	(.L_177 - .L_176)
	.align		4
.L_176:
        /*037c*/ 	.word	index@($__internal_2_$__cuda_sm20_div_u64)
        /*0380*/ 	.word	0x00000000


	//----- nvinfo : EIATTR_FRAME_SIZE
	.align		4
.L_177:
        /*0384*/ 	.byte	0x04, 0x11
        /*0386*/ 	.short	(.L_179 - .L_178)
	.align		4
.L_178:
        /*0388*/ 	.word	index@(_ZN2at6native53_GLOBAL__N__7c5e0505_20_UpSampleNearest1d_cu_19867e3837upsample_nearest1d_backward_out_frameIN3c108BFloat16EfXadL_ZNS0_46nearest_neighbor_exact_bw_compute_source_indexEfiiEEEEvPKT_mmmmPS5_f)
        /*038c*/ 	.word	0x00000000


	//----- nvinfo : EIATTR_REGCOUNT
	.align		4
.L_179:
        /*0390*/ 	.byte	0x04, 0x2f
        /*0392*/ 	.short	(.L_181 - .L_180)
	.align		4
.L_180:
        /*0394*/ 	.word	index@(_ZN2at6native53_GLOBAL__N__7c5e0505_20_UpSampleNearest1d_cu_19867e3837upsample_nearest1d_backward_out_frameIhlXadL_ZNS0_46nearest_neighbor_exact_bw_compute_source_indexEfiiEEEEvPKT_mmmmPS3_f)
        /*0398*/ 	.word	0x0000001d


	//----- nvinfo : EIATTR_FRAME_SIZE
	.align		4
.L_181:
        /*039c*/ 	.byte	0x04, 0x11
        /*039e*/ 	.short	(.L_183 - .L_182)
	.align		4
.L_182:
        /*03a0*/ 	.word	index@($__internal_1_$__cuda_sm20_rem_u64)
        /*03a4*/ 	.word	0x00000000


	//----- nvinfo : EIATTR_FRAME_SIZE
	.align		4
.L_183:
        /*03a8*/ 	.byte	0x04, 0x11
        /*03aa*/ 	.short	(.L_185 - .L_184)
	.align		4
.L_184:
        /*03ac*/ 	.word	index@($__internal_0_$__cuda_sm20_div_u64)
        /*03b0*/ 	.word	0x00000000


	//----- nvinfo : EIATTR_FRAME_SIZE
	.align		4
.L_185:
        /*03b4*/ 	.byte	0x04, 0x11
        /*03b6*/ 	.short	(.L_187 - .L_186)
	.align		4
.L_186:
        /*03b8*/ 	.word	index@(_ZN2at6native53_GLOBAL__N__7c5e0505_20_UpSampleNearest1d_cu_19867e3837upsample_nearest1d_backward_out_frameIhlXadL_ZNS0_46nearest_neighbor_exact_bw_compute_source_indexEfiiEEEEvPKT_mmmmPS3_f)
        /*03bc*/ 	.word	0x00000000


	//----- nvinfo : EIATTR_MIN_STACK_SIZE
	.align		4
.L_187:
        /*03c0*/ 	.byte	0x04, 0x12
        /*03c2*/ 	.short	(.L_189 - .L_188)
	.align		4
.L_188:
        /*03c4*/ 	.word	index@(_ZN2at6native53_GLOBAL__N__7c5e0505_20_UpSampleNearest1d_cu_19867e3837upsample_nearest1d_backward_out_frameIhlXadL_ZNS0_46nearest_neighbor_exact_bw_compute_source_indexEfiiEEEEvPKT_mmmmPS3_f)
        /*03c8*/ 	.word	0x00000000


	//----- nvinfo : EIATTR_MIN_STACK_SIZE
	.align		4
.L_189:
        /*03cc*/ 	.byte	0x04, 0x12
        /*03ce*/ 	.short	(.L_191 - .L_190)
	.align		4
.L_190:
        /*03d0*/ 	.word	index@(_ZN2at6native53_GLOBAL__N__7c5e0505_20_UpSampleNearest1d_cu_19867e3837upsample_nearest1d_backward_out_frameIN3c108BFloat16EfXadL_ZNS0_46nearest_neighbor_exact_bw_compute_source_indexEfiiEEEEvPKT_mmmmPS5_f)
        /*03d4*/ 	.word	0x00000000


	//----- nvinfo : EIATTR_MIN_STACK_SIZE
	.align		4
.L_191:
        /*03d8*/ 	.byte	0x04, 0x12
        /*03da*/ 	.short	(.L_193 - .L_192)
	.align		4
.L_192:
        /*03dc*/ 	.word	index@(_ZN2at6native53_GLOBAL__N__7c5e0505_20_UpSampleNearest1d_cu_19867e3837upsample_nearest1d_backward_out_frameIN3c104HalfEfXadL_ZNS0_46nearest_neighbor_exact_bw_compute_source_indexEfiiEEEEvPKT_mmmmPS5_f)
        /*03e0*/ 	.word	0x00000000


	//----- nvinfo : EIATTR_MIN_STACK_SIZE
	.align		4
.L_193:
        /*03e4*/ 	.byte	0x04, 0x12
        /*03e6*/ 	.short	(.L_195 - .L_194)
	.align		4
.L_194:
        /*03e8*/ 	.word	index@(_ZN2at6native53_GLOBAL__N__7c5e0505_20_UpSampleNearest1d_cu_19867e3837upsample_nearest1d_backward_out_frameIffXadL_ZNS0_46nearest_neighbor_exact_bw_compute_source_indexEfiiEEEEvPKT_mmmmPS3_f)
        /*03ec*/ 	.word	0x00000000


	//----- nvinfo : EIATTR_MIN_STACK_SIZE
	.align		4
.L_195:
        /*03f0*/ 	.byte	0x04, 0x12
        /*03f2*/ 	.short	(.L_197 - .L_196)
	.align		4
.L_196:
        /*03f4*/ 	.word	index@(_ZN2at6native53_GLOBAL__N__7c5e0505_20_UpSampleNearest1d_cu_19867e3837upsample_nearest1d_backward_out_frameIddXadL_ZNS0_46nearest_neighbor_exact_bw_compute_source_indexEfiiEEEEvPKT_mmmmPS3_f)
        /*03f8*/ 	.word	0x00000000


	//----- nvinfo : EIATTR_MIN_STACK_SIZE
	.align		4
.L_197:
        /*03fc*/ 	.byte	0x04, 0x12
        /*03fe*/ 	.short	(.L_199 - .L_198)
	.align		4
.L_198:
        /*0400*/ 	.word	index@(_ZN2at6native53_GLOBAL__N__7c5e0505_20_UpSampleNearest1d_cu_19867e3837upsample_nearest1d_backward_out_frameIhlXadL_ZNS0_40nearest_neighbor_bw_compute_source_indexEfiiEEEEvPKT_mmmmPS3_f)
        /*0404*/ 	.word	0x00000000


	//----- nvinfo : EIATTR_MIN_STACK_SIZE
	.align		4
.L_199:
        /*0408*/ 	.byte	0x04, 0x12
        /*040a*/ 	.short	(.L_201 - .L_200)
	.align		4
.L_200:
        /*040c*/ 	.word	index@(_ZN2at6native53_GLOBAL__N__7c5e0505_20_UpSampleNearest1d_cu_19867e3837upsample_nearest1d_backward_out_frameIN3c108BFloat16EfXadL_ZNS0_40nearest_neighbor_bw_compute_source_indexEfiiEEEEvPKT_mmmmPS5_f)
        /*0410*/ 	.word	0x00000000


	//----- nvinfo : EIATTR_MIN_STACK_SIZE
	.align		4
.L_201:
        /*0414*/ 	.byte	0x04, 0x12
        /*0416*/ 	.short	(.L_203 - .L_202)
	.align		4
.L_202:
        /*0418*/ 	.word	index@(_ZN2at6native53_GLOBAL__N__7c5e0505_20_UpSampleNearest1d_cu_19867e3837upsample_nearest1d_backward_out_frameIN3c104HalfEfXadL_ZNS0_40nearest_neighbor_bw_compute_source_indexEfiiEEEEvPKT_mmmmPS5_f)
        /*041c*/ 	.word	0x00000000


	//----- nvinfo : EIATTR_MIN_STACK_SIZE
	.align		4
.L_203:
        /*0420*/ 	.byte	0x04, 0x12
        /*0422*/ 	.short	(.L_205 - .L_204)
	.align		4
.L_204:
        /*0424*/ 	.word	index@(_ZN2at6native53_GLOBAL__N__7c5e0505_20_UpSampleNearest1d_cu_19867e3837upsample_nearest1d_backward_out_frameIffXadL_ZNS0_40nearest_neighbor_bw_compute_source_indexEfiiEEEEvPKT_mmmmPS3_f)
        /*0428*/ 	.word	0x00000000


	//----- nvinfo : EIATTR_MIN_STACK_SIZE
	.align		4
.L_205:
        /*042c*/ 	.byte	0x04, 0x12
        /*042e*/ 	.short	(.L_207 - .L_206)
	.align		4
.L_206:
        /*0430*/ 	.word	index@(_ZN2at6native53_GLOBAL__N__7c5e0505_20_UpSampleNearest1d_cu_19867e3837upsample_nearest1d_backward_out_frameIddXadL_ZNS0_40nearest_neighbor_bw_compute_source_indexEfiiEEEEvPKT_mmmmPS3_f)
        /*0434*/ 	.word	0x00000000


	//----- nvinfo : EIATTR_MIN_STACK_SIZE
	.align		4
.L_207:
        /*0438*/ 	.byte	0x04, 0x12
        /*043a*/ 	.short	(.L_209 - .L_208)
	.align		4
.L_208:
        /*043c*/ 	.word	index@(_ZN2at6native53_GLOBAL__N__7c5e0505_20_UpSampleNearest1d_cu_19867e3828upsample_nearest1d_out_frameIhXadL_ZNS0_43nearest_neighbor_exact_compute_source_indexEfiiEEEEvPKT_mmmmPS3_f)
        /*0440*/ 	.word	0x00000000


	//----- nvinfo : EIATTR_MIN_STACK_SIZE
	.align		4
.L_209:
        /*0444*/ 	.byte	0x04, 0x12
        /*0446*/ 	.short	(.L_211 - .L_210)
	.align		4
.L_210:
        /*0448*/ 	.word	index@(_ZN2at6native53_GLOBAL__N__7c5e0505_20_UpSampleNearest1d_cu_19867e3828upsample_nearest1d_out_frameIN3c108BFloat16EXadL_ZNS0_43nearest_neighbor_exact_compute_source_indexEfiiEEEEvPKT_mmmmPS5_f)
        /*044c*/ 	.word	0x00000000


	//----- nvinfo : EIATTR_MIN_STACK_SIZE
	.align		4
.L_211:
        /*0450*/ 	.byte	0x04, 0x12
        /*0452*/ 	.short	(.L_213 - .L_212)
	.align		4
.L_212:
        /*0454*/ 	.word	index@(_ZN2at6native53_GLOBAL__N__7c5e0505_20_UpSampleNearest1d_cu_19867e3828upsample_nearest1d_out_frameIN3c104HalfEXadL_ZNS0_43nearest_neighbor_exact_compute_source_indexEfiiEEEEvPKT_mmmmPS5_f)
        /*0458*/ 	.word	0x00000000


	//----- nvinfo : EIATTR_MIN_STACK_SIZE
	.align		4
.L_213:
        /*045c*/ 	.byte	0x04, 0x12
        /*045e*/ 	.short	(.L_215 - .L_214)
	.align		4
.L_214:
        /*0460*/ 	.word	index@(_ZN2at6native53_GLOBAL__N__7c5e0505_20_UpSampleNearest1d_cu_19867e3828upsample_nearest1d_out_frameIfXadL_ZNS0_43nearest_neighbor_exact_compute_source_indexEfiiEEEEvPKT_mmmmPS3_f)
        /*0464*/ 	.word	0x00000000


	//----- nvinfo : EIATTR_MIN_STACK_SIZE
	.align		4
.L_215:
        /*0468*/ 	.byte	0x04, 0x12
        /*046a*/ 	.short	(.L_217 - .L_216)
	.align		4
.L_216:
        /*046c*/ 	.word	index@(_ZN2at6native53_GLOBAL__N__7c5e0505_20_UpSampleNearest1d_cu_19867e3828upsample_nearest1d_out_frameIdXadL_ZNS0_43nearest_neighbor_exact_compute_source_indexEfiiEEEEvPKT_mmmmPS3_f)
        /*0470*/ 	.word	0x00000000


	//----- nvinfo : EIATTR_MIN_STACK_SIZE
	.align		4
.L_217:
        /*0474*/ 	.byte	0x04, 0x12
        /*0476*/ 	.short	(.L_219 - .L_218)
	.align		4
.L_218:
        /*0478*/ 	.word	index@(_ZN2at6native53_GLOBAL__N__7c5e0505_20_UpSampleNearest1d_cu_19867e3828upsample_nearest1d_out_frameIhXadL_ZNS0_37nearest_neighbor_compute_source_indexEfiiEEEEvPKT_mmmmPS3_f)
        /*047c*/ 	.word	0x00000000


	//----- nvinfo : EIATTR_MIN_STACK_SIZE
	.align		4
.L_219:
        /*0480*/ 	.byte	0x04, 0x12
        /*0482*/ 	.short	(.L_221 - .L_220)
	.align		4
.L_220:
        /*0484*/ 	.word	index@(_ZN2at6native53_GLOBAL__N__7c5e0505_20_UpSampleNearest1d_cu_19867e3828upsample_nearest1d_out_frameIN3c108BFloat16EXadL_ZNS0_37nearest_neighbor_compute_source_indexEfiiEEEEvPKT_mmmmPS5_f)
        /*0488*/ 	.word	0x00000000


	//----- nvinfo : EIATTR_MIN_STACK_SIZE
	.align		4
.L_221:
        /*048c*/ 	.byte	0x04, 0x12
        /*048e*/ 	.short	(.L_223 - .L_222)
	.align		4
.L_222:
        /*0490*/ 	.word	index@(_ZN2at6native53_GLOBAL__N__7c5e0505_20_UpSampleNearest1d_cu_19867e3828upsample_nearest1d_out_frameIN3c104HalfEXadL_ZNS0_37nearest_neighbor_compute_source_indexEfiiEEEEvPKT_mmmmPS5_f)
        /*0494*/ 	.word	0x00000000


	//----- nvinfo : EIATTR_MIN_STACK_SIZE
	.align		4
.L_223:
        /*0498*/ 	.byte	0x04, 0x12
        /*049a*/ 	.short	(.L_225 - .L_224)
	.align		4
.L_224:
        /*049c*/ 	.word	index@(_ZN2at6native53_GLOBAL__N__7c5e0505_20_UpSampleNearest1d_cu_19867e3828upsample_nearest1d_out_frameIfXadL_ZNS0_37nearest_neighbor_compute_source_indexEfiiEEEEvPKT_mmmmPS3_f)
        /*04a0*/ 	.word	0x00000000


	//----- nvinfo : EIATTR_MIN_STACK_SIZE
	.align		4
.L_225:
        /*04a4*/ 	.byte	0x04, 0x12
        /*04a6*/ 	.short	(.L_227 - .L_226)
	.align		4
.L_226:
        /*04a8*/ 	.word	index@(_ZN2at6native53_GLOBAL__N__7c5e0505_20_UpSampleNearest1d_cu_19867e3828upsample_nearest1d_out_frameIdXadL_ZNS0_37nearest_neighbor_compute_source_indexEfiiEEEEvPKT_mmmmPS3_f)
        /*04ac*/ 	.word	0x00000000
.L_227:


//--------------------- .nv.compat                --------------------------
	.section	.nv.compat,"",@"SHT_CUDA_COMPAT_INFO"
	.align	4
        /*0000*/ 	.byte	0x02, 0x09, 0x01, 0x00, 0x02, 0x02, 0x01, 0x00, 0x02, 0x05, 0x05, 0x00, 0x03, 0x07, 0x01, 0x01
        /*0010*/ 	.byte	0x02, 0x03, 0x00, 0x00, 0x02, 0x06, 0x01, 0x00, 0x04, 0x0b, 0x08, 0x00, 0x00, 0x00, 0x00, 0x00
        /*0020*/ 	.byte	0x00, 0x00, 0x00, 0x00


//--------------------- .nv.info._ZN2at6native53_GLOBAL__N__7c5e0505_20_UpSampleNearest1d_cu_19867e3837upsample_nearest1d_backward_out_frameIhlXadL_ZNS0_46nearest_neighbor_exact_bw_compute_source_indexEfiiEEEEvPKT_mmmmPS3_f --------------------------
	.section	.nv.info._ZN2at6native53_GLOBAL__N__7c5e0505_20_UpSampleNearest1d_cu_19867e3837upsample_nearest1d_backward_out_frameIhlXadL_ZNS0_46nearest_neighbor_exact_bw_compute_source_indexEfiiEEEEvPKT_mmmmPS3_f,"",@"SHT_CUDA_INFO"
	.sectionflags	@""
	.align	4


	//----- nvinfo : EIATTR_CUDA_API_VERSION
	.align		4
        /*0000*/ 	.byte	0x04, 0x37
        /*0002*/ 	.short	(.L_229 - .L_228)
.L_228:
        /*0004*/ 	.word	0x00000082


	//----- nvinfo : EIATTR_KPARAM_INFO
	.align		4
.L_229:
        /*0008*/ 	.byte	0x04, 0x17
        /*000a*/ 	.short	(.L_231 - .L_230)
.L_230:
        /*000c*/ 	.word	0x00000000
        /*0010*/ 	.short	0x0006
        /*0012*/ 	.short	0x0030
        /*0014*/ 	.byte	0x00, 0xf0, 0x11, 0x00


	//----- nvinfo : EIATTR_KPARAM_INFO
	.align		4
.L_231:
        /*0018*/ 	.byte	0x04, 0x17
        /*001a*/ 	.short	(.L_233 - .L_232)
.L_232:
        /*001c*/ 	.word	0x00000000
        /*0020*/ 	.short	0x0005
        /*0022*/ 	.short	0x0028
        /*0024*/ 	.byte	0x00, 0xf5, 0x21, 0x00


	//----- nvinfo : EIATTR_KPARAM_INFO
	.align		4
.L_233:
        /*0028*/ 	.byte	0x04, 0x17
        /*002a*/ 	.short	(.L_235 - .L_234)
.L_234:
        /*002c*/ 	.word	0x00000000
        /*0030*/ 	.short	0x0004
        /*0032*/ 	.short	0x0020
        /*0034*/ 	.byte	0x00, 0xf0, 0x21, 0x00


	//----- nvinfo : EIATTR_KPARAM_INFO
	.align		4
.L_235:
        /*0038*/ 	.byte	0x04, 0x17
        /*003a*/ 	.short	(.L_237 - .L_236)
.L_236:
        /*003c*/ 	.word	0x00000000
        /*0040*/ 	.short	0x0003
        /*0042*/ 	.short	0x0018
        /*0044*/ 	.byte	0x00, 0xf0, 0x21, 0x00


	//----- nvinfo : EIATTR_KPARAM_INFO
	.align		4
.L_237:
        /*0048*/ 	.byte	0x04, 0x17
        /*004a*/ 	.short	(.L_239 - .L_238)
.L_238:
        /*004c*/ 	.word	0x00000000
        /*0050*/ 	.short	0x0002
        /*0052*/ 	.short	0x0010
        /*0054*/ 	.byte	0x00, 0xf0, 0x21, 0x00


	//----- nvinfo : EIATTR_KPARAM_INFO
	.align		4
.L_239:
        /*0058*/ 	.byte	0x04, 0x17
        /*005a*/ 	.short	(.L_241 - .L_240)
.L_240:
        /*005c*/ 	.word	0x00000000
        /*0060*/ 	.short	0x0001
        /*0062*/ 	.short	0x0008
        /*0064*/ 	.byte	0x00, 0xf0, 0x21, 0x00


	//----- nvinfo : EIATTR_KPARAM_INFO
	.align		4
.L_241:
        /*0068*/ 	.byte	0x04, 0x17
        /*006a*/ 	.short	(.L_243 - .L_242)
.L_242:
        /*006c*/ 	.word	0x00000000
        /*0070*/ 	.short	0x0000
        /*0072*/ 	.short	0x0000
        /*0074*/ 	.byte	0x00, 0xf5, 0x21, 0x00


	//----- nvinfo : EIATTR_SPARSE_MMA_MASK
	.align		4
.L_243:
        /*0078*/ 	.byte	0x03, 0x50
        /*007a*/ 	.short	0x0000


	//----- nvinfo : EIATTR_MAXREG_COUNT
	.align		4
        /*007c*/ 	.byte	0x03, 0x1b
        /*007e*/ 	.short	0x0040


	//----- nvinfo : EIATTR_MERCURY_ISA_VERSION
	.align		4
        /*0080*/ 	.byte	0x03, 0x5f
        /*0082*/ 	.short	0x0101


	//----- nvinfo : EIATTR_VRC_CTA_INIT_COUNT
	.align		4
        /*0084*/ 	.byte	0x02, 0x4a
	.zero		1
	.zero		1


	//----- nvinfo : EIATTR_EXIT_INSTR_OFFSETS
	.align		4
        /*0088*/ 	.byte	0x04, 0x1c
        /*008a*/ 	.short	(.L_245 - .L_244)


	//   ....[0]....
.L_244:
        /*008c*/ 	.word	0x000000f0


	//   ....[1]....
        /*0090*/ 	.word	0x00000570


	//   ....[2]....
        /*0094*/ 	.word	0x00000d70


	//----- nvinfo : EIATTR_MAX_THREADS
	.align		4
.L_245:
        /*0098*/ 	.byte	0x04, 0x05
        /*009a*/ 	.short	(.L_247 - .L_246)
.L_246:
        /*009c*/ 	.word	0x00000400
        /*00a0*/ 	.word	0x00000001
        /*00a4*/ 	.word	0x00000001


	//----- nvinfo : EIATTR_CRS_STACK_SIZE
	.align		4
.L_247:
        /*00a8*/ 	.byte	0x04, 0x1e
        /*00aa*/ 	.short	(.L_249 - .L_248)
.L_248:
        /*00ac*/ 	.word	0x00000000


	//----- nvinfo : EIATTR_CBANK_PARAM_SIZE
	.align		4
.L_249:
        /*00b0*/ 	.byte	0x03, 0x19
        /*00b2*/ 	.short	0x0034


	//----- nvinfo : EIATTR_PARAM_CBANK
	.align		4
        /*00b4*/ 	.byte	0x04, 0x0a
        /*00b6*/ 	.short	(.L_251 - .L_250)
	.align		4
.L_250:
        /*00b8*/ 	.word	index@(.nv.constant0._ZN2at6native53_GLOBAL__N__7c5e0505_20_UpSampleNearest1d_cu_19867e3837upsample_nearest1d_backward_out_frameIhlXadL_ZNS0_46nearest_neighbor_exact_bw_compute_source_indexEfiiEEEEvPKT_mmmmPS3_f)
        /*00bc*/ 	.short	0x0380
        /*00be*/ 	.short	0x0034


	//----- nvinfo : EIATTR_SW_WAR
	.align		4
.L_251:
        /*00c0*/ 	.byte	0x04, 0x36
        /*00c2*/ 	.short	(.L_253 - .L_252)
.L_252:
        /*00c4*/ 	.word	0x00000008
.L_253:


//--------------------- .nv.info._ZN2at6native53_GLOBAL__N__7c5e0505_20_UpSampleNearest1d_cu_19867e3837upsample_nearest1d_backward_out_frameIN3c108BFloat16EfXadL_ZNS0_46nearest_neighbor_exact_bw_compute_source_indexEfiiEEEEvPKT_mmmmPS5_f --------------------------
	.section	.nv.info._ZN2at6native53_GLOBAL__N__7c5e0505_20_UpSampleNearest1d_cu_19867e3837upsample_nearest1d_backward_out_frameIN3c108BFloat16EfXadL_ZNS0_46nearest_neighbor_exact_bw_compute_source_indexEfiiEEEEvPKT_mmmmPS5_f,"",@"SHT_CUDA_INFO"
	.sectionflags	@""
	.align	4


	//----- nvinfo : EIATTR_CUDA_API_VERSION
	.align		4
        /*0000*/ 	.byte	0x04, 0x37
        /*0002*/ 	.short	(.L_255 - .L_254)
.L_254:
        /*0004*/ 	.word	0x00000082


	//----- nvinfo : EIATTR_KPARAM_INFO
	.align		4
.L_255:
        /*0008*/ 	.byte	0x04, 0x17
        /*000a*/ 	.short	(.L_257 - .L_256)
.L_256:
        /*000c*/ 	.word	0x00000000
        /*0010*/ 	.short	0x0006
        /*0012*/ 	.short	0x0030
        /*0014*/ 	.byte	0x00, 0xf0, 0x11, 0x00


	//----- nvinfo : EIATTR_KPARAM_INFO
	.align		4
.L_257:
        /*0018*/ 	.byte	0x04, 0x17
        /*001a*/ 	.short	(.L_259 - .L_258)
.L_258:
        /*001c*/ 	.word	0x00000000
        /*0020*/ 	.short	0x0005
        /*0022*/ 	.short	0x0028
        /*0024*/ 	.byte	0x00, 0xf5, 0x21, 0x00


	//----- nvinfo : EIATTR_KPARAM_INFO
	.align		4
.L_259:
        /*0028*/ 	.byte	0x04, 0x17
        /*002a*/ 	.short	(.L_261 - .L_260)
.L_260:
        /*002c*/ 	.word	0x00000000
        /*0030*/ 	.short	0x0004
        /*0032*/ 	.short	0x0020
        /*0034*/ 	.byte	0x00, 0xf0, 0x21, 0x00


	//----- nvinfo : EIATTR_KPARAM_INFO
	.align		4
.L_261:
        /*0038*/ 	.byte	0x04, 0x17
        /*003a*/ 	.short	(.L_263 - .L_262)
.L_262:
        /*003c*/ 	.word	0x00000000
        /*0040*/ 	.short	0x0003
        /*0042*/ 	.short	0x0018
        /*0044*/ 	.byte	0x00, 0xf0, 0x21, 0x00


	//----- nvinfo : EIATTR_KPARAM_INFO
	.align		4
.L_263:
        /*0048*/ 	.byte	0x04, 0x17
        /*004a*/ 	.short	(.L_265 - .L_264)
.L_264:
        /*004c*/ 	.word	0x00000000
        /*0050*/ 	.short	0x0002
        /*0052*/ 	.short	0x0010
        /*0054*/ 	.byte	0x00, 0xf0, 0x21, 0x00


	//----- nvinfo : EIATTR_KPARAM_INFO
	.align		4
.L_265:
        /*0058*/ 	.byte	0x04, 0x17
        /*005a*/ 	.short	(.L_267 - .L_266)
.L_266:
        /*005c*/ 	.word	0x00000000
        /*0060*/ 	.short	0x0001
        /*0062*/ 	.short	0x0008
        /*0064*/ 	.byte	0x00, 0xf0, 0x21, 0x00


	//----- nvinfo : EIATTR_KPARAM_INFO
	.align		4
.L_267:
        /*0068*/ 	.byte	0x04, 0x17
        /*006a*/ 	.short	(.L_269 - .L_268)
.L_268:
        /*006c*/ 	.word	0x00000000
        /*0070*/ 	.short	0x0000
        /*0072*/ 	.short	0x0000
        /*0074*/ 	.byte	0x00, 0xf5, 0x21, 0x00


	//----- nvinfo : EIATTR_SPARSE_MMA_MASK
	.align		4
.L_269:
        /*0078*/ 	.byte	0x03, 0x50
        /*007a*/ 	.short	0x0000


	//----- nvinfo : EIATTR_MAXREG_COUNT
	.align		4
        /*007c*/ 	.byte	0x03, 0x1b
        /*007e*/ 	.short	0x0040


	//----- nvinfo : EIATTR_MERCURY_ISA_VERSION
	.align		4
        /*0080*/ 	.byte	0x03, 0x5f
        /*0082*/ 	.short	0x0101


	//----- nvinfo : EIATTR_VRC_CTA_INIT_COUNT
	.align		4
        /*0084*/ 	.byte	0x02, 0x4a
	.zero		1
	.zero		1


	//----- nvinfo : EIATTR_EXIT_INSTR_OFFSETS
	.align		4
        /*0088*/ 	.byte	0x04, 0x1c
        /*008a*/ 	.short	(.L_271 - .L_270)


	//   ....[0]....
.L_270:
        /*008c*/ 	.word	0x000000f0


	//   ....[1]....
        /*0090*/ 	.word	0x00000570


	//   ....[2]....
        /*0094*/ 	.word	0x00000fe0


	//----- nvinfo : EIATTR_MAX_THREADS
	.align		4
.L_271:
        /*0098*/ 	.byte	0x04, 0x05
        /*009a*/ 	.short	(.L_273 - .L_272)
.L_272:
        /*009c*/ 	.word	0x00000400
        /*00a0*/ 	.word	0x00000001
        /*00a4*/ 	.word	0x00000001


	//----- nvinfo : EIATTR_CRS_STACK_SIZE
	.align		4
.L_273:
        /*00a8*/ 	.byte	0x04, 0x1e
        /*00aa*/ 	.short	(.L_275 - .L_274)
.L_274:
        /*00ac*/ 	.word	0x00000000


	//----- nvinfo : EIATTR_CBANK_PARAM_SIZE
	.align		4
.L_275:
        /*00b0*/ 	.byte	0x03, 0x19
        /*00b2*/ 	.short	0x0034


	//----- nvinfo : EIATTR_PARAM_CBANK
	.align		4
        /*00b4*/ 	.byte	0x04, 0x0a
        /*00b6*/ 	.short	(.L_277 - .L_276)
	.align		4
.L_276:
        /*00b8*/ 	.word	index@(.nv.constant0._ZN2at6native53_GLOBAL__N__7c5e0505_20_UpSampleNearest1d_cu_19867e3837upsample_nearest1d_backward_out_frameIN3c108BFloat16EfXadL_ZNS0_46nearest_neighbor_exact_bw_compute_source_indexEfiiEEEEvPKT_mmmmPS5_f)
        /*00bc*/ 	.short	0x0380
        /*00be*/ 	.short	0x0034


	//----- nvinfo : EIATTR_SW_WAR
	.align		4
.L_277:
        /*00c0*/ 	.byte	0x04, 0x36
        /*00c2*/ 	.short	(.L_279 - .L_278)
.L_278:
        /*00c4*/ 	.word	0x00000008
.L_279:


//--------------------- .nv.info._ZN2at6native53_GLOBAL__N__7c5e0505_20_UpSampleNearest1d_cu_19867e3837upsample_nearest1d_backward_out_frameIN3c104HalfEfXadL_ZNS0_46nearest_neighbor_exact_bw_compute_source_indexEfiiEEEEvPKT_mmmmPS5_f --------------------------
	.section	.nv.info._ZN2at6native53_GLOBAL__N__7c5e0505_20_UpSampleNearest1d_cu_19867e3837upsample_nearest1d_backward_out_frameIN3c104HalfEfXadL_ZNS0_46nearest_neighbor_exact_bw_compute_source_indexEfiiEEEEvPKT_mmmmPS5_f,"",@"SHT_CUDA_INFO"
	.sectionflags	@""
	.align	4


	//----- nvinfo : EIATTR_CUDA_API_VERSION
	.align		4
        /*0000*/ 	.byte	0x04, 0x37
        /*0002*/ 	.short	(.L_281 - .L_280)
.L_280:
        /*0004*/ 	.word	0x00000082


	//----- nvinfo : EIATTR_KPARAM_INFO
	.align		4
.L_281:
        /*0008*/ 	.byte	0x04, 0x17
        /*000a*/ 	.short	(.L_283 - .L_282)
.L_282:
        /*000c*/ 	.word	0x00000000
        /*0010*/ 	.short	0x0006
        /*0012*/ 	.short	0x0030
        /*0014*/ 	.byte	0x00, 0xf0, 0x11, 0x00


	//----- nvinfo : EIATTR_KPARAM_INFO
	.align		4
.L_283:
        /*0018*/ 	.byte	0x04, 0x17
        /*001a*/ 	.short	(.L_285 - .L_284)
.L_284:
        /*001c*/ 	.word	0x00000000
        /*0020*/ 	.short	0x0005
        /*0022*/ 	.short	0x0028
        /*0024*/ 	.byte	0x00, 0xf5, 0x21, 0x00


	//----- nvinfo : EIATTR_KPARAM_INFO
	.align		4
.L_285:
        /*0028*/ 	.byte	0x04, 0x17
        /*002a*/ 	.short	(.L_287 - .L_286)
.L_286:
        /*002c*/ 	.word	0x00000000
        /*0030*/ 	.short	0x0004
        /*0032*/ 	.short	0x0020
        /*0034*/ 	.byte	0x00, 0xf0, 0x21, 0x00


	//----- nvinfo : EIATTR_KPARAM_INFO
	.align		4
.L_287:
        /*0038*/ 	.byte	0x04, 0x17
        /*003a*/ 	.short	(.L_289 - .L_288)
.L_288:
        /*003c*/ 	.word	0x00000000
        /*0040*/ 	.short	0x0003
        /*0042*/ 	.short	0x0018
        /*0044*/ 	.byte	0x00, 0xf0, 0x21, 0x00


	//----- nvinfo : EIATTR_KPARAM_INFO
	.align		4
.L_289:
        /*0048*/ 	.byte	0x04, 0x17
        /*004a*/ 	.short	(.L_291 - .L_290)
.L_290:
        /*004c*/ 	.word	0x00000000
        /*0050*/ 	.short	0x0002
        /*0052*/ 	.short	0x0010
        /*0054*/ 	.byte	0x00, 0xf0, 0x21, 0x00


	//----- nvinfo : EIATTR_KPARAM_INFO
	.align		4
.L_291:
        /*0058*/ 	.byte	0x04, 0x17
        /*005a*/ 	.short	(.L_293 - .L_292)
.L_292:
        /*005c*/ 	.word	0x00000000
        /*0060*/ 	.short	0x0001
        /*0062*/ 	.short	0x0008
        /*0064*/ 	.byte	0x00, 0xf0, 0x21, 0x00


	//----- nvinfo : EIATTR_KPARAM_INFO
	.align		4
.L_293:
        /*0068*/ 	.byte	0x04, 0x17
        /*006a*/ 	.short	(.L_295 - .L_294)
.L_294:
        /*006c*/ 	.word	0x00000000
        /*0070*/ 	.short	0x0000
        /*0072*/ 	.short	0x0000
        /*0074*/ 	.byte	0x00, 0xf5, 0x21, 0x00


	//----- nvinfo : EIATTR_SPARSE_MMA_MASK
	.align		4
.L_295:
        /*0078*/ 	.byte	0x03, 0x50
        /*007a*/ 	.short	0x0000


	//----- nvinfo : EIATTR_MAXREG_COUNT
	.align		4
        /*007c*/ 	.byte	0x03, 0x1b
        /*007e*/ 	.short	0x0040


	//----- nvinfo : EIATTR_MERCURY_ISA_VERSION
	.align		4
        /*0080*/ 	.byte	0x03, 0x5f
        /*0082*/ 	.short	0x0101


	//----- nvinfo : EIATTR_VRC_CTA_INIT_COUNT
	.align		4
        /*0084*/ 	.byte	0x02, 0x4a
	.zero		1
	.zero		1


	//----- nvinfo : EIATTR_EXIT_INSTR_OFFSETS
	.align		4
        /*0088*/ 	.byte	0x04, 0x1c
        /*008a*/ 	.short	(.L_297 - .L_296)


	//   ....[0]....
.L_296:
        /*008c*/ 	.word	0x000000f0


	//   ....[1]....
        /*0090*/ 	.word	0x00000570


	//   ....[2]....
        /*0094*/ 	.word	0x00000fe0


	//----- nvinfo : EIATTR_MAX_THREADS
	.align		4
.L_297:
        /*0098*/ 	.byte	0x04, 0x05
        /*009a*/ 	.short	(.L_299 - .L_298)
.L_298:
        /*009c*/ 	.word	0x00000400
        /*00a0*/ 	.word	0x00000001
        /*00a4*/ 	.word	0x00000001


	//----- nvinfo : EIATTR_CRS_STACK_SIZE
	.align		4
.L_299:
        /*00a8*/ 	.byte	0x04, 0x1e
        /*00aa*/ 	.short	(.L_301 - .L_300)
.L_300:
        /*00ac*/ 	.word	0x00000000


	//----- nvinfo : EIATTR_CBANK_PARAM_SIZE
	.align		4
.L_301:
        /*00b0*/ 	.byte	0x03, 0x19
        /*00b2*/ 	.short	0x0034


	//----- nvinfo : EIATTR_PARAM_CBANK
	.align		4
        /*00b4*/ 	.byte	0x04, 0x0a
        /*00b6*/ 	.short	(.L_303 - .L_302)
	.align		4
.L_302:
        /*00b8*/ 	.word	index@(.nv.constant0._ZN2at6native53_GLOBAL__N__7c5e0505_20_UpSampleNearest1d_cu_19867e3837upsample_nearest1d_backward_out_frameIN3c104HalfEfXadL_ZNS0_46nearest_neighbor_exact_bw_compute_source_indexEfiiEEEEvPKT_mmmmPS5_f)
        /*00bc*/ 	.short	0x0380
        /*00be*/ 	.short	0x0034


	//----- nvinfo : EIATTR_SW_WAR
	.align		4
.L_303:
        /*00c0*/ 	.byte	0x04, 0x36
        /*00c2*/ 	.short	(.L_305 - .L_304)
.L_304:
        /*00c4*/ 	.word	0x00000008
.L_305:


//--------------------- .nv.info._ZN2at6native53_GLOBAL__N__7c5e0505_20_UpSampleNearest1d_cu_19867e3837upsample_nearest1d_backward_out_frameIffXadL_ZNS0_46nearest_neighbor_exact_bw_compute_source_indexEfiiEEEEvPKT_mmmmPS3_f --------------------------
	.section	.nv.info._ZN2at6native53_GLOBAL__N__7c5e0505_20_UpSampleNearest1d_cu_19867e3837upsample_nearest1d_backward_out_frameIffXadL_ZNS0_46nearest_neighbor_exact_bw_compute_source_indexEfiiEEEEvPKT_mmmmPS3_f,"",@"SHT_CUDA_INFO"
	.sectionflags	@""
	.align	4


	//----- nvinfo : EIATTR_CUDA_API_VERSION
	.align		4
        /*0000*/ 	.byte	0x04, 0x37
        /*0002*/ 	.short	(.L_307 - .L_306)
.L_306:
        /*0004*/ 	.word	0x00000082


	//----- nvinfo : EIATTR_KPARAM_INFO
	.align		4
.L_307:
        /*0008*/ 	.byte	0x04, 0x17
        /*000a*/ 	.short	(.L_309 - .L_308)
.L_308:
        /*000c*/ 	.word	0x00000000
        /*0010*/ 	.short	0x0006
        /*0012*/ 	.short	0x0030
        /*0014*/ 	.byte	0x00, 0xf0, 0x11, 0x00


	//----- nvinfo : EIATTR_KPARAM_INFO
	.align		4
.L_309:
        /*0018*/ 	.byte	0x04, 0x17
        /*001a*/ 	.short	(.L_311 - .L_310)
.L_310:
        /*001c*/ 	.word	0x00000000
        /*0020*/ 	.short	0x0005
        /*0022*/ 	.short	0x0028
        /*0024*/ 	.byte	0x00, 0xf5, 0x21, 0x00


	//----- nvinfo : EIATTR_KPARAM_INFO
	.align		4
.L_311:
        /*0028*/ 	.byte	0x04, 0x17
        /*002a*/ 	.short	(.L_313 - .L_312)
.L_312:
        /*002c*/ 	.word	0x00000000
        /*0030*/ 	.short	0x0004
        /*0032*/ 	.short	0x0020
        /*0034*/ 	.byte	0x00, 0xf0, 0x21, 0x00


	//----- nvinfo : EIATTR_KPARAM_INFO
	.align		4
.L_313:
        /*0038*/ 	.byte	0x04, 0x17
        /*003a*/ 	.short	(.L_315 - .L_314)
.L_314:
        /*003c*/ 	.word	0x00000000
        /*0040*/ 	.short	0x0003
        /*0042*/ 	.short	0x0018
        /*0044*/ 	.byte	0x00, 0xf0, 0x21, 0x00


	//----- nvinfo : EIATTR_KPARAM_INFO
	.align		4
.L_315:
        /*0048*/ 	.byte	0x04, 0x17
        /*004a*/ 	.short	(.L_317 - .L_316)
.L_316:
        /*004c*/ 	.word	0x00000000
        /*0050*/ 	.short	0x0002
        /*0052*/ 	.short	0x0010
        /*0054*/ 	.byte	0x00, 0xf0, 0x21, 0x00


	//----- nvinfo : EIATTR_KPARAM_INFO
	.align		4
.L_317:
        /*0058*/ 	.byte	0x04, 0x17
        /*005a*/ 	.short	(.L_319 - .L_318)
.L_318:
        /*005c*/ 	.word	0x00000000
        /*0060*/ 	.short	0x0001
        /*0062*/ 	.short	0x0008
        /*0064*/ 	.byte	0x00, 0xf0, 0x21, 0x00


	//----- nvinfo : EIATTR_KPARAM_INFO
	.align		4
.L_319:
        /*0068*/ 	.byte	0x04, 0x17
        /*006a*/ 	.short	(.L_321 - .L_320)
.L_320:
        /*006c*/ 	.word	0x00000000
        /*0070*/ 	.short	0x0000
        /*0072*/ 	.short	0x0000
        /*0074*/ 	.byte	0x00, 0xf5, 0x21, 0x00


	//----- nvinfo : EIATTR_SPARSE_MMA_MASK
	.align		4
.L_321:
        /*0078*/ 	.byte	0x03, 0x50
        /*007a*/ 	.short	0x0000


	//----- nvinfo : EIATTR_MAXREG_COUNT
	.align		4
        /*007c*/ 	.byte	0x03, 0x1b
        /*007e*/ 	.short	0x0040


	//----- nvinfo : EIATTR_MERCURY_ISA_VERSION
	.align		4
        /*0080*/ 	.byte	0x03, 0x5f
        /*0082*/ 	.short	0x0101


	//----- nvinfo : EIATTR_VRC_CTA_INIT_COUNT
	.align		4
        /*0084*/ 	.byte	0x02, 0x4a
	.zero		1
	.zero		1


	//----- nvinfo : EIATTR_EXIT_INSTR_OFFSETS
	.align		4
        /*0088*/ 	.byte	0x04, 0x1c
        /*008a*/ 	.short	(.L_323 - .L_322)


	//   ....[0]....
.L_322:
        /*008c*/ 	.word	0x000000f0


	//   ....[1]....
        /*0090*/ 	.word	0x00000570


	//   ....[2]....
        /*0094*/ 	.word	0x00000de0


	//----- nvinfo : EIATTR_MAX_THREADS
	.align		4
.L_323:
        /*0098*/ 	.byte	0x04, 0x05
        /*009a*/ 	.short	(.L_325 - .L_324)
.L_324:
        /*009c*/ 	.word	0x00000400
        /*00a0*/ 	.word	0x00000001
        /*00a4*/ 	.word	0x00000001


	//----- nvinfo : EIATTR_CRS_STACK_SIZE
	.align		4
.L_325:
        /*00a8*/ 	.byte	0x04, 0x1e
        /*00aa*/ 	.short	(.L_327 - .L_326)
.L_326:
        /*00ac*/ 	.word	0x00000000


	//----- nvinfo : EIATTR_CBANK_PARAM_SIZE
	.align		4
.L_327:
        /*00b0*/ 	.byte	0x03, 0x19
        /*00b2*/ 	.short	0x0034


	//----- nvinfo : EIATTR_PARAM_CBANK
	.align		4
        /*00b4*/ 	.byte	0x04, 0x0a
        /*00b6*/ 	.short	(.L_329 - .L_328)
	.align		4
.L_328:
        /*00b8*/ 	.word	index@(.nv.constant0._ZN2at6native53_GLOBAL__N__7c5e0505_20_UpSampleNearest1d_cu_19867e3837upsample_nearest1d_backward_out_frameIffXadL_ZNS0_46nearest_neighbor_exact_bw_compute_source_indexEfiiEEEEvPKT_mmmmPS3_f)
        /*00bc*/ 	.short	0x0380
        /*00be*/ 	.short	0x0034


	//----- nvinfo : EIATTR_SW_WAR
	.align		4
.L_329:
        /*00c0*/ 	.byte	0x04, 0x36
        /*00c2*/ 	.short	(.L_331 - .L_330)
.L_330:
        /*00c4*/ 	.word	0x00000008
.L_331:


//--------------------- .nv.info._ZN2at6native53_GLOBAL__N__7c5e0505_20_UpSampleNearest1d_cu_19867e3837upsample_nearest1d_backward_out_frameIddXadL_ZNS0_46nearest_neighbor_exact_bw_compute_source_indexEfiiEEEEvPKT_mmmmPS3_f --------------------------
	.section	.nv.info._ZN2at6native53_GLOBAL__N__7c5e0505_20_UpSampleNearest1d_cu_19867e3837upsample_nearest1d_backward_out_frameIddXadL_ZNS0_46nearest_neighbor_exact_bw_compute_source_indexEfiiEEEEvPKT_mmmmPS3_f,"",@"SHT_CUDA_INFO"
	.sectionflags	@""
	.align	4


	//----- nvinfo : EIATTR_CUDA_API_VERSION
	.align		4
        /*0000*/ 	.byte	0x04, 0x37
        /*0002*/ 	.short	(.L_333 - .L_332)
.L_332:
        /*0004*/ 	.word	0x00000082


	//----- nvinfo : EIATTR_KPARAM_INFO
	.align		4
.L_333:
        /*0008*/ 	.byte	0x04, 0x17
        /*000a*/ 	.short	(.L_335 - .L_334)
.L_334:
        /*000c*/ 	.word	0x00000000
        /*0010*/ 	.short	0x0006
        /*0012*/ 	.short	0x0030
        /*0014*/ 	.byte	0x00, 0xf0, 0x11, 0x00


	//----- nvinfo : EIATTR_KPARAM_INFO
	.align		4
.L_335:
        /*0018*/ 	.byte	0x04, 0x17
        /*001a*/ 	.short	(.L_337 - .L_336)
.L_336:
        /*001c*/ 	.word	0x00000000
        /*0020*/ 	.short	0x0005
        /*0022*/ 	.short	0x0028
        /*0024*/ 	.byte	0x00, 0xf5, 0x21, 0x00


	//----- nvinfo : EIATTR_KPARAM_INFO
	.align		4
.L_337:
        /*0028*/ 	.byte	0x04, 0x17
        /*002a*/ 	.short	(.L_339 - .L_338)
.L_338:
        /*002c*/ 	.word	0x00000000
        /*0030*/ 	.short	0x0004
        /*0032*/ 	.short	0x0020
        /*0034*/ 	.byte	0x00, 0xf0, 0x21, 0x00


	//----- nvinfo : EIATTR_KPARAM_INFO
	.align		4
.L_339:
        /*0038*/ 	.byte	0x04, 0x17
        /*003a*/ 	.short	(.L_341 - .L_340)
.L_340:
        /*003c*/ 	.word	0x00000000
        /*0040*/ 	.short	0x0003
        /*0042*/ 	.short	0x0018
        /*0044*/ 	.byte	0x00, 0xf0, 0x21, 0x00


	//----- nvinfo : EIATTR_KPARAM_INFO
	.align		4
.L_341:
        /*0048*/ 	.byte	0x04, 0x17
        /*004a*/ 	.short	(.L_343 - .L_342)
.L_342:
        /*004c*/ 	.word	0x00000000
        /*0050*/ 	.short	0x0002
        /*0052*/ 	.short	0x0010
        /*0054*/ 	.byte	0x00, 0xf0, 0x21, 0x00


	//----- nvinfo : EIATTR_KPARAM_INFO
	.align		4
.L_343:
        /*0058*/ 	.byte	0x04, 0x17
        /*005a*/ 	.short	(.L_345 - .L_344)
.L_344:
        /*005c*/ 	.word	0x00000000
        /*0060*/ 	.short	0x0001
        /*0062*/ 	.short	0x0008
        /*0064*/ 	.byte	0x00, 0xf0, 0x21, 0x00


	//----- nvinfo : EIATTR_KPARAM_INFO
	.align		4
.L_345:
        /*0068*/ 	.byte	0x04, 0x17
        /*006a*/ 	.short	(.L_347 - .L_346)
.L_346:
        /*006c*/ 	.word	0x00000000
        /*0070*/ 	.short	0x0000
        /*0072*/ 	.short	0x0000
        /*0074*/ 	.byte	0x00, 0xf5, 0x21, 0x00


	//----- nvinfo : EIATTR_SPARSE_MMA_MASK
	.align		4
.L_347:
        /*0078*/ 	.byte	0x03, 0x50
        /*007a*/ 	.short	0x0000


	//----- nvinfo : EIATTR_MAXREG_COUNT
	.align		4
        /*007c*/ 	.byte	0x03, 0x1b
        /*007e*/ 	.short	0x0040


	//----- nvinfo : EIATTR_MERCURY_ISA_VERSION
	.align		4
        /*0080*/ 	.byte	0x03, 0x5f
        /*0082*/ 	.short	0x0101


	//----- nvinfo : EIATTR_VRC_CTA_INIT_COUNT
	.align		4
        /*0084*/ 	.byte	0x02, 0x4a
	.zero		1
	.zero		1


	//----- nvinfo : EIATTR_EXIT_INSTR_OFFSETS
	.align		4
        /*0088*/ 	.byte	0x04, 0x1c
        /*008a*/ 	.short	(.L_349 - .L_348)


	//   ....[0]....
.L_348:
        /*008c*/ 	.word	0x000000f0


	//   ....[1]....
        /*0090*/ 	.word	0x00000580


	//   ....[2]....
        /*0094*/ 	.word	0x00001450


	//----- nvinfo : EIATTR_MAX_THREADS
	.align		4
.L_349:
        /*0098*/ 	.byte	0x04, 0x05
        /*009a*/ 	.short	(.L_351 - .L_350)
.L_350:
        /*009c*/ 	.word	0x00000400
        /*00a0*/ 	.word	0x00000001
        /*00a4*/ 	.word	0x00000001


	//----- nvinfo : EIATTR_CRS_STACK_SIZE
	.align		4
.L_351:
        /*00a8*/ 	.byte	0x04, 0x1e
        /*00aa*/ 	.short	(.L_353 - .L_352)
.L_352:
        /*00ac*/ 	.word	0x00000000


	//----- nvinfo : EIATTR_CBANK_PARAM_SIZE
	.align		4
.L_353:
        /*00b0*/ 	.byte	0x03, 0x19
        /*00b2*/ 	.short	0x0034


	//----- nvinfo : EIATTR_PARAM_CBANK
	.align		4
        /*00b4*/ 	.byte	0x04, 0x0a
        /*00b6*/ 	.short	(.L_355 - .L_354)
	.align		4
.L_354:
        /*00b8*/ 	.word	index@(.nv.constant0._ZN2at6native53_GLOBAL__N__7c5e0505_20_UpSampleNearest1d_cu_19867e3837upsample_nearest1d_backward_out_frameIddXadL_ZNS0_46nearest_neighbor_exact_bw_compute_source_indexEfiiEEEEvPKT_mmmmPS3_f)
        /*00bc*/ 	.short	0x0380
        /*00be*/ 	.short	0x0034


	//----- nvinfo : EIATTR_SW_WAR
	.align		4
.L_355:
        /*00c0*/ 	.byte	0x04, 0x36
        /*00c2*/ 	.short	(.L_357 - .L_356)
.L_356:
        /*00c4*/ 	.word	0x00000008
.L_357:


//--------------------- .nv.info._ZN2at6native53_GLOBAL__N__7c5e0505_20_UpSampleNearest1d_cu_19867e3837upsample_nearest1d_backward_out_frameIhlXadL_ZNS0_40nearest_neighbor_bw_compute_source_indexEfiiEEEEvPKT_mmmmPS3_f --------------------------
	.section	.nv.info._ZN2at6native53_GLOBAL__N__7c5e0505_20_UpSampleNearest1d_cu_19867e3837upsample_nearest1d_backward_out_frameIhlXadL_ZNS0_40nearest_neighbor_bw_compute_source_indexEfiiEEEEvPKT_mmmmPS3_f,"",@"SHT_CUDA_INFO"
	.sectionflags	@""
	.align	4


	//----- nvinfo : EIATTR_CUDA_API_VERSION
	.align		4
        /*0000*/ 	.byte	0x04, 0x37
        /*0002*/ 	.short	(.L_359 - .L_358)
.L_358:
        /*0004*/ 	.word	0x00000082


	//----- nvinfo : EIATTR_KPARAM_INFO
	.align		4
.L_359:
        /*0008*/ 	.byte	0x04, 0x17
        /*000a*/ 	.short	(.L_361 - .L_360)
.L_360:
        /*000c*/ 	.word	0x00000000
        /*0010*/ 	.short	0x0006
        /*0012*/ 	.short	0x0030
        /*0014*/ 	.byte	0x00, 0xf0, 0x11, 0x00


	//----- nvinfo : EIATTR_KPARAM_INFO
	.align		4
.L_361:
        /*0018*/ 	.byte	0x04, 0x17
        /*001a*/ 	.short	(.L_363 - .L_362)
.L_362:
        /*001c*/ 	.word	0x00000000
        /*0020*/ 	.short	0x0005
        /*0022*/ 	.short	0x0028
        /*0024*/ 	.byte	0x00, 0xf5, 0x21, 0x00


	//----- nvinfo : EIATTR_KPARAM_INFO
	.align		4
.L_363:
        /*0028*/ 	.byte	0x04, 0x17
        /*002a*/ 	.short	(.L_365 - .L_364)
.L_364:
        /*002c*/ 	.word	0x00000000
        /*0030*/ 	.short	0x0004
        /*0032*/ 	.short	0x0020
        /*0034*/ 	.byte	0x00, 0xf0, 0x21, 0x00


	//----- nvinfo : EIATTR_KPARAM_INFO
	.align		4
.L_365:
        /*0038*/ 	.byte	0x04, 0x17
        /*003a*/ 	.short	(.L_367 - .L_366)
.L_366:
        /*003c*/ 	.word	0x00000000
        /*0040*/ 	.short	0x0003
        /*0042*/ 	.short	0x0018
        /*0044*/ 	.byte	0x00, 0xf0, 0x21, 0x00


	//----- nvinfo : EIATTR_KPARAM_INFO
	.align		4
.L_367:
        /*0048*/ 	.byte	0x04, 0x17
        /*004a*/ 	.short	(.L_369 - .L_368)
.L_368:
        /*004c*/ 	.word	0x00000000
        /*0050*/ 	.short	0x0002
        /*0052*/ 	.short	0x0010
        /*0054*/ 	.byte	0x00, 0xf0, 0x21, 0x00


	//----- nvinfo : EIATTR_KPARAM_INFO
	.align		4
.L_369:
        /*0058*/ 	.byte	0x04, 0x17
        /*005a*/ 	.short	(.L_371 - .L_370)
.L_370:
        /*005c*/ 	.word	0x00000000
        /*0060*/ 	.short	0x0001
        /*0062*/ 	.short	0x0008
        /*0064*/ 	.byte	0x00, 0xf0, 0x21, 0x00


	//----- nvinfo : EIATTR_KPARAM_INFO
	.align		4
.L_371:
        /*0068*/ 	.byte	0x04, 0x17
        /*006a*/ 	.short	(.L_373 - .L_372)
.L_372:
        /*006c*/ 	.word	0x00000000
        /*0070*/ 	.short	0x0000
        /*0072*/ 	.short	0x0000
        /*0074*/ 	.byte	0x00, 0xf5, 0x21, 0x00


	//----- nvinfo : EIATTR_SPARSE_MMA_MASK
	.align		4
.L_373:
        /*0078*/ 	.byte	0x03, 0x50
        /*007a*/ 	.short	0x0000


	//----- nvinfo : EIATTR_MAXREG_COUNT
	.align		4
        /*007c*/ 	.byte	0x03, 0x1b
        /*007e*/ 	.short	0x0040


	//----- nvinfo : EIATTR_MERCURY_ISA_VERSION
	.align		4
        /*0080*/ 	.byte	0x03, 0x5f
        /*0082*/ 	.short	0x0101


	//----- nvinfo : EIATTR_VRC_CTA_INIT_COUNT
	.align		4
        /*0084*/ 	.byte	0x02, 0x4a
	.zero		1
	.zero		1


	//----- nvinfo : EIATTR_EXIT_INSTR_OFFSETS
	.align		4
        /*0088*/ 	.byte	0x04, 0x1c
        /*008a*/ 	.short	(.L_375 - .L_374)


	//   ....[0]....
.L_374:
        /*008c*/ 	.word	0x000000f0


	//   ....[1]....
        /*0090*/ 	.word	0x00000570


	//   ....[2]....
        /*0094*/ 	.word	0x00000d70


	//----- nvinfo : EIATTR_MAX_THREADS
	.align		4
.L_375:
        /*0098*/ 	.byte	0x04, 0x05
        /*009a*/ 	.short	(.L_377 - .L_376)
.L_376:
        /*009c*/ 	.word	0x00000400
        /*00a0*/ 	.word	0x00000001
        /*00a4*/ 	.word	0x00000001


	//----- nvinfo : EIATTR_CRS_STACK_SIZE
	.align		4
.L_377:
        /*00a8*/ 	.byte	0x04, 0x1e
        /*00aa*/ 	.short	(.L_379 - .L_378)
.L_378:
        /*00ac*/ 	.word	0x00000000


	//----- nvinfo : EIATTR_CBANK_PARAM_SIZE
	.align		4
.L_379:
        /*00b0*/ 	.byte	0x03, 0x19
        /*00b2*/ 	.short	0x0034


	//----- nvinfo : EIATTR_PARAM_CBANK
	.align		4
        /*00b4*/ 	.byte	0x04, 0x0a
        /*00b6*/ 	.short	(.L_381 - .L_380)
	.align		4
.L_380:
        /*00b8*/ 	.word	index@(.nv.constant0._ZN2at6native53_GLOBAL__N__7c5e0505_20_UpSampleNearest1d_cu_19867e3837upsample_nearest1d_backward_out_frameIhlXadL_ZNS0_40nearest_neighbor_bw_compute_source_indexEfiiEEEEvPKT_mmmmPS3_f)
        /*00bc*/ 	.short	0x0380
        /*00be*/ 	.short	0x0034


	//----- nvinfo : EIATTR_SW_WAR
	.align		4
.L_381:
        /*00c0*/ 	.byte	0x04, 0x36
        /*00c2*/ 	.short	(.L_383 - .L_382)
.L_382:
        /*00c4*/ 	.word	0x00000008
.L_383:


//--------------------- .nv.info._ZN2at6native53_GLOBAL__N__7c5e0505_20_UpSampleNearest1d_cu_19867e3837upsample_nearest1d_backward_out_frameIN3c108BFloat16EfXadL_ZNS0_40nearest_neighbor_bw_compute_source_indexEfiiEEEEvPKT_mmmmPS5_f --------------------------
	.section	.nv.info._ZN2at6native53_GLOBAL__N__7c5e0505_20_UpSampleNearest1d_cu_19867e3837upsample_nearest1d_backward_out_frameIN3c108BFloat16EfXadL_ZNS0_40nearest_neighbor_bw_compute_source_indexEfiiEEEEvPKT_mmmmPS5_f,"",@"SHT_CUDA_INFO"
	.sectionflags	@""
	.align	4


	//----- nvinfo : EIATTR_CUDA_API_VERSION
	.align		4
        /*0000*/ 	.byte	0x04, 0x37
        /*0002*/ 	.short	(.L_385 - .L_384)
.L_384:
        /*0004*/ 	.word	0x00000082


	//----- nvinfo : EIATTR_KPARAM_INFO
	.align		4
.L_385:
        /*0008*/ 	.byte	0x04, 0x17
        /*000a*/ 	.short	(.L_387 - .L_386)
.L_386:
        /*000c*/ 	.word	0x00000000
        /*0010*/ 	.short	0x0006
        /*0012*/ 	.short	0x0030
        /*0014*/ 	.byte	0x00, 0xf0, 0x11, 0x00


	//----- nvinfo : EIATTR_KPARAM_INFO
	.align		4
.L_387:
        /*0018*/ 	.byte	0x04, 0x17
        /*001a*/ 	.short	(.L_389 - .L_388)
.L_388:
        /*001c*/ 	.word	0x00000000
        /*0020*/ 	.short	0x0005
        /*0022*/ 	.short	0x0028
        /*0024*/ 	.byte	0x00, 0xf5, 0x21, 0x00


	//----- nvinfo : EIATTR_KPARAM_INFO
	.align		4
.L_389:
        /*0028*/ 	.byte	0x04, 0x17
        /*002a*/ 	.short	(.L_391 - .L_390)
.L_390:
        /*002c*/ 	.word	0x00000000
        /*0030*/ 	.short	0x0004
        /*0032*/ 	.short	0x0020
        /*0034*/ 	.byte	0x00, 0xf0, 0x21, 0x00


	//----- nvinfo : EIATTR_KPARAM_INFO
	.align		4
.L_391:
        /*0038*/ 	.byte	0x04, 0x17
        /*003a*/ 	.short	(.L_393 - .L_392)
.L_392:
        /*003c*/ 	.word	0x00000000
        /*0040*/ 	.short	0x0003
        /*0042*/ 	.short	0x0018
        /*0044*/ 	.byte	0x00, 0xf0, 0x21, 0x00


	//----- nvinfo : EIATTR_KPARAM_INFO
	.align		4
.L_393:
        /*0048*/ 	.byte	0x04, 0x17
        /*004a*/ 	.short	(.L_395 - .L_394)
.L_394:
        /*004c*/ 	.word	0x00000000
        /*0050*/ 	.short	0x0002
        /*0052*/ 	.short	0x0010
        /*0054*/ 	.byte	0x00, 0xf0, 0x21, 0x00


	//----- nvinfo : EIATTR_KPARAM_INFO
	.align		4
.L_395:
        /*0058*/ 	.byte	0x04, 0x17
        /*005a*/ 	.short	(.L_397 - .L_396)
.L_396:
        /*005c*/ 	.word	0x00000000
        /*0060*/ 	.short	0x0001
        /*0062*/ 	.short	0x0008
        /*0064*/ 	.byte	0x00, 0xf0, 0x21, 0x00


	//----- nvinfo : EIATTR_KPARAM_INFO
	.align		4
.L_397:
        /*0068*/ 	.byte	0x04, 0x17
        /*006a*/ 	.short	(.L_399 - .L_398)
.L_398:
        /*006c*/ 	.word	0x00000000
        /*0070*/ 	.short	0x0000
        /*0072*/ 	.short	0x0000
        /*0074*/ 	.byte	0x00, 0xf5, 0x21, 0x00


	//----- nvinfo : EIATTR_SPARSE_MMA_MASK
	.align		4
.L_399:
        /*0078*/ 	.byte	0x03, 0x50
        /*007a*/ 	.short	0x0000


	//----- nvinfo : EIATTR_MAXREG_COUNT
	.align		4
        /*007c*/ 	.byte	0x03, 0x1b
        /*007e*/ 	.short	0x0040


	//----- nvinfo : EIATTR_MERCURY_ISA_VERSION
	.align		4
        /*0080*/ 	.byte	0x03, 0x5f
        /*0082*/ 	.short	0x0101


	//----- nvinfo : EIATTR_VRC_CTA_INIT_COUNT
	.align		4
        /*0084*/ 	.byte	0x02, 0x4a
	.zero		1
	.zero		1


	//----- nvinfo : EIATTR_EXIT_INSTR_OFFSETS
	.align		4
        /*0088*/ 	.byte	0x04, 0x1c
        /*008a*/ 	.short	(.L_401 - .L_400)


	//   ....[0]....
.L_400:
        /*008c*/ 	.word	0x000000f0


	//   ....[1]....
        /*0090*/ 	.word	0x00000570


	//   ....[2]....
        /*0094*/ 	.word	0x00000fe0


	//----- nvinfo : EIATTR_MAX_THREADS
	.align		4
.L_401:
        /*0098*/ 	.byte	0x04, 0x05
        /*009a*/ 	.short	(.L_403 - .L_402)
.L_402:
        /*009c*/ 	.word	0x00000400
        /*00a0*/ 	.word	0x00000001
        /*00a4*/ 	.word	0x00000001


	//----- nvinfo : EIATTR_CRS_STACK_SIZE
	.align		4
.L_403:
        /*00a8*/ 	.byte	0x04, 0x1e
        /*00aa*/ 	.short	(.L_405 - .L_404)
.L_404:
        /*00ac*/ 	.word	0x00000000


	//----- nvinfo : EIATTR_CBANK_PARAM_SIZE
	.align		4
.L_405:
        /*00b0*/ 	.byte	0x03, 0x19
        /*00b2*/ 	.short	0x0034


	//----- nvinfo : EIATTR_PARAM_CBANK
	.align		4
        /*00b4*/ 	.byte	0x04, 0x0a
        /*00b6*/ 	.short	(.L_407 - .L_406)
	.align		4
.L_406:
        /*00b8*/ 	.word	index@(.nv.constant0._ZN2at6native53_GLOBAL__N__7c5e0505_20_UpSampleNearest1d_cu_19867e3837upsample_nearest1d_backward_out_frameIN3c108BFloat16EfXadL_ZNS0_40nearest_neighbor_bw_compute_source_indexEfiiEEEEvPKT_mmmmPS5_f)
        /*00bc*/ 	.short	0x0380
        /*00be*/ 	.short	0x0034


	//----- nvinfo : EIATTR_SW_WAR
	.align		4
.L_407:
        /*00c0*/ 	.byte	0x04, 0x36
        /*00c2*/ 	.short	(.L_409 - .L_408)
.L_408:
        /*00c4*/ 	.word	0x00000008
.L_409:


//--------------------- .nv.info._ZN2at6native53_GLOBAL__N__7c5e0505_20_UpSampleNearest1d_cu_19867e3837upsample_nearest1d_backward_out_frameIN3c104HalfEfXadL_ZNS0_40nearest_neighbor_bw_compute_source_indexEfiiEEEEvPKT_mmmmPS5_f --------------------------
	.section	.nv.info._ZN2at6native53_GLOBAL__N__7c5e0505_20_UpSampleNearest1d_cu_19867e3837upsample_nearest1d_backward_out_frameIN3c104HalfEfXadL_ZNS0_40nearest_neighbor_bw_compute_source_indexEfiiEEEEvPKT_mmmmPS5_f,"",@"SHT_CUDA_INFO"
	.sectionflags	@""
	.align	4


	//----- nvinfo : EIATTR_CUDA_API_VERSION
	.align		4
        /*0000*/ 	.byte	0x04, 0x37
        /*0002*/ 	.short	(.L_411 - .L_410)
.L_410:
        /*0004*/ 	.word	0x00000082


	//----- nvinfo : EIATTR_KPARAM_INFO
	.align		4
.L_411:
        /*0008*/ 	.byte	0x04, 0x17
        /*000a*/ 	.short	(.L_413 - .L_412)
.L_412:
        /*000c*/ 	.word	0x00000000
        /*0010*/ 	.short	0x0006
        /*0012*/ 	.short	0x0030
        /*0014*/ 	.byte	0x00, 0xf0, 0x11, 0x00


	//----- nvinfo : EIATTR_KPARAM_INFO
	.align		4
.L_413:
        /*0018*/ 	.byte	0x04, 0x17
        /*001a*/ 	.short	(.L_415 - .L_414)
.L_414:
        /*001c*/ 	.word	0x00000000
        /*0020*/ 	.short	0x0005
        /*0022*/ 	.short	0x0028
        /*0024*/ 	.byte	0x00, 0xf5, 0x21, 0x00


	//----- nvinfo : EIATTR_KPARAM_INFO
	.align		4
.L_415:
        /*0028*/ 	.byte	0x04, 0x17
        /*002a*/ 	.short	(.L_417 - .L_416)
.L_416:
        /*002c*/ 	.word	0x00000000
        /*0030*/ 	.short	0x0004
        /*0032*/ 	.short	0x0020
        /*0034*/ 	.byte	0x00, 0xf0, 0x21, 0x00


	//----- nvinfo : EIATTR_KPARAM_INFO
	.align		4
.L_417:
        /*0038*/ 	.byte	0x04, 0x17
        /*003a*/ 	.short	(.L_419 - .L_418)
.L_418:
        /*003c*/ 	.word	0x00000000
        /*0040*/ 	.short	0x0003
        /*0042*/ 	.short	0x0018
        /*0044*/ 	.byte	0x00, 0xf0, 0x21, 0x00


	//----- nvinfo : EIATTR_KPARAM_INFO
	.align		4
.L_419:
        /*0048*/ 	.byte	0x04, 0x17
        /*004a*/ 	.short	(.L_421 - .L_420)
.L_420:
        /*004c*/ 	.word	0x00000000
        /*0050*/ 	.short	0x0002
        /*0052*/ 	.short	0x0010
        /*0054*/ 	.byte	0x00, 0xf0, 0x21, 0x00


	//----- nvinfo : EIATTR_KPARAM_INFO
	.align		4
.L_421:
        /*0058*/ 	.byte	0x04, 0x17
        /*005a*/ 	.short	(.L_423 - .L_422)
.L_422:
        /*005c*/ 	.word	0x00000000
        /*0060*/ 	.short	0x0001
        /*0062*/ 	.short	0x0008
        /*0064*/ 	.byte	0x00, 0xf0, 0x21, 0x00


	//----- nvinfo : EIATTR_KPARAM_INFO
	.align		4
.L_423:
        /*0068*/ 	.byte	0x04, 0x17
        /*006a*/ 	.short	(.L_425 - .L_424)
.L_424:
        /*006c*/ 	.word	0x00000000
        /*0070*/ 	.short	0x0000
        /*0072*/ 	.short	0x0000
        /*0074*/ 	.byte	0x00, 0xf5, 0x21, 0x00


	//----- nvinfo : EIATTR_SPARSE_MMA_MASK
	.align		4
.L_425:
        /*0078*/ 	.byte	0x03, 0x50
        /*007a*/ 	.short	0x0000


	//----- nvinfo : EIATTR_MAXREG_COUNT
	.align		4
        /*007c*/ 	.byte	0x03, 0x1b
        /*007e*/ 	.short	0x0040


	//----- nvinfo : EIATTR_MERCURY_ISA_VERSION
	.align		4
        /*0080*/ 	.byte	0x03, 0x5f
        /*0082*/ 	.short	0x0101


	//----- nvinfo : EIATTR_VRC_CTA_INIT_COUNT
	.align		4
        /*0084*/ 	.byte	0x02, 0x4a
	.zero		1
	.zero		1


	//----- nvinfo : EIATTR_EXIT_INSTR_OFFSETS
	.align		4
        /*0088*/ 	.byte	0x04, 0x1c
        /*008a*/ 	.short	(.L_427 - .L_426)


	//   ....[0]....
.L_426:
        /*008c*/ 	.word	0x000000f0


	//   ....[1]....
        /*0090*/ 	.word	0x00000570


	//   ....[2]....
        /*0094*/ 	.word	0x00000fe0


	//----- nvinfo : EIATTR_MAX_THREADS
	.align		4
.L_427:
        /*0098*/ 	.byte	0x04, 0x05
        /*009a*/ 	.short	(.L_429 - .L_428)
.L_428:
        /*009c*/ 	.word	0x00000400
        /*00a0*/ 	.word	0x00000001
        /*00a4*/ 	.word	0x00000001


	//----- nvinfo : EIATTR_CRS_STACK_SIZE
	.align		4
.L_429:
        /*00a8*/ 	.byte	0x04, 0x1e
        /*00aa*/ 	.short	(.L_431 - .L_430)
.L_430:
        /*00ac*/ 	.word	0x00000000


	//----- nvinfo : EIATTR_CBANK_PARAM_SIZE
	.align		4
.L_431:
        /*00b0*/ 	.byte	0x03, 0x19
        /*00b2*/ 	.short	0x0034


	//----- nvinfo : EIATTR_PARAM_CBANK
	.align		4
        /*00b4*/ 	.byte	0x04, 0x0a
        /*00b6*/ 	.short	(.L_433 - .L_432)
	.align		4
.L_432:
        /*00b8*/ 	.word	index@(.nv.constant0._ZN2at6native53_GLOBAL__N__7c5e0505_20_UpSampleNearest1d_cu_19867e3837upsample_nearest1d_backward_out_frameIN3c104HalfEfXadL_ZNS0_40nearest_neighbor_bw_compute_source_indexEfiiEEEEvPKT_mmmmPS5_f)
        /*00bc*/ 	.short	0x0380
        /*00be*/ 	.short	0x0034


	//----- nvinfo : EIATTR_SW_WAR
	.align		4
.L_433:
        /*00c0*/ 	.byte	0x04, 0x36
        /*00c2*/ 	.short	(.L_435 - .L_434)
.L_434:
        /*00c4*/ 	.word	0x00000008
.L_435:


//--------------------- .nv.info._ZN2at6native53_GLOBAL__N__7c5e0505_20_UpSampleNearest1d_cu_19867e3837upsample_nearest1d_backward_out_frameIffXadL_ZNS0_40nearest_neighbor_bw_compute_source_indexEfiiEEEEvPKT_mmmmPS3_f --------------------------
	.section	.nv.info._ZN2at6native53_GLOBAL__N__7c5e0505_20_UpSampleNearest1d_cu_19867e3837upsample_nearest1d_backward_out_frameIffXadL_ZNS0_40nearest_neighbor_bw_compute_source_indexEfiiEEEEvPKT_mmmmPS3_f,"",@"SHT_CUDA_INFO"
	.sectionflags	@""
	.align	4


	//----- nvinfo : EIATTR_CUDA_API_VERSION
	.align		4
        /*0000*/ 	.byte	0x04, 0x37
        /*0002*/ 	.short	(.L_437 - .L_436)
.L_436:
        /*0004*/ 	.word	0x00000082


	//----- nvinfo : EIATTR_KPARAM_INFO
	.align		4
.L_437:
        /*0008*/ 	.byte	0x04, 0x17
        /*000a*/ 	.short	(.L_439 - .L_438)
.L_438:
        /*000c*/ 	.word	0x00000000
        /*0010*/ 	.short	0x0006
        /*0012*/ 	.short	0x0030
        /*0014*/ 	.byte	0x00, 0xf0, 0x11, 0x00


	//----- nvinfo : EIATTR_KPARAM_INFO
	.align		4
.L_439:
        /*0018*/ 	.byte	0x04, 0x17
        /*001a*/ 	.short	(.L_441 - .L_440)
.L_440:
        /*001c*/ 	.word	0x00000000
        /*0020*/ 	.short	0x0005
        /*0022*/ 	.short	0x0028
        /*0024*/ 	.byte	0x00, 0xf5, 0x21, 0x00


	//----- nvinfo : EIATTR_KPARAM_INFO
	.align		4
.L_441:
        /*0028*/ 	.byte	0x04, 0x17
        /*002a*/ 	.short	(.L_443 - .L_442)
.L_442:
        /*002c*/ 	.word	0x00000000
        /*0030*/ 	.short	0x0004
        /*0032*/ 	.short	0x0020
        /*0034*/ 	.byte	0x00, 0xf0, 0x21, 0x00


	//----- nvinfo : EIATTR_KPARAM_INFO
	.align		4
.L_443:
        /*0038*/ 	.byte	0x04, 0x17
        /*003a*/ 	.short	(.L_445 - .L_444)
.L_444:
        /*003c*/ 	.word	0x00000000
        /*0040*/ 	.short	0x0003
        /*0042*/ 	.short	0x0018
        /*0044*/ 	.byte	0x00, 0xf0, 0x21, 0x00


	//----- nvinfo : EIATTR_KPARAM_INFO
	.align		4
.L_445:
        /*0048*/ 	.byte	0x04, 0x17
        /*004a*/ 	.short	(.L_447 - .L_446)
.L_446:
        /*004c*/ 	.word	0x00000000
        /*0050*/ 	.short	0x0002
        /*0052*/ 	.short	0x0010
        /*0054*/ 	.byte	0x00, 0xf0, 0x21, 0x00


	//----- nvinfo : EIATTR_KPARAM_INFO
	.align		4
.L_447:
        /*0058*/ 	.byte	0x04, 0x17
        /*005a*/ 	.short	(.L_449 - .L_448)
.L_448:
        /*005c*/ 	.word	0x00000000
        /*0060*/ 	.short	0x0001
        /*0062*/ 	.short	0x0008
        /*0064*/ 	.byte	0x00, 0xf0, 0x21, 0x00


	//----- nvinfo : EIATTR_KPARAM_INFO
	.align		4
.L_449:
        /*0068*/ 	.byte	0x04, 0x17
        /*006a*/ 	.short	(.L_451 - .L_450)
.L_450:
        /*006c*/ 	.word	0x00000000
        /*0070*/ 	.short	0x0000
        /*0072*/ 	.short	0x0000
        /*0074*/ 	.byte	0x00, 0xf5, 0x21, 0x00


	//----- nvinfo : EIATTR_SPARSE_MMA_MASK
	.align		4
.L_451:
        /*0078*/ 	.byte	0x03, 0x50
        /*007a*/ 	.short	0x0000


	//----- nvinfo : EIATTR_MAXREG_COUNT
	.align		4
        /*007c*/ 	.byte	0x03, 0x1b
        /*007e*/ 	.short	0x0040


	//----- nvinfo : EIATTR_MERCURY_ISA_VERSION
	.align		4
        /*0080*/ 	.byte	0x03, 0x5f
        /*0082*/ 	.short	0x0101


	//----- nvinfo : EIATTR_VRC_CTA_INIT_COUNT
	.align		4
        /*0084*/ 	.byte	0x02, 0x4a
	.zero		1
	.zero		1


	//----- nvinfo : EIATTR_EXIT_INSTR_OFFSETS
	.align		4
        /*0088*/ 	.byte	0x04, 0x1c
        /*008a*/ 	.short	(.L_453 - .L_452)


	//   ....[0]....
.L_452:
        /*008c*/ 	.word	0x000000f0


	//   ....[1]....
        /*0090*/ 	.word	0x00000570


	//   ....[2]....
        /*0094*/ 	.word	0x00000de0


	//----- nvinfo : EIATTR_MAX_THREADS
	.align		4
.L_453:
        /*0098*/ 	.byte	0x04, 0x05
        /*009a*/ 	.short	(.L_455 - .L_454)
.L_454:
        /*009c*/ 	.word	0x00000400
        /*00a0*/ 	.word	0x00000001
        /*00a4*/ 	.word	0x00000001


	//----- nvinfo : EIATTR_CRS_STACK_SIZE
	.align		4
.L_455:
        /*00a8*/ 	.byte	0x04, 0x1e
        /*00aa*/ 	.short	(.L_457 - .L_456)
.L_456:
        /*00ac*/ 	.word	0x00000000


	//----- nvinfo : EIATTR_CBANK_PARAM_SIZE
	.align		4
.L_457:
        /*00b0*/ 	.byte	0x03, 0x19
        /*00b2*/ 	.short	0x0034


	//----- nvinfo : EIATTR_PARAM_CBANK
	.align		4
        /*00b4*/ 	.byte	0x04, 0x0a
        /*00b6*/ 	.short	(.L_459 - .L_458)
	.align		4
.L_458:
        /*00b8*/ 	.word	index@(.nv.constant0._ZN2at6native53_GLOBAL__N__7c5e0505_20_UpSampleNearest1d_cu_19867e3837upsample_nearest1d_backward_out_frameIffXadL_ZNS0_40nearest_neighbor_bw_compute_source_indexEfiiEEEEvPKT_mmmmPS3_f)
        /*00bc*/ 	.short	0x0380
        /*00be*/ 	.short	0x0034


	//----- nvinfo : EIATTR_SW_WAR
	.align		4
.L_459:
        /*00c0*/ 	.byte	0x04, 0x36
        /*00c2*/ 	.short	(.L_461 - .L_460)
.L_460:
        /*00c4*/ 	.word	0x00000008
.L_461:


//--------------------- .nv.info._ZN2at6native53_GLOBAL__N__7c5e0505_20_UpSampleNearest1d_cu_19867e3837upsample_nearest1d_backward_out_frameIddXadL_ZNS0_40nearest_neighbor_bw_compute_source_indexEfiiEEEEvPKT_mmmmPS3_f --------------------------
	.section	.nv.info._ZN2at6native53_GLOBAL__N__7c5e0505_20_UpSampleNearest1d_cu_19867e3837upsample_nearest1d_backward_out_frameIddXadL_ZNS0_40nearest_neighbor_bw_compute_source_indexEfiiEEEEvPKT_mmmmPS3_f,"",@"SHT_CUDA_INFO"
	.sectionflags	@""
	.align	4


	//----- nvinfo : EIATTR_CUDA_API_VERSION
	.align		4
        /*0000*/ 	.byte	0x04, 0x37
        /*0002*/ 	.short	(.L_463 - .L_462)
.L_462:
        /*0004*/ 	.word	0x00000082


	//----- nvinfo : EIATTR_KPARAM_INFO
	.align		4
.L_463:
        /*0008*/ 	.byte	0x04, 0x17
        /*000a*/ 	.short	(.L_465 - .L_464)
.L_464:
        /*000c*/ 	.word	0x00000000
        /*0010*/ 	.short	0x0006
        /*0012*/ 	.short	0x0030
        /*0014*/ 	.byte	0x00, 0xf0, 0x11, 0x00


	//----- nvinfo : EIATTR_KPARAM_INFO
	.align		4
.L_465:
        /*0018*/ 	.byte	0x04, 0x17
        /*001a*/ 	.short	(.L_467 - .L_466)
.L_466:
        /*001c*/ 	.word	0x00000000
        /*0020*/ 	.short	0x0005
        /*0022*/ 	.short	0x0028
        /*0024*/ 	.byte	0x00, 0xf5, 0x21, 0x00


	//----- nvinfo : EIATTR_KPARAM_INFO
	.align		4
.L_467:
        /*0028*/ 	.byte	0x04, 0x17
        /*002a*/ 	.short	(.L_469 - .L_468)
.L_468:
        /*002c*/ 	.word	0x00000000
        /*0030*/ 	.short	0x0004
        /*0032*/ 	.short	0x0020
        /*0034*/ 	.byte	0x00, 0xf0, 0x21, 0x00


	//----- nvinfo : EIATTR_KPARAM_INFO
	.align		4
.L_469:
        /*0038*/ 	.byte	0x04, 0x17
        /*003a*/ 	.short	(.L_471 - .L_470)
.L_470:
        /*003c*/ 	.word	0x00000000
        /*0040*/ 	.short	0x0003
        /*0042*/ 	.short	0x0018
        /*0044*/ 	.byte	0x00, 0xf0, 0x21, 0x00


	//----- nvinfo : EIATTR_KPARAM_INFO
	.align		4
.L_471:
        /*0048*/ 	.byte	0x04, 0x17
        /*004a*/ 	.short	(.L_473 - .L_472)
.L_472:
        /*004c*/ 	.word	0x00000000
        /*0050*/ 	.short	0x0002
        /*0052*/ 	.short	0x0010
        /*0054*/ 	.byte	0x00, 0xf0, 0x21, 0x00


	//----- nvinfo : EIATTR_KPARAM_INFO
	.align		4
.L_473:
        /*0058*/ 	.byte	0x04, 0x17
        /*005a*/ 	.short	(.L_475 - .L_474)
.L_474:
        /*005c*/ 	.word	0x00000000
        /*0060*/ 	.short	0x0001
        /*0062*/ 	.short	0x0008
        /*0064*/ 	.byte	0x00, 0xf0, 0x21, 0x00


	//----- nvinfo : EIATTR_KPARAM_INFO
	.align		4
.L_475:
        /*0068*/ 	.byte	0x04, 0x17
        /*006a*/ 	.short	(.L_477 - .L_476)
.L_476:
        /*006c*/ 	.word	0x00000000
        /*0070*/ 	.short	0x0000
        /*0072*/ 	.short	0x0000
        /*0074*/ 	.byte	0x00, 0xf5, 0x21, 0x00


	//----- nvinfo : EIATTR_SPARSE_MMA_MASK
	.align		4
.L_477:
        /*0078*/ 	.byte	0x03, 0x50
        /*007a*/ 	.short	0x0000


	//----- nvinfo : EIATTR_MAXREG_COUNT
	.align		4
        /*007c*/ 	.byte	0x03, 0x1b
        /*007e*/ 	.short	0x0040


	//----- nvinfo : EIATTR_MERCURY_ISA_VERSION
	.align		4
        /*0080*/ 	.byte	0x03, 0x5f
        /*0082*/ 	.short	0x0101


	//----- nvinfo : EIATTR_VRC_CTA_INIT_COUNT
	.align		4
        /*0084*/ 	.byte	0x02, 0x4a
	.zero		1
	.zero		1


	//----- nvinfo : EIATTR_EXIT_INSTR_OFFSETS
	.align		4
        /*0088*/ 	.byte	0x04, 0x1c
        /*008a*/ 	.short	(.L_479 - .L_478)


	//   ....[0]....
.L_478:
        /*008c*/ 	.word	0x000000f0


	//   ....[1]....
        /*0090*/ 	.word	0x00000580


	//   ....[2]....
        /*0094*/ 	.word	0x00001450


	//----- nvinfo : EIATTR_MAX_THREADS
	.align		4
.L_479:
        /*0098*/ 	.byte	0x04, 0x05
        /*009a*/ 	.short	(.L_481 - .L_480)
.L_480:
        /*009c*/ 	.word	0x00000400
        /*00a0*/ 	.word	0x00000001
        /*00a4*/ 	.word	0x00000001


	//----- nvinfo : EIATTR_CRS_STACK_SIZE
	.align		4
.L_481:
        /*00a8*/ 	.byte	0x04, 0x1e
        /*00aa*/ 	.short	(.L_483 - .L_482)
.L_482:
        /*00ac*/ 	.word	0x00000000


	//----- nvinfo : EIATTR_CBANK_PARAM_SIZE
	.align		4
.L_483:
        /*00b0*/ 	.byte	0x03, 0x19
        /*00b2*/ 	.short	0x0034


	//----- nvinfo : EIATTR_PARAM_CBANK
	.align		4
        /*00b4*/ 	.byte	0x04, 0x0a
        /*00b6*/ 	.short	(.L_485 - .L_484)
	.align		4
.L_484:
        /*00b8*/ 	.word	index@(.nv.constant0._ZN2at6native53_GLOBAL__N__7c5e0505_20_UpSampleNearest1d_cu_19867e3837upsample_nearest1d_backward_out_frameIddXadL_ZNS0_40nearest_neighbor_bw_compute_source_indexEfiiEEEEvPKT_mmmmPS3_f)
        /*00bc*/ 	.short	0x0380
        /*00be*/ 	.short	0x0034


	//----- nvinfo : EIATTR_SW_WAR
	.align		4
.L_485:
        /*00c0*/ 	.byte	0x04, 0x36
        /*00c2*/ 	.short	(.L_487 - .L_486)
.L_486:
        /*00c4*/ 	.word	0x00000008
.L_487:


//--------------------- .nv.info._ZN2at6native53_GLOBAL__N__7c5e0505_20_UpSampleNearest1d_cu_19867e3828upsample_nearest1d_out_frameIhXadL_ZNS0_43nearest_neighbor_exact_compute_source_indexEfiiEEEEvPKT_mmmmPS3_f --------------------------
	.section	.nv.info._ZN2at6native53_GLOBAL__N__7c5e0505_20_UpSampleNearest1d_cu_19867e3828upsample_nearest1d_out_frameIhXadL_ZNS0_43nearest_neighbor_exact_compute_source_indexEfiiEEEEvPKT_mmmmPS3_f,"",@"SHT_CUDA_INFO"
	.sectionflags	@""
	.align	4


	//----- nvinfo : EIATTR_CUDA_API_VERSION
	.align		4
        /*0000*/ 	.byte	0x04, 0x37
        /*0002*/ 	.short	(.L_489 - .L_488)
.L_488:
        /*0004*/ 	.word	0x00000082


	//----- nvinfo : EIATTR_KPARAM_INFO
	.align		4
.L_489:
        /*0008*/ 	.byte	0x04, 0x17
        /*000a*/ 	.short	(.L_491 - .L_490)
.L_490:
        /*000c*/ 	.word	0x00000000
        /*0010*/ 	.short	0x0006
        /*0012*/ 	.short	0x0030
        /*0014*/ 	.byte	0x00, 0xf0, 0x11, 0x00


	//----- nvinfo : EIATTR_KPARAM_INFO
	.align		4
.L_491:
        /*0018*/ 	.byte	0x04, 0x17
        /*001a*/ 	.short	(.L_493 - .L_492)
.L_492:
        /*001c*/ 	.word	0x00000000
        /*0020*/ 	.short	0x0005
        /*0022*/ 	.short	0x0028
        /*0024*/ 	.byte	0x00, 0xf5, 0x21, 0x00


	//----- nvinfo : EIATTR_KPARAM_INFO
	.align		4
.L_493:
        /*0028*/ 	.byte	0x04, 0x17
        /*002a*/ 	.short	(.L_495 - .L_494)
.L_494:
        /*002c*/ 	.word	0x00000000
        /*0030*/ 	.short	0x0004
        /*0032*/ 	.short	0x0020
        /*0034*/ 	.byte	0x00, 0xf0, 0x21, 0x00


	//----- nvinfo : EIATTR_KPARAM_INFO
	.align		4
.L_495:
        /*0038*/ 	.byte	0x04, 0x17
        /*003a*/ 	.short	(.L_497 - .L_496)
.L_496:
        /*003c*/ 	.word	0x00000000
        /*0040*/ 	.short	0x0003
        /*0042*/ 	.short	0x0018
        /*0044*/ 	.byte	0x00, 0xf0, 0x21, 0x00


	//----- nvinfo : EIATTR_KPARAM_INFO
	.align		4
.L_497:
        /*0048*/ 	.byte	0x04, 0x17
        /*004a*/ 	.short	(.L_499 - .L_498)
.L_498:
        /*004c*/ 	.word	0x00000000
        /*0050*/ 	.short	0x0002
        /*0052*/ 	.short	0x0010
        /*0054*/ 	.byte	0x00, 0xf0, 0x21, 0x00


	//----- nvinfo : EIATTR_KPARAM_INFO
	.align		4
.L_499:
        /*0058*/ 	.byte	0x04, 0x17
        /*005a*/ 	.short	(.L_501 - .L_500)
.L_500:
        /*005c*/ 	.word	0x00000000
        /*0060*/ 	.short	0x0001
        /*0062*/ 	.short	0x0008
        /*0064*/ 	.byte	0x00, 0xf0, 0x21, 0x00


	//----- nvinfo : EIATTR_KPARAM_INFO
	.align		4
.L_501:
        /*0068*/ 	.byte	0x04, 0x17
        /*006a*/ 	.short	(.L_503 - .L_502)
.L_502:
        /*006c*/ 	.word	0x00000000
        /*0070*/ 	.short	0x0000
        /*0072*/ 	.short	0x0000
        /*0074*/ 	.byte	0x00, 0xf5, 0x21, 0x00


	//----- nvinfo : EIATTR_SPARSE_MMA_MASK
	.align		4
.L_503:
        /*0078*/ 	.byte	0x03, 0x50
        /*007a*/ 	.short	0x0000


	//----- nvinfo : EIATTR_MAXREG_COUNT
	.align		4
        /*007c*/ 	.byte	0x03, 0x1b
        /*007e*/ 	.short	0x0040


	//----- nvinfo : EIATTR_MERCURY_ISA_VERSION
	.align		4
        /*0080*/ 	.byte	0x03, 0x5f
        /*0082*/ 	.short	0x0101


	//----- nvinfo : EIATTR_VRC_CTA_INIT_COUNT
	.align		4
        /*0084*/ 	.byte	0x02, 0x4a
	.zero		1
	.zero		1


	//----- nvinfo : EIATTR_EXIT_INSTR_OFFSETS
	.align		4
        /*0088*/ 	.byte	0x04, 0x1c
        /*008a*/ 	.short	(.L_505 - .L_504)


	//   ....[0]....
.L_504:
        /*008c*/ 	.word	0x000000f0


	//   ....[1]....
        /*0090*/ 	.word	0x00000560


	//   ....[2]....
        /*0094*/ 	.word	0x00001410


	//   ....[3]....
        /*0098*/ 	.word	0x000014f0


	//----- nvinfo : EIATTR_MAX_THREADS
	.align		4
.L_505:
        /*009c*/ 	.byte	0x04, 0x05
        /*009e*/ 	.short	(.L_507 - .L_506)
.L_506:
        /*00a0*/ 	.word	0x00000400
        /*00a4*/ 	.word	0x00000001
        /*00a8*/ 	.word	0x00000001


	//----- nvinfo : EIATTR_CRS_STACK_SIZE
	.align		4
.L_507:
        /*00ac*/ 	.byte	0x04, 0x1e
        /*00ae*/ 	.short	(.L_509 - .L_508)
.L_508:
        /*00b0*/ 	.word	0x00000000


	//----- nvinfo : EIATTR_CBANK_PARAM_SIZE
	.align		4
.L_509:
        /*00b4*/ 	.byte	0x03, 0x19
        /*00b6*/ 	.short	0x0034


	//----- nvinfo : EIATTR_PARAM_CBANK
	.align		4
        /*00b8*/ 	.byte	0x04, 0x0a
        /*00ba*/ 	.short	(.L_511 - .L_510)
	.align		4
.L_510:
        /*00bc*/ 	.word	index@(.nv.constant0._ZN2at6native53_GLOBAL__N__7c5e0505_20_UpSampleNearest1d_cu_19867e3828upsample_nearest1d_out_frameIhXadL_ZNS0_43nearest_neighbor_exact_compute_source_indexEfiiEEEEvPKT_mmmmPS3_f)
        /*00c0*/ 	.short	0x0380
        /*00c2*/ 	.short	0x0034


	//----- nvinfo : EIATTR_SW_WAR
	.align		4
.L_511:
        /*00c4*/ 	.byte	0x04, 0x36
        /*00c6*/ 	.short	(.L_513 - .L_512)
.L_512:
        /*00c8*/ 	.word	0x00000008
.L_513:


//--------------------- .nv.info._ZN2at6native53_GLOBAL__N__7c5e0505_20_UpSampleNearest1d_cu_19867e3828upsample_nearest1d_out_frameIN3c108BFloat16EXadL_ZNS0_43nearest_neighbor_exact_compute_source_indexEfiiEEEEvPKT_mmmmPS5_f --------------------------
	.section	.nv.info._ZN2at6native53_GLOBAL__N__7c5e0505_20_UpSampleNearest1d_cu_19867e3828upsample_nearest1d_out_frameIN3c108BFloat16EXadL_ZNS0_43nearest_neighbor_exact_compute_source_indexEfiiEEEEvPKT_mmmmPS5_f,"",@"SHT_CUDA_INFO"
	.sectionflags	@""
	.align	4


	//----- nvinfo : EIATTR_CUDA_API_VERSION
	.align		4
        /*0000*/ 	.byte	0x04, 0x37
        /*0002*/ 	.short	(.L_515 - .L_514)
.L_514:
        /*0004*/ 	.word	0x00000082


	//----- nvinfo : EIATTR_KPARAM_INFO
	.align		4
.L_515:
        /*0008*/ 	.byte	0x04, 0x17
        /*000a*/ 	.short	(.L_517 - .L_516)
.L_516:
        /*000c*/ 	.word	0x00000000
        /*0010*/ 	.short	0x0006
        /*0012*/ 	.short	0x0030
        /*0014*/ 	.byte	0x00, 0xf0, 0x11, 0x00


	//----- nvinfo : EIATTR_KPARAM_INFO
	.align		4
.L_517:
        /*0018*/ 	.byte	0x04, 0x17
        /*001a*/ 	.short	(.L_519 - .L_518)
.L_518:
        /*001c*/ 	.word	0x00000000
        /*0020*/ 	.short	0x0005
        /*0022*/ 	.short	0x0028
        /*0024*/ 	.byte	0x00, 0xf5, 0x21, 0x00


	//----- nvinfo : EIATTR_KPARAM_INFO
	.align		4
.L_519:
        /*0028*/ 	.byte	0x04, 0x17
        /*002a*/ 	.short	(.L_521 - .L_520)
.L_520:
        /*002c*/ 	.word	0x00000000
        /*0030*/ 	.short	0x0004
        /*0032*/ 	.short	0x0020
        /*0034*/ 	.byte	0x00, 0xf0, 0x21, 0x00


	//----- nvinfo : EIATTR_KPARAM_INFO
	.align		4
.L_521:
        /*0038*/ 	.byte	0x04, 0x17
        /*003a*/ 	.short	(.L_523 - .L_522)
.L_522:
        /*003c*/ 	.word	0x00000000
        /*0040*/ 	.short	0x0003
        /*0042*/ 	.short	0x0018
        /*0044*/ 	.byte	0x00, 0xf0, 0x21, 0x00


	//----- nvinfo : EIATTR_KPARAM_INFO
	.align		4
.L_523:
        /*0048*/ 	.byte	0x04, 0x17
        /*004a*/ 	.short	(.L_525 - .L_524)
.L_524:
        /*004c*/ 	.word	0x00000000
        /*0050*/ 	.short	0x0002
        /*0052*/ 	.short	0x0010
        /*0054*/ 	.byte	0x00, 0xf0, 0x21, 0x00


	//----- nvinfo : EIATTR_KPARAM_INFO
	.align		4
.L_525:
        /*0058*/ 	.byte	0x04, 0x17
        /*005a*/ 	.short	(.L_527 - .L_526)
.L_526:
        /*005c*/ 	.word	0x00000000
        /*0060*/ 	.short	0x0001
        /*0062*/ 	.short	0x0008
        /*0064*/ 	.byte	0x00, 0xf0, 0x21, 0x00


	//----- nvinfo : EIATTR_KPARAM_INFO
	.align		4
.L_527:
        /*0068*/ 	.byte	0x04, 0x17
        /*006a*/ 	.short	(.L_529 - .L_528)
.L_528:
        /*006c*/ 	.word	0x00000000
        /*0070*/ 	.short	0x0000
        /*0072*/ 	.short	0x0000
        /*0074*/ 	.byte	0x00, 0xf5, 0x21, 0x00


	//----- nvinfo : EIATTR_SPARSE_MMA_MASK
	.align		4
.L_529:
        /*0078*/ 	.byte	0x03, 0x50
        /*007a*/ 	.short	0x0000


	//----- nvinfo : EIATTR_MAXREG_COUNT
	.align		4
        /*007c*/ 	.byte	0x03, 0x1b
        /*007e*/ 	.short	0x0040


	//----- nvinfo : EIATTR_MERCURY_ISA_VERSION
	.align		4
        /*0080*/ 	.byte	0x03, 0x5f
        /*0082*/ 	.short	0x0101


	//----- nvinfo : EIATTR_VRC_CTA_INIT_COUNT
	.align		4
        /*0084*/ 	.byte	0x02, 0x4a
	.zero		1
	.zero		1


	//----- nvinfo : EIATTR_EXIT_INSTR_OFFSETS
	.align		4
        /*0088*/ 	.byte	0x04, 0x1c
        /*008a*/ 	.short	(.L_531 - .L_530)


	//   ....[0]....
.L_530:
        /*008c*/ 	.word	0x000000f0


	//   ....[1]....
        /*0090*/ 	.word	0x00000550


	//   ....[2]....
        /*0094*/ 	.word	0x00001340


	//   ....[3]....
        /*0098*/ 	.word	0x00001400


	//----- nvinfo : EIATTR_MAX_THREADS
	.align		4
.L_531:
        /*009c*/ 	.byte	0x04, 0x05
        /*009e*/ 	.short	(.L_533 - .L_532)
.L_532:
        /*00a0*/ 	.word	0x00000400
        /*00a4*/ 	.word	0x00000001
        /*00a8*/ 	.word	0x00000001


	//----- nvinfo : EIATTR_CRS_STACK_SIZE
	.align		4
.L_533:
        /*00ac*/ 	.byte	0x04, 0x1e
        /*00ae*/ 	.short	(.L_535 - .L_534)
.L_534:
        /*00b0*/ 	.word	0x00000000


	//----- nvinfo : EIATTR_CBANK_PARAM_SIZE
	.align		4
.L_535:
        /*00b4*/ 	.byte	0x03, 0x19
        /*00b6*/ 	.short	0x0034


	//----- nvinfo : EIATTR_PARAM_CBANK
	.align		4
        /*00b8*/ 	.byte	0x04, 0x0a
        /*00ba*/ 	.short	(.L_537 - .L_536)
	.align		4
.L_536:
        /*00bc*/ 	.word	index@(.nv.constant0._ZN2at6native53_GLOBAL__N__7c5e0505_20_UpSampleNearest1d_cu_19867e3828upsample_nearest1d_out_frameIN3c108BFloat16EXadL_ZNS0_43nearest_neighbor_exact_compute_source_indexEfiiEEEEvPKT_mmmmPS5_f)
        /*00c0*/ 	.short	0x0380
        /*00c2*/ 	.short	0x0034


	//----- nvinfo : EIATTR_SW_WAR
	.align		4
.L_537:
        /*00c4*/ 	.byte	0x04, 0x36
        /*00c6*/ 	.short	(.L_539 - .L_538)
.L_538:
        /*00c8*/ 	.word	0x00000008
.L_539:


//--------------------- .nv.info._ZN2at6native53_GLOBAL__N__7c5e0505_20_UpSampleNearest1d_cu_19867e3828upsample_nearest1d_out_frameIN3c104HalfEXadL_ZNS0_43nearest_neighbor_exact_compute_source_indexEfiiEEEEvPKT_mmmmPS5_f --------------------------
	.section	.nv.info._ZN2at6native53_GLOBAL__N__7c5e0505_20_UpSampleNearest1d_cu_19867e3828upsample_nearest1d_out_frameIN3c104HalfEXadL_ZNS0_43nearest_neighbor_exact_compute_source_indexEfiiEEEEvPKT_mmmmPS5_f,"",@"SHT_CUDA_INFO"
	.sectionflags	@""
	.align	4


	//----- nvinfo : EIATTR_CUDA_API_VERSION
	.align		4
        /*0000*/ 	.byte	0x04, 0x37
        /*0002*/ 	.short	(.L_541 - .L_540)
.L_540:
        /*0004*/ 	.word	0x00000082


	//----- nvinfo : EIATTR_KPARAM_INFO
	.align		4
.L_541:
        /*0008*/ 	.byte	0x04, 0x17
        /*000a*/ 	.short	(.L_543 - .L_542)
.L_542:
        /*000c*/ 	.word	0x00000000
        /*0010*/ 	.short	0x0006
        /*0012*/ 	.short	0x0030
        /*0014*/ 	.byte	0x00, 0xf0, 0x11, 0x00


	//----- nvinfo : EIATTR_KPARAM_INFO
	.align		4
.L_543:
        /*0018*/ 	.byte	0x04, 0x17
        /*001a*/ 	.short	(.L_545 - .L_544)
.L_544:
        /*001c*/ 	.word	0x00000000
        /*0020*/ 	.short	0x0005
        /*0022*/ 	.short	0x0028
        /*0024*/ 	.byte	0x00, 0xf5, 0x21, 0x00


	//----- nvinfo : EIATTR_KPARAM_INFO
	.align		4
.L_545:
        /*0028*/ 	.byte	0x04, 0x17
        /*002a*/ 	.short	(.L_547 - .L_546)
.L_546:
        /*002c*/ 	.word	0x00000000
        /*0030*/ 	.short	0x0004
        /*0032*/ 	.short	0x0020
        /*0034*/ 	.byte	0x00, 0xf0, 0x21, 0x00


	//----- nvinfo : EIATTR_KPARAM_INFO
	.align		4
.L_547:
        /*0038*/ 	.byte	0x04, 0x17
        /*003a*/ 	.short	(.L_549 - .L_548)
.L_548:
        /*003c*/ 	.word	0x00000000
        /*0040*/ 	.short	0x0003
        /*0042*/ 	.short	0x0018
        /*0044*/ 	.byte	0x00, 0xf0, 0x21, 0x00


	//----- nvinfo : EIATTR_KPARAM_INFO
	.align		4
.L_549:
        /*0048*/ 	.byte	0x04, 0x17
        /*004a*/ 	.short	(.L_551 - .L_550)
.L_550:
        /*004c*/ 	.word	0x00000000
        /*0050*/ 	.short	0x0002
        /*0052*/ 	.short	0x0010
        /*0054*/ 	.byte	0x00, 0xf0, 0x21, 0x00


	//----- nvinfo : EIATTR_KPARAM_INFO
	.align		4
.L_551:
        /*0058*/ 	.byte	0x04, 0x17
        /*005a*/ 	.short	(.L_553 - .L_552)
.L_552:
        /*005c*/ 	.word	0x00000000
        /*0060*/ 	.short	0x0001
        /*0062*/ 	.short	0x0008
        /*0064*/ 	.byte	0x00, 0xf0, 0x21, 0x00


	//----- nvinfo : EIATTR_KPARAM_INFO
	.align		4
.L_553:
        /*0068*/ 	.byte	0x04, 0x17
        /*006a*/ 	.short	(.L_555 - .L_554)
.L_554:
        /*006c*/ 	.word	0x00000000
        /*0070*/ 	.short	0x0000
        /*0072*/ 	.short	0x0000
        /*0074*/ 	.byte	0x00, 0xf5, 0x21, 0x00


	//----- nvinfo : EIATTR_SPARSE_MMA_MASK
	.align		4
.L_555:
        /*0078*/ 	.byte	0x03, 0x50
        /*007a*/ 	.short	0x0000


	//----- nvinfo : EIATTR_MAXREG_COUNT
	.align		4
        /*007c*/ 	.byte	0x03, 0x1b
        /*007e*/ 	.short	0x0040


	//----- nvinfo : EIATTR_MERCURY_ISA_VERSION
	.align		4
        /*0080*/ 	.byte	0x03, 0x5f
        /*0082*/ 	.short	0x0101


	//----- nvinfo : EIATTR_VRC_CTA_INIT_COUNT
	.align		4
        /*0084*/ 	.byte	0x02, 0x4a
	.zero		1
	.zero		1


	//----- nvinfo : EIATTR_EXIT_INSTR_OFFSETS
	.align		4
        /*0088*/ 	.byte	0x04, 0x1c
        /*008a*/ 	.short	(.L_557 - .L_556)


	//   ....[0]....
.L_556:
        /*008c*/ 	.word	0x000000f0


	//   ....[1]....
        /*0090*/ 	.word	0x00000550


	//   ....[2]....
        /*0094*/ 	.word	0x00001340


	//   ....[3]....
        /*0098*/ 	.word	0x00001400


	//----- nvinfo : EIATTR_MAX_THREADS
	.align		4
.L_557:
        /*009c*/ 	.byte	0x04, 0x05
        /*009e*/ 	.short	(.L_559 - .L_558)
.L_558:
        /*00a0*/ 	.word	0x00000400
        /*00a4*/ 	.word	0x00000001
        /*00a8*/ 	.word	0x00000001


	//----- nvinfo : EIATTR_CRS_STACK_SIZE
	.align		4
.L_559:
        /*00ac*/ 	.byte	0x04, 0x1e
        /*00ae*/ 	.short	(.L_561 - .L_560)
.L_560:
        /*00b0*/ 	.word	0x00000000


	//----- nvinfo : EIATTR_CBANK_PARAM_SIZE
	.align		4
.L_561:
        /*00b4*/ 	.byte	0x03, 0x19
        /*00b6*/ 	.short	0x0034


	//----- nvinfo : EIATTR_PARAM_CBANK
	.align		4
        /*00b8*/ 	.byte	0x04, 0x0a
        /*00ba*/ 	.short	(.L_563 - .L_562)
	.align		4
.L_562:
        /*00bc*/ 	.word	index@(.nv.constant0._ZN2at6native53_GLOBAL__N__7c5e0505_20_UpSampleNearest1d_cu_19867e3828upsample_nearest1d_out_frameIN3c104HalfEXadL_ZNS0_43nearest_neighbor_exact_compute_source_indexEfiiEEEEvPKT_mmmmPS5_f)
        /*00c0*/ 	.short	0x0380
        /*00c2*/ 	.short	0x0034


	//----- nvinfo : EIATTR_SW_WAR
	.align		4
.L_563:
        /*00c4*/ 	.byte	0x04, 0x36
        /*00c6*/ 	.short	(.L_565 - .L_564)
.L_564:
        /*00c8*/ 	.word	0x00000008
.L_565:


//--------------------- .nv.info._ZN2at6native53_GLOBAL__N__7c5e0505_20_UpSampleNearest1d_cu_19867e3828upsample_nearest1d_out_frameIfXadL_ZNS0_43nearest_neighbor_exact_compute_source_indexEfiiEEEEvPKT_mmmmPS3_f --------------------------
	.section	.nv.info._ZN2at6native53_GLOBAL__N__7c5e0505_20_UpSampleNearest1d_cu_19867e3828upsample_nearest1d_out_frameIfXadL_ZNS0_43nearest_neighbor_exact_compute_source_indexEfiiEEEEvPKT_mmmmPS3_f,"",@"SHT_CUDA_INFO"
	.sectionflags	@""
	.align	4


	//----- nvinfo : EIATTR_CUDA_API_VERSION
	.align		4
        /*0000*/ 	.byte	0x04, 0x37
        /*0002*/ 	.short	(.L_567 - .L_566)
.L_566:
        /*0004*/ 	.word	0x00000082


	//----- nvinfo : EIATTR_KPARAM_INFO
	.align		4
.L_567:
        /*0008*/ 	.byte	0x04, 0x17
        /*000a*/ 	.short	(.L_569 - .L_568)
.L_568:
        /*000c*/ 	.word	0x00000000
        /*0010*/ 	.short	0x0006
        /*0012*/ 	.short	0x0030
        /*0014*/ 	.byte	0x00, 0xf0, 0x11, 0x00


	//----- nvinfo : EIATTR_KPARAM_INFO
	.align		4
.L_569:
        /*0018*/ 	.byte	0x04, 0x17
        /*001a*/ 	.short	(.L_571 - .L_570)
.L_570:
        /*001c*/ 	.word	0x00000000
        /*0020*/ 	.short	0x0005
        /*0022*/ 	.short	0x0028
        /*0024*/ 	.byte	0x00, 0xf5, 0x21, 0x00


	//----- nvinfo : EIATTR_KPARAM_INFO
	.align		4
.L_571:
        /*0028*/ 	.byte	0x04, 0x17
        /*002a*/ 	.short	(.L_573 - .L_572)
.L_572:
        /*002c*/ 	.word	0x00000000
        /*0030*/ 	.short	0x0004
        /*0032*/ 	.short	0x0020
        /*0034*/ 	.byte	0x00, 0xf0, 0x21, 0x00


	//----- nvinfo : EIATTR_KPARAM_INFO
	.align		4
.L_573:
        /*0038*/ 	.byte	0x04, 0x17
        /*003a*/ 	.short	(.L_575 - .L_574)
.L_574:
        /*003c*/ 	.word	0x00000000
        /*0040*/ 	.short	0x0003
        /*0042*/ 	.short	0x0018
        /*0044*/ 	.byte	0x00, 0xf0, 0x21, 0x00


	//----- nvinfo : EIATTR_KPARAM_INFO
	.align		4
.L_575:
        /*0048*/ 	.byte	0x04, 0x17
        /*004a*/ 	.short	(.L_577 - .L_576)
.L_576:
        /*004c*/ 	.word	0x00000000
        /*0050*/ 	.short	0x0002
        /*0052*/ 	.short	0x0010
        /*0054*/ 	.byte	0x00, 0xf0, 0x21, 0x00


	//----- nvinfo : EIATTR_KPARAM_INFO
	.align		4
.L_577:
        /*0058*/ 	.byte	0x04, 0x17
        /*005a*/ 	.short	(.L_579 - .L_578)
.L_578:
        /*005c*/ 	.word	0x00000000
        /*0060*/ 	.short	0x0001
        /*0062*/ 	.short	0x0008
        /*0064*/ 	.byte	0x00, 0xf0, 0x21, 0x00


	//----- nvinfo : EIATTR_KPARAM_INFO
	.align		4
.L_579:
        /*0068*/ 	.byte	0x04, 0x17
        /*006a*/ 	.short	(.L_581 - .L_580)
.L_580:
        /*006c*/ 	.word	0x00000000
        /*0070*/ 	.short	0x0000
        /*0072*/ 	.short	0x0000
        /*0074*/ 	.byte	0x00, 0xf5, 0x21, 0x00


	//----- nvinfo : EIATTR_SPARSE_MMA_MASK
	.align		4
.L_581:
        /*0078*/ 	.byte	0x03, 0x50
        /*007a*/ 	.short	0x0000


	//----- nvinfo : EIATTR_MAXREG_COUNT
	.align		4
        /*007c*/ 	.byte	0x03, 0x1b
        /*007e*/ 	.short	0x0040


	//----- nvinfo : EIATTR_MERCURY_ISA_VERSION
	.align		4
        /*0080*/ 	.byte	0x03, 0x5f
        /*0082*/ 	.short	0x0101


	//----- nvinfo : EIATTR_VRC_CTA_INIT_COUNT
	.align		4
        /*0084*/ 	.byte	0x02, 0x4a
	.zero		1
	.zero		1


	//----- nvinfo : EIATTR_EXIT_INSTR_OFFSETS
	.align		4
        /*0088*/ 	.byte	0x04, 0x1c
        /*008a*/ 	.short	(.L_583 - .L_582)


	//   ....[0]....
.L_582:
        /*008c*/ 	.word	0x000000f0


	//   ....[1]....
        /*0090*/ 	.word	0x00000550


	//   ....[2]....
        /*0094*/ 	.word	0x00001340


	//   ....[3]....
        /*0098*/ 	.word	0x00001400


	//----- nvinfo : EIATTR_MAX_THREADS
	.align		4
.L_583:
        /*009c*/ 	.byte	0x04, 0x05
        /*009e*/ 	.short	(.L_585 - .L_584)
.L_584:
        /*00a0*/ 	.word	0x00000400
        /*00a4*/ 	.word	0x00000001
        /*00a8*/ 	.word	0x00000001


	//----- nvinfo : EIATTR_CRS_STACK_SIZE
	.align		4
.L_585:
        /*00ac*/ 	.byte	0x04, 0x1e
        /*00ae*/ 	.short	(.L_587 - .L_586)
.L_586:
        /*00b0*/ 	.word	0x00000000


	//----- nvinfo : EIATTR_CBANK_PARAM_SIZE
	.align		4
.L_587:
        /*00b4*/ 	.byte	0x03, 0x19
        /*00b6*/ 	.short	0x0034


	//----- nvinfo : EIATTR_PARAM_CBANK
	.align		4
        /*00b8*/ 	.byte	0x04, 0x0a
        /*00ba*/ 	.short	(.L_589 - .L_588)
	.align		4
.L_588:
        /*00bc*/ 	.word	index@(.nv.constant0._ZN2at6native53_GLOBAL__N__7c5e0505_20_UpSampleNearest1d_cu_19867e3828upsample_nearest1d_out_frameIfXadL_ZNS0_43nearest_neighbor_exact_compute_source_indexEfiiEEEEvPKT_mmmmPS3_f)
        /*00c0*/ 	.short	0x0380
        /*00c2*/ 	.short	0x0034


	//----- nvinfo : EIATTR_SW_WAR
	.align		4
.L_589:
        /*00c4*/ 	.byte	0x04, 0x36
        /*00c6*/ 	.short	(.L_591 - .L_590)
.L_590:
        /*00c8*/ 	.word	0x00000008
.L_591:


//--------------------- .nv.info._ZN2at6native53_GLOBAL__N__7c5e0505_20_UpSampleNearest1d_cu_19867e3828upsample_nearest1d_out_frameIdXadL_ZNS0_43nearest_neighbor_exact_compute_source_indexEfiiEEEEvPKT_mmmmPS3_f --------------------------
	.section	.nv.info._ZN2at6native53_GLOBAL__N__7c5e0505_20_UpSampleNearest1d_cu_19867e3828upsample_nearest1d_out_frameIdXadL_ZNS0_43nearest_neighbor_exact_compute_source_indexEfiiEEEEvPKT_mmmmPS3_f,"",@"SHT_CUDA_INFO"
	.sectionflags	@""
	.align	4


	//----- nvinfo : EIATTR_CUDA_API_VERSION
	.align		4
        /*0000*/ 	.byte	0x04, 0x37
        /*0002*/ 	.short	(.L_593 - .L_592)
.L_592:
        /*0004*/ 	.word	0x00000082


	//----- nvinfo : EIATTR_KPARAM_INFO
	.align		4
.L_593:
        /*0008*/ 	.byte	0x04, 0x17
        /*000a*/ 	.short	(.L_595 - .L_594)
.L_594:
        /*000c*/ 	.word	0x00000000
        /*0010*/ 	.short	0x0006
        /*0012*/ 	.short	0x0030
        /*0014*/ 	.byte	0x00, 0xf0, 0x11, 0x00


	//----- nvinfo : EIATTR_KPARAM_INFO
	.align		4
.L_595:
        /*0018*/ 	.byte	0x04, 0x17
        /*001a*/ 	.short	(.L_597 - .L_596)
.L_596:
        /*001c*/ 	.word	0x00000000
        /*0020*/ 	.short	0x0005
        /*0022*/ 	.short	0x0028
        /*0024*/ 	.byte	0x00, 0xf5, 0x21, 0x00


	//----- nvinfo : EIATTR_KPARAM_INFO
	.align		4
.L_597:
        /*0028*/ 	.byte	0x04, 0x17
        /*002a*/ 	.short	(.L_599 - .L_598)
.L_598:
        /*002c*/ 	.word	0x00000000
        /*0030*/ 	.short	0x0004
        /*0032*/ 	.short	0x0020
        /*0034*/ 	.byte	0x00, 0xf0, 0x21, 0x00


	//----- nvinfo : EIATTR_KPARAM_INFO
	.align		4
.L_599:
        /*0038*/ 	.byte	0x04, 0x17
        /*003a*/ 	.short	(.L_601 - .L_600)
.L_600:
        /*003c*/ 	.word	0x00000000
        /*0040*/ 	.short	0x0003
        /*0042*/ 	.short	0x0018
        /*0044*/ 	.byte	0x00, 0xf0, 0x21, 0x00


	//----- nvinfo : EIATTR_KPARAM_INFO
	.align		4
.L_601:
        /*0048*/ 	.byte	0x04, 0x17
        /*004a*/ 	.short	(.L_603 - .L_602)
.L_602:
        /*004c*/ 	.word	0x00000000
        /*0050*/ 	.short	0x0002
        /*0052*/ 	.short	0x0010
        /*0054*/ 	.byte	0x00, 0xf0, 0x21, 0x00


	//----- nvinfo : EIATTR_KPARAM_INFO
	.align		4
.L_603:
        /*0058*/ 	.byte	0x04, 0x17
        /*005a*/ 	.short	(.L_605 - .L_604)
.L_604:
        /*005c*/ 	.word	0x00000000
        /*0060*/ 	.short	0x0001
        /*0062*/ 	.short	0x0008
        /*0064*/ 	.byte	0x00, 0xf0, 0x21, 0x00


	//----- nvinfo : EIATTR_KPARAM_INFO
	.align		4
.L_605:
        /*0068*/ 	.byte	0x04, 0x17
        /*006a*/ 	.short	(.L_607 - .L_606)
.L_606:
        /*006c*/ 	.word	0x00000000
        /*0070*/ 	.short	0x0000
        /*0072*/ 	.short	0x0000
        /*0074*/ 	.byte	0x00, 0xf5, 0x21, 0x00


	//----- nvinfo : EIATTR_SPARSE_MMA_MASK
	.align		4
.L_607:
        /*0078*/ 	.byte	0x03, 0x50
        /*007a*/ 	.short	0x0000


	//----- nvinfo : EIATTR_MAXREG_COUNT
	.align		4
        /*007c*/ 	.byte	0x03, 0x1b
        /*007e*/ 	.short	0x0040


	//----- nvinfo : EIATTR_MERCURY_ISA_VERSION
	.align		4
        /*0080*/ 	.byte	0x03, 0x5f
        /*0082*/ 	.short	0x0101


	//----- nvinfo : EIATTR_VRC_CTA_INIT_COUNT
	.align		4
        /*0084*/ 	.byte	0x02, 0x4a
	.zero		1
	.zero		1


	//----- nvinfo : EIATTR_EXIT_INSTR_OFFSETS
	.align		4
        /*0088*/ 	.byte	0x04, 0x1c
        /*008a*/ 	.short	(.L_609 - .L_608)


	//   ....[0]....
.L_608:
        /*008c*/ 	.word	0x000000f0


	//   ....[1]....
        /*0090*/ 	.word	0x00000550


	//   ....[2]....
        /*0094*/ 	.word	0x00001340


	//   ....[3]....
        /*0098*/ 	.word	0x00001400


	//----- nvinfo : EIATTR_MAX_THREADS
	.align		4
.L_609:
        /*009c*/ 	.byte	0x04, 0x05
        /*009e*/ 	.short	(.L_611 - .L_610)
.L_610:
        /*00a0*/ 	.word	0x00000400
        /*00a4*/ 	.word	0x00000001
        /*00a8*/ 	.word	0x00000001


	//----- nvinfo : EIATTR_CRS_STACK_SIZE
	.align		4
.L_611:
        /*00ac*/ 	.byte	0x04, 0x1e
        /*00ae*/ 	.short	(.L_613 - .L_612)
.L_612:
        /*00b0*/ 	.word	0x00000000


	//----- nvinfo : EIATTR_CBANK_PARAM_SIZE
	.align		4
.L_613:
        /*00b4*/ 	.byte	0x03, 0x19
        /*00b6*/ 	.short	0x0034


	//----- nvinfo : EIATTR_PARAM_CBANK
	.align		4
        /*00b8*/ 	.byte	0x04, 0x0a
        /*00ba*/ 	.short	(.L_615 - .L_614)
	.align		4
.L_614:
        /*00bc*/ 	.word	index@(.nv.constant0._ZN2at6native53_GLOBAL__N__7c5e0505_20_UpSampleNearest1d_cu_19867e3828upsample_nearest1d_out_frameIdXadL_ZNS0_43nearest_neighbor_exact_compute_source_indexEfiiEEEEvPKT_mmmmPS3_f)
        /*00c0*/ 	.short	0x0380
        /*00c2*/ 	.short	0x0034


	//----- nvinfo : EIATTR_SW_WAR
	.align		4
.L_615:
        /*00c4*/ 	.byte	0x04, 0x36
        /*00c6*/ 	.short	(.L_617 - .L_616)
.L_616:
        /*00c8*/ 	.word	0x00000008
.L_617:


//--------------------- .nv.info._ZN2at6native53_GLOBAL__N__7c5e0505_20_UpSampleNearest1d_cu_19867e3828upsample_nearest1d_out_frameIhXadL_ZNS0_37nearest_neighbor_compute_source_indexEfiiEEEEvPKT_mmmmPS3_f --------------------------
	.section	.nv.info._ZN2at6native53_GLOBAL__N__7c5e0505_20_UpSampleNearest1d_cu_19867e3828upsample_nearest1d_out_frameIhXadL_ZNS0_37nearest_neighbor_compute_source_indexEfiiEEEEvPKT_mmmmPS3_f,"",@"SHT_CUDA_INFO"
	.sectionflags	@""
	.align	4


	//----- nvinfo : EIATTR_CUDA_API_VERSION
	.align		4
        /*0000*/ 	.byte	0x04, 0x37
        /*0002*/ 	.short	(.L_619 - .L_618)
.L_618:
        /*0004*/ 	.word	0x00000082


	//----- nvinfo : EIATTR_KPARAM_INFO
	.align		4
.L_619:
        /*0008*/ 	.byte	0x04, 0x17
        /*000a*/ 	.short	(.L_621 - .L_620)
.L_620:
        /*000c*/ 	.word	0x00000000
        /*0010*/ 	.short	0x0006
        /*0012*/ 	.short	0x0030
        /*0014*/ 	.byte	0x00, 0xf0, 0x11, 0x00


	//----- nvinfo : EIATTR_KPARAM_INFO
	.align		4
.L_621:
        /*0018*/ 	.byte	0x04, 0x17
        /*001a*/ 	.short	(.L_623 - .L_622)
.L_622:
        /*001c*/ 	.word	0x00000000
        /*0020*/ 	.short	0x0005
        /*0022*/ 	.short	0x0028
        /*0024*/ 	.byte	0x00, 0xf5, 0x21, 0x00


	//----- nvinfo : EIATTR_KPARAM_INFO
	.align		4
.L_623:
        /*0028*/ 	.byte	0x04, 0x17
        /*002a*/ 	.short	(.L_625 - .L_624)
.L_624:
        /*002c*/ 	.word	0x00000000
        /*0030*/ 	.short	0x0004
        /*0032*/ 	.short	0x0020
        /*0034*/ 	.byte	0x00, 0xf0, 0x21, 0x00


	//----- nvinfo : EIATTR_KPARAM_INFO
	.align		4
.L_625:
        /*0038*/ 	.byte	0x04, 0x17
        /*003a*/ 	.short	(.L_627 - .L_626)
.L_626:
        /*003c*/ 	.word	0x00000000
        /*0040*/ 	.short	0x0003
        /*0042*/ 	.short	0x0018
        /*0044*/ 	.byte	0x00, 0xf0, 0x21, 0x00


	//----- nvinfo : EIATTR_KPARAM_INFO
	.align		4
.L_627:
        /*0048*/ 	.byte	0x04, 0x17
        /*004a*/ 	.short	(.L_629 - .L_628)
.L_628:
        /*004c*/ 	.word	0x00000000
        /*0050*/ 	.short	0x0002
        /*0052*/ 	.short	0x0010
        /*0054*/ 	.byte	0x00, 0xf0, 0x21, 0x00


	//----- nvinfo : EIATTR_KPARAM_INFO
	.align		4
.L_629:
        /*0058*/ 	.byte	0x04, 0x17
        /*005a*/ 	.short	(.L_631 - .L_630)
.L_630:
        /*005c*/ 	.word	0x00000000
        /*0060*/ 	.short	0x0001
        /*0062*/ 	.short	0x0008
        /*0064*/ 	.byte	0x00, 0xf0, 0x21, 0x00


	//----- nvinfo : EIATTR_KPARAM_INFO
	.align		4
.L_631:
        /*0068*/ 	.byte	0x04, 0x17
        /*006a*/ 	.short	(.L_633 - .L_632)
.L_632:
        /*006c*/ 	.word	0x00000000
        /*0070*/ 	.short	0x0000
        /*0072*/ 	.short	0x0000
        /*0074*/ 	.byte	0x00, 0xf5, 0x21, 0x00


	//----- nvinfo : EIATTR_SPARSE_MMA_MASK
	.align		4
.L_633:
        /*0078*/ 	.byte	0x03, 0x50
        /*007a*/ 	.short	0x0000


	//----- nvinfo : EIATTR_MAXREG_COUNT
	.align		4
        /*007c*/ 	.byte	0x03, 0x1b
        /*007e*/ 	.short	0x0040


	//----- nvinfo : EIATTR_MERCURY_ISA_VERSION
	.align		4
        /*0080*/ 	.byte	0x03, 0x5f
        /*0082*/ 	.short	0x0101


	//----- nvinfo : EIATTR_VRC_CTA_INIT_COUNT
	.align		4
        /*0084*/ 	.byte	0x02, 0x4a
	.zero		1
	.zero		1


	//----- nvinfo : EIATTR_EXIT_INSTR_OFFSETS
	.align		4
        /*0088*/ 	.byte	0x04, 0x1c
        /*008a*/ 	.short	(.L_635 - .L_634)


	//   ....[0]....
.L_634:
        /*008c*/ 	.word	0x000000f0


	//   ....[1]....
        /*0090*/ 	.word	0x00000550


	//   ....[2]....
        /*0094*/ 	.word	0x00001400


	//   ....[3]....
        /*0098*/ 	.word	0x000014e0


	//----- nvinfo : EIATTR_MAX_THREADS
	.align		4
.L_635:
        /*009c*/ 	.byte	0x04, 0x05
        /*009e*/ 	.short	(.L_637 - .L_636)
.L_636:
        /*00a0*/ 	.word	0x00000400
        /*00a4*/ 	.word	0x00000001
        /*00a8*/ 	.word	0x00000001


	//----- nvinfo : EIATTR_CRS_STACK_SIZE
	.align		4
.L_637:
        /*00ac*/ 	.byte	0x04, 0x1e
        /*00ae*/ 	.short	(.L_639 - .L_638)
.L_638:
        /*00b0*/ 	.word	0x00000000


	//----- nvinfo : EIATTR_CBANK_PARAM_SIZE
	.align		4
.L_639:
        /*00b4*/ 	.byte	0x03, 0x19
        /*00b6*/ 	.short	0x0034


	//----- nvinfo : EIATTR_PARAM_CBANK
	.align		4
        /*00b8*/ 	.byte	0x04, 0x0a
        /*00ba*/ 	.short	(.L_641 - .L_640)
	.align		4
.L_640:
        /*00bc*/ 	.word	index@(.nv.constant0._ZN2at6native53_GLOBAL__N__7c5e0505_20_UpSampleNearest1d_cu_19867e3828upsample_nearest1d_out_frameIhXadL_ZNS0_37nearest_neighbor_compute_source_indexEfiiEEEEvPKT_mmmmPS3_f)
        /*00c0*/ 	.short	0x0380
        /*00c2*/ 	.short	0x0034


	//----- nvinfo : EIATTR_SW_WAR
	.align		4
.L_641:
        /*00c4*/ 	.byte	0x04, 0x36
        /*00c6*/ 	.short	(.L_643 - .L_642)
.L_642:
        /*00c8*/ 	.word	0x00000008
.L_643:


//--------------------- .nv.info._ZN2at6native53_GLOBAL__N__7c5e0505_20_UpSampleNearest1d_cu_19867e3828upsample_nearest1d_out_frameIN3c108BFloat16EXadL_ZNS0_37nearest_neighbor_compute_source_indexEfiiEEEEvPKT_mmmmPS5_f --------------------------
	.section	.nv.info._ZN2at6native53_GLOBAL__N__7c5e0505_20_UpSampleNearest1d_cu_19867e3828upsample_nearest1d_out_frameIN3c108BFloat16EXadL_ZNS0_37nearest_neighbor_compute_source_indexEfiiEEEEvPKT_mmmmPS5_f,"",@"SHT_CUDA_INFO"
	.sectionflags	@""
	.align	4


	//----- nvinfo : EIATTR_CUDA_API_VERSION
	.align		4
        /*0000*/ 	.byte	0x04, 0x37
        /*0002*/ 	.short	(.L_645 - .L_644)
.L_644:
        /*0004*/ 	.word	0x00000082


	//----- nvinfo : EIATTR_KPARAM_INFO
	.align		4
.L_645:
        /*0008*/ 	.byte	0x04, 0x17
        /*000a*/ 	.short	(.L_647 - .L_646)
.L_646:
        /*000c*/ 	.word	0x00000000
        /*0010*/ 	.short	0x0006
        /*0012*/ 	.short	0x0030
        /*0014*/ 	.byte	0x00, 0xf0, 0x11, 0x00


	//----- nvinfo : EIATTR_KPARAM_INFO
	.align		4
.L_647:
        /*0018*/ 	.byte	0x04, 0x17
        /*001a*/ 	.short	(.L_649 - .L_648)
.L_648:
        /*001c*/ 	.word	0x00000000
        /*0020*/ 	.short	0x0005
        /*0022*/ 	.short	0x0028
        /*0024*/ 	.byte	0x00, 0xf5, 0x21, 0x00


	//----- nvinfo : EIATTR_KPARAM_INFO
	.align		4
.L_649:
        /*0028*/ 	.byte	0x04, 0x17
        /*002a*/ 	.short	(.L_651 - .L_650)
.L_650:
        /*002c*/ 	.word	0x00000000
        /*0030*/ 	.short	0x0004
        /*0032*/ 	.short	0x0020
        /*0034*/ 	.byte	0x00, 0xf0, 0x21, 0x00


	//----- nvinfo : EIATTR_KPARAM_INFO
	.align		4
.L_651:
        /*0038*/ 	.byte	0x04, 0x17
        /*003a*/ 	.short	(.L_653 - .L_652)
.L_652:
        /*003c*/ 	.word	0x00000000
        /*0040*/ 	.short	0x0003
        /*0042*/ 	.short	0x0018
        /*0044*/ 	.byte	0x00, 0xf0, 0x21, 0x00


	//----- nvinfo : EIATTR_KPARAM_INFO
	.align		4
.L_653:
        /*0048*/ 	.byte	0x04, 0x17
        /*004a*/ 	.short	(.L_655 - .L_654)
.L_654:
        /*004c*/ 	.word	0x00000000
        /*0050*/ 	.short	0x0002
        /*0052*/ 	.short	0x0010
        /*0054*/ 	.byte	0x00, 0xf0, 0x21, 0x00


	//----- nvinfo : EIATTR_KPARAM_INFO
	.align		4
.L_655:
        /*0058*/ 	.byte	0x04, 0x17
        /*005a*/ 	.short	(.L_657 - .L_656)
.L_656:
        /*005c*/ 	.word	0x00000000
        /*0060*/ 	.short	0x0001
        /*0062*/ 	.short	0x0008
        /*0064*/ 	.byte	0x00, 0xf0, 0x21, 0x00


	//----- nvinfo : EIATTR_KPARAM_INFO
	.align		4
.L_657:
        /*0068*/ 	.byte	0x04, 0x17
        /*006a*/ 	.short	(.L_659 - .L_658)
.L_658:
        /*006c*/ 	.word	0x00000000
        /*0070*/ 	.short	0x0000
        /*0072*/ 	.short	0x0000
        /*0074*/ 	.byte	0x00, 0xf5, 0x21, 0x00


	//----- nvinfo : EIATTR_SPARSE_MMA_MASK
	.align		4
.L_659:
        /*0078*/ 	.byte	0x03, 0x50
        /*007a*/ 	.short	0x0000


	//----- nvinfo : EIATTR_MAXREG_COUNT
	.align		4
        /*007c*/ 	.byte	0x03, 0x1b
        /*007e*/ 	.short	0x0040


	//----- nvinfo : EIATTR_MERCURY_ISA_VERSION
	.align		4
        /*0080*/ 	.byte	0x03, 0x5f
        /*0082*/ 	.short	0x0101


	//----- nvinfo : EIATTR_VRC_CTA_INIT_COUNT
	.align		4
        /*0084*/ 	.byte	0x02, 0x4a
	.zero		1
	.zero		1


	//----- nvinfo : EIATTR_EXIT_INSTR_OFFSETS
	.align		4
        /*0088*/ 	.byte	0x04, 0x1c
        /*008a*/ 	.short	(.L_661 - .L_660)


	//   ....[0]....
.L_660:
        /*008c*/ 	.word	0x000000f0


	//   ....[1]....
        /*0090*/ 	.word	0x00000540


	//   ....[2]....
        /*0094*/ 	.word	0x00001330


	//   ....[3]....
        /*0098*/ 	.word	0x000013f0


	//----- nvinfo : EIATTR_MAX_THREADS
	.align		4
.L_661:
        /*009c*/ 	.byte	0x04, 0x05
        /*009e*/ 	.short	(.L_663 - .L_662)
.L_662:
        /*00a0*/ 	.word	0x00000400
        /*00a4*/ 	.word	0x00000001
        /*00a8*/ 	.word	0x00000001


	//----- nvinfo : EIATTR_CRS_STACK_SIZE
	.align		4
.L_663:
        /*00ac*/ 	.byte	0x04, 0x1e
        /*00ae*/ 	.short	(.L_665 - .L_664)
.L_664:
        /*00b0*/ 	.word	0x00000000


	//----- nvinfo : EIATTR_CBANK_PARAM_SIZE
	.align		4
.L_665:
        /*00b4*/ 	.byte	0x03, 0x19
        /*00b6*/ 	.short	0x0034


	//----- nvinfo : EIATTR_PARAM_CBANK
	.align		4
        /*00b8*/ 	.byte	0x04, 0x0a
        /*00ba*/ 	.short	(.L_667 - .L_666)
	.align		4
.L_666:
        /*00bc*/ 	.word	index@(.nv.constant0._ZN2at6native53_GLOBAL__N__7c5e0505_20_UpSampleNearest1d_cu_19867e3828upsample_nearest1d_out_frameIN3c108BFloat16EXadL_ZNS0_37nearest_neighbor_compute_source_indexEfiiEEEEvPKT_mmmmPS5_f)
        /*00c0*/ 	.short	0x0380
        /*00c2*/ 	.short	0x0034


	//----- nvinfo : EIATTR_SW_WAR
	.align		4
.L_667:
        /*00c4*/ 	.byte	0x04, 0x36
        /*00c6*/ 	.short	(.L_669 - .L_668)
.L_668:
        /*00c8*/ 	.word	0x00000008
.L_669:


//--------------------- .nv.info._ZN2at6native53_GLOBAL__N__7c5e0505_20_UpSampleNearest1d_cu_19867e3828upsample_nearest1d_out_frameIN3c104HalfEXadL_ZNS0_37nearest_neighbor_compute_source_indexEfiiEEEEvPKT_mmmmPS5_f --------------------------
	.section	.nv.info._ZN2at6native53_GLOBAL__N__7c5e0505_20_UpSampleNearest1d_cu_19867e3828upsample_nearest1d_out_frameIN3c104HalfEXadL_ZNS0_37nearest_neighbor_compute_source_indexEfiiEEEEvPKT_mmmmPS5_f,"",@"SHT_CUDA_INFO"
	.sectionflags	@""
	.align	4


	//----- nvinfo : EIATTR_CUDA_API_VERSION
	.align		4
        /*0000*/ 	.byte	0x04, 0x37
        /*0002*/ 	.short	(.L_671 - .L_670)
.L_670:
        /*0004*/ 	.word	0x00000082


	//----- nvinfo : EIATTR_KPARAM_INFO
	.align		4
.L_671:
        /*0008*/ 	.byte	0x04, 0x17
        /*000a*/ 	.short	(.L_673 - .L_672)
.L_672:
        /*000c*/ 	.word	0x00000000
        /*0010*/ 	.short	0x0006
        /*0012*/ 	.short	0x0030
        /*0014*/ 	.byte	0x00, 0xf0, 0x11, 0x00


	//----- nvinfo : EIATTR_KPARAM_INFO
	.align		4
.L_673:
        /*0018*/ 	.byte	0x04, 0x17
        /*001a*/ 	.short	(.L_675 - .L_674)
.L_674:
        /*001c*/ 	.word	0x00000000
        /*0020*/ 	.short	0x0005
        /*0022*/ 	.short	0x0028
        /*0024*/ 	.byte	0x00, 0xf5, 0x21, 0x00


	//----- nvinfo : EIATTR_KPARAM_INFO
	.align		4
.L_675:
        /*0028*/ 	.byte	0x04, 0x17
        /*002a*/ 	.short	(.L_677 - .L_676)
.L_676:
        /*002c*/ 	.word	0x00000000
        /*0030*/ 	.short	0x0004
        /*0032*/ 	.short	0x0020
        /*0034*/ 	.byte	0x00, 0xf0, 0x21, 0x00


	//----- nvinfo : EIATTR_KPARAM_INFO
	.align		4
.L_677:
        /*0038*/ 	.byte	0x04, 0x17
        /*003a*/ 	.short	(.L_679 - .L_678)
.L_678:
        /*003c*/ 	.word	0x00000000
        /*0040*/ 	.short	0x0003
        /*0042*/ 	.short	0x0018
        /*0044*/ 	.byte	0x00, 0xf0, 0x21, 0x00


	//----- nvinfo : EIATTR_KPARAM_INFO
	.align		4
.L_679:
        /*0048*/ 	.byte	0x04, 0x17
        /*004a*/ 	.short	(.L_681 - .L_680)
.L_680:
        /*004c*/ 	.word	0x00000000
        /*0050*/ 	.short	0x0002
        /*0052*/ 	.short	0x0010
        /*0054*/ 	.byte	0x00, 0xf0, 0x21, 0x00


	//----- nvinfo : EIATTR_KPARAM_INFO
	.align		4
.L_681:
        /*0058*/ 	.byte	0x04, 0x17
        /*005a*/ 	.short	(.L_683 - .L_682)
.L_682:
        /*005c*/ 	.word	0x00000000
        /*0060*/ 	.short	0x0001
        /*0062*/ 	.short	0x0008
        /*0064*/ 	.byte	0x00, 0xf0, 0x21, 0x00


	//----- nvinfo : EIATTR_KPARAM_INFO
	.align		4
.L_683:
        /*0068*/ 	.byte	0x04, 0x17
        /*006a*/ 	.short	(.L_685 - .L_684)
.L_684:
        /*006c*/ 	.word	0x00000000
        /*0070*/ 	.short	0x0000
        /*0072*/ 	.short	0x0000
        /*0074*/ 	.byte	0x00, 0xf5, 0x21, 0x00


	//----- nvinfo : EIATTR_SPARSE_MMA_MASK
	.align		4
.L_685:
        /*0078*/ 	.byte	0x03, 0x50
        /*007a*/ 	.short	0x0000


	//----- nvinfo : EIATTR_MAXREG_COUNT
	.align		4
        /*007c*/ 	.byte	0x03, 0x1b
        /*007e*/ 	.short	0x0040


	//----- nvinfo : EIATTR_MERCURY_ISA_VERSION
	.align		4
        /*0080*/ 	.byte	0x03, 0x5f
        /*0082*/ 	.short	0x0101


	//----- nvinfo : EIATTR_VRC_CTA_INIT_COUNT
	.align		4
        /*0084*/ 	.byte	0x02, 0x4a
	.zero		1
	.zero		1


	//----- nvinfo : EIATTR_EXIT_INSTR_OFFSETS
	.align		4
        /*0088*/ 	.byte	0x04, 0x1c
        /*008a*/ 	.short	(.L_687 - .L_686)


	//   ....[0]....
.L_686:
        /*008c*/ 	.word	0x000000f0


	//   ....[1]....
        /*0090*/ 	.word	0x00000540


	//   ....[2]....
        /*0094*/ 	.word	0x00001330


	//   ....[3]....
        /*0098*/ 	.word	0x000013f0


	//----- nvinfo : EIATTR_MAX_THREADS
	.align		4
.L_687:
        /*009c*/ 	.byte	0x04, 0x05
        /*009e*/ 	.short	(.L_689 - .L_688)
.L_688:
        /*00a0*/ 	.word	0x00000400
        /*00a4*/ 	.word	0x00000001
        /*00a8*/ 	.word	0x00000001


	//----- nvinfo : EIATTR_CRS_STACK_SIZE
	.align		4
.L_689:
        /*00ac*/ 	.byte	0x04, 0x1e
        /*00ae*/ 	.short	(.L_691 - .L_690)
.L_690:
        /*00b0*/ 	.word	0x00000000


	//----- nvinfo : EIATTR_CBANK_PARAM_SIZE
	.align		4
.L_691:
        /*00b4*/ 	.byte	0x03, 0x19
        /*00b6*/ 	.short	0x0034


	//----- nvinfo : EIATTR_PARAM_CBANK
	.align		4
        /*00b8*/ 	.byte	0x04, 0x0a
        /*00ba*/ 	.short	(.L_693 - .L_692)
	.align		4
.L_692:
        /*00bc*/ 	.word	index@(.nv.constant0._ZN2at6native53_GLOBAL__N__7c5e0505_20_UpSampleNearest1d_cu_19867e3828upsample_nearest1d_out_frameIN3c104HalfEXadL_ZNS0_37nearest_neighbor_compute_source_indexEfiiEEEEvPKT_mmmmPS5_f)
        /*00c0*/ 	.short	0x0380
        /*00c2*/ 	.short	0x0034


	//----- nvinfo : EIATTR_SW_WAR
	.align		4
.L_693:
        /*00c4*/ 	.byte	0x04, 0x36
        /*00c6*/ 	.short	(.L_695 - .L_694)
.L_694:
        /*00c8*/ 	.word	0x00000008
.L_695:


//--------------------- .nv.info._ZN2at6native53_GLOBAL__N__7c5e0505_20_UpSampleNearest1d_cu_19867e3828upsample_nearest1d_out_frameIfXadL_ZNS0_37nearest_neighbor_compute_source_indexEfiiEEEEvPKT_mmmmPS3_f --------------------------
	.section	.nv.info._ZN2at6native53_GLOBAL__N__7c5e0505_20_UpSampleNearest1d_cu_19867e3828upsample_nearest1d_out_frameIfXadL_ZNS0_37nearest_neighbor_compute_source_indexEfiiEEEEvPKT_mmmmPS3_f,"",@"SHT_CUDA_INFO"
	.sectionflags	@""
	.align	4


	//----- nvinfo : EIATTR_CUDA_API_VERSION
	.align		4
        /*0000*/ 	.byte	0x04, 0x37
        /*0002*/ 	.short	(.L_697 - .L_696)
.L_696:
        /*0004*/ 	.word	0x00000082


	//----- nvinfo : EIATTR_KPARAM_INFO
	.align		4
.L_697:
        /*0008*/ 	.byte	0x04, 0x17
        /*000a*/ 	.short	(.L_699 - .L_698)
.L_698:
        /*000c*/ 	.word	0x00000000
        /*0010*/ 	.short	0x0006
        /*0012*/ 	.short	0x0030
        /*0014*/ 	.byte	0x00, 0xf0, 0x11, 0x00


	//----- nvinfo : EIATTR_KPARAM_INFO
	.align		4
.L_699:
        /*0018*/ 	.byte	0x04, 0x17
        /*001a*/ 	.short	(.L_701 - .L_700)
.L_700:
        /*001c*/ 	.word	0x00000000
        /*0020*/ 	.short	0x0005
        /*0022*/ 	.short	0x0028
        /*0024*/ 	.byte	0x00, 0xf5, 0x21, 0x00


	//----- nvinfo : EIATTR_KPARAM_INFO
	.align		4
.L_701:
        /*0028*/ 	.byte	0x04, 0x17
        /*002a*/ 	.short	(.L_703 - .L_702)
.L_702:
        /*002c*/ 	.word	0x00000000
        /*0030*/ 	.short	0x0004
        /*0032*/ 	.short	0x0020
        /*0034*/ 	.byte	0x00, 0xf0, 0x21, 0x00


	//----- nvinfo : EIATTR_KPARAM_INFO
	.align		4
.L_703:
        /*0038*/ 	.byte	0x04, 0x17
        /*003a*/ 	.short	(.L_705 - .L_704)
.L_704:
        /*003c*/ 	.word	0x00000000
        /*0040*/ 	.short	0x0003
        /*0042*/ 	.short	0x0018
        /*0044*/ 	.byte	0x00, 0xf0, 0x21, 0x00


	//----- nvinfo : EIATTR_KPARAM_INFO
	.align		4
.L_705:
        /*0048*/ 	.byte	0x04, 0x17
        /*004a*/ 	.short	(.L_707 - .L_706)
.L_706:
        /*004c*/ 	.word	0x00000000
        /*0050*/ 	.short	0x0002
        /*0052*/ 	.short	0x0010
        /*0054*/ 	.byte	0x00, 0xf0, 0x21, 0x00


	//----- nvinfo : EIATTR_KPARAM_INFO
	.align		4
.L_707:
        /*0058*/ 	.byte	0x04, 0x17
        /*005a*/ 	.short	(.L_709 - .L_708)
.L_708:
        /*005c*/ 	.word	0x00000000
        /*0060*/ 	.short	0x0001
        /*0062*/ 	.short	0x0008
        /*0064*/ 	.byte	0x00, 0xf0, 0x21, 0x00


	//----- nvinfo : EIATTR_KPARAM_INFO
	.align		4
.L_709:
        /*0068*/ 	.byte	0x04, 0x17
        /*006a*/ 	.short	(.L_711 - .L_710)
.L_710:
        /*006c*/ 	.word	0x00000000
        /*0070*/ 	.short	0x0000
        /*0072*/ 	.short	0x0000
        /*0074*/ 	.byte	0x00, 0xf5, 0x21, 0x00


	//----- nvinfo : EIATTR_SPARSE_MMA_MASK
	.align		4
.L_711:
        /*0078*/ 	.byte	0x03, 0x50
        /*007a*/ 	.short	0x0000


	//----- nvinfo : EIATTR_MAXREG_COUNT
	.align		4
        /*007c*/ 	.byte	0x03, 0x1b
        /*007e*/ 	.short	0x0040


	//----- nvinfo : EIATTR_MERCURY_ISA_VERSION
	.align		4
        /*0080*/ 	.byte	0x03, 0x5f
        /*0082*/ 	.short	0x0101


	//----- nvinfo : EIATTR_VRC_CTA_INIT_COUNT
	.align		4
        /*0084*/ 	.byte	0x02, 0x4a
	.zero		1
	.zero		1


	//----- nvinfo : EIATTR_EXIT_INSTR_OFFSETS
	.align		4
        /*0088*/ 	.byte	0x04, 0x1c
        /*008a*/ 	.short	(.L_713 - .L_712)


	//   ....[0]....
.L_712:
        /*008c*/ 	.word	0x000000f0


	//   ....[1]....
        /*0090*/ 	.word	0x00000540


	//   ....[2]....
        /*0094*/ 	.word	0x00001330


	//   ....[3]....
        /*0098*/ 	.word	0x000013f0


	//----- nvinfo : EIATTR_MAX_THREADS
	.align		4
.L_713:
        /*009c*/ 	.byte	0x04, 0x05
        /*009e*/ 	.short	(.L_715 - .L_714)
.L_714:
        /*00a0*/ 	.word	0x00000400
        /*00a4*/ 	.word	0x00000001
        /*00a8*/ 	.word	0x00000001


	//----- nvinfo : EIATTR_CRS_STACK_SIZE
	.align		4
.L_715:
        /*00ac*/ 	.byte	0x04, 0x1e
        /*00ae*/ 	.short	(.L_717 - .L_716)
.L_716:
        /*00b0*/ 	.word	0x00000000


	//----- nvinfo : EIATTR_CBANK_PARAM_SIZE
	.align		4
.L_717:
        /*00b4*/ 	.byte	0x03, 0x19
        /*00b6*/ 	.short	0x0034


	//----- nvinfo : EIATTR_PARAM_CBANK
	.align		4
        /*00b8*/ 	.byte	0x04, 0x0a
        /*00ba*/ 	.short	(.L_719 - .L_718)
	.align		4
.L_718:
        /*00bc*/ 	.word	index@(.nv.constant0._ZN2at6native53_GLOBAL__N__7c5e0505_20_UpSampleNearest1d_cu_19867e3828upsample_nearest1d_out_frameIfXadL_ZNS0_37nearest_neighbor_compute_source_indexEfiiEEEEvPKT_mmmmPS3_f)
        /*00c0*/ 	.short	0x0380
        /*00c2*/ 	.short	0x0034


	//----- nvinfo : EIATTR_SW_WAR
	.align		4
.L_719:
        /*00c4*/ 	.byte	0x04, 0x36
        /*00c6*/ 	.short	(.L_721 - .L_720)
.L_720:
        /*00c8*/ 	.word	0x00000008
.L_721:


//--------------------- .nv.info._ZN2at6native53_GLOBAL__N__7c5e0505_20_UpSampleNearest1d_cu_19867e3828upsample_nearest1d_out_frameIdXadL_ZNS0_37nearest_neighbor_compute_source_indexEfiiEEEEvPKT_mmmmPS3_f --------------------------
	.section	.nv.info._ZN2at6native53_GLOBAL__N__7c5e0505_20_UpSampleNearest1d_cu_19867e3828upsample_nearest1d_out_frameIdXadL_ZNS0_37nearest_neighbor_compute_source_indexEfiiEEEEvPKT_mmmmPS3_f,"",@"SHT_CUDA_INFO"
	.sectionflags	@""
	.align	4


	//----- nvinfo : EIATTR_CUDA_API_VERSION
	.align		4
        /*0000*/ 	.byte	0x04, 0x37
        /*0002*/ 	.short	(.L_723 - .L_722)
.L_722:
        /*0004*/ 	.word	0x00000082


	//----- nvinfo : EIATTR_KPARAM_INFO
	.align		4
.L_723:
        /*0008*/ 	.byte	0x04, 0x17
        /*000a*/ 	.short	(.L_725 - .L_724)
.L_724:
        /*000c*/ 	.word	0x00000000
        /*0010*/ 	.short	0x0006
        /*0012*/ 	.short	0x0030
        /*0014*/ 	.byte	0x00, 0xf0, 0x11, 0x00


	//----- nvinfo : EIATTR_KPARAM_INFO
	.align		4
.L_725:
        /*0018*/ 	.byte	0x04, 0x17
        /*001a*/ 	.short	(.L_727 - .L_726)
.L_726:
        /*001c*/ 	.word	0x00000000
        /*0020*/ 	.short	0x0005
        /*0022*/ 	.short	0x0028
        /*0024*/ 	.byte	0x00, 0xf5, 0x21, 0x00


	//----- nvinfo : EIATTR_KPARAM_INFO
	.align		4
.L_727:
        /*0028*/ 	.byte	0x04, 0x17
        /*002a*/ 	.short	(.L_729 - .L_728)
.L_728:
        /*002c*/ 	.word	0x00000000
        /*0030*/ 	.short	0x0004
        /*0032*/ 	.short	0x0020
        /*0034*/ 	.byte	0x00, 0xf0, 0x21, 0x00


	//----- nvinfo : EIATTR_KPARAM_INFO
	.align		4
.L_729:
        /*0038*/ 	.byte	0x04, 0x17
        /*003a*/ 	.short	(.L_731 - .L_730)
.L_730:
        /*003c*/ 	.word	0x00000000
        /*0040*/ 	.short	0x0003
        /*0042*/ 	.short	0x0018
        /*0044*/ 	.byte	0x00, 0xf0, 0x21, 0x00


	//----- nvinfo : EIATTR_KPARAM_INFO
	.align		4
.L_731:
        /*0048*/ 	.byte	0x04, 0x17
        /*004a*/ 	.short	(.L_733 - .L_732)
.L_732:
        /*004c*/ 	.word	0x00000000
        /*0050*/ 	.short	0x0002
        /*0052*/ 	.short	0x0010
        /*0054*/ 	.byte	0x00, 0xf0, 0x21, 0x00


	//----- nvinfo : EIATTR_KPARAM_INFO
	.align		4
.L_733:
        /*0058*/ 	.byte	0x04, 0x17
        /*005a*/ 	.short	(.L_735 - .L_734)
.L_734:
        /*005c*/ 	.word	0x00000000
        /*0060*/ 	.short	0x0001
        /*0062*/ 	.short	0x0008
        /*0064*/ 	.byte	0x00, 0xf0, 0x21, 0x00


	//----- nvinfo : EIATTR_KPARAM_INFO
	.align		4
.L_735:
        /*0068*/ 	.byte	0x04, 0x17
        /*006a*/ 	.short	(.L_737 - .L_736)
.L_736:
        /*006c*/ 	.word	0x00000000
        /*0070*/ 	.short	0x0000
        /*0072*/ 	.short	0x0000
        /*0074*/ 	.byte	0x00, 0xf5, 0x21, 0x00


	//----- nvinfo : EIATTR_SPARSE_MMA_MASK
	.align		4
.L_737:
        /*0078*/ 	.byte	0x03, 0x50
        /*007a*/ 	.short	0x0000


	//----- nvinfo : EIATTR_MAXREG_COUNT
	.align		4
        /*007c*/ 	.byte	0x03, 0x1b
        /*007e*/ 	.short	0x0040


	//----- nvinfo : EIATTR_MERCURY_ISA_VERSION
	.align		4
        /*0080*/ 	.byte	0x03, 0x5f
        /*0082*/ 	.short	0x0101


	//----- nvinfo : EIATTR_VRC_CTA_INIT_COUNT
	.align		4
        /*0084*/ 	.byte	0x02, 0x4a
	.zero		1
	.zero		1


	//----- nvinfo : EIATTR_EXIT_INSTR_OFFSETS
	.align		4
        /*0088*/ 	.byte	0x04, 0x1c
        /*008a*/ 	.short	(.L_739 - .L_738)


	//   ....[0]....
.L_738:
        /*008c*/ 	.word	0x000000f0


	//   ....[1]....
        /*0090*/ 	.word	0x00000540


	//   ....[2]....
        /*0094*/ 	.word	0x00001330


	//   ....[3]....
        /*0098*/ 	.word	0x000013f0


	//----- nvinfo : EIATTR_MAX_THREADS
	.align		4
.L_739:
        /*009c*/ 	.byte	0x04, 0x05
        /*009e*/ 	.short	(.L_741 - .L_740)
.L_740:
        /*00a0*/ 	.word	0x00000400
        /*00a4*/ 	.word	0x00000001
        /*00a8*/ 	.word	0x00000001


	//----- nvinfo : EIATTR_CRS_STACK_SIZE
	.align		4
.L_741:
        /*00ac*/ 	.byte	0x04, 0x1e
        /*00ae*/ 	.short	(.L_743 - .L_742)
.L_742:
        /*00b0*/ 	.word	0x00000000


	//----- nvinfo : EIATTR_CBANK_PARAM_SIZE
	.align		4
.L_743:
        /*00b4*/ 	.byte	0x03, 0x19
        /*00b6*/ 	.short	0x0034


	//----- nvinfo : EIATTR_PARAM_CBANK
	.align		4
        /*00b8*/ 	.byte	0x04, 0x0a
        /*00ba*/ 	.short	(.L_745 - .L_744)
	.align		4
.L_744:
        /*00bc*/ 	.word	index@(.nv.constant0._ZN2at6native53_GLOBAL__N__7c5e0505_20_UpSampleNearest1d_cu_19867e3828upsample_nearest1d_out_frameIdXadL_ZNS0_37nearest_neighbor_compute_source_indexEfiiEEEEvPKT_mmmmPS3_f)
        /*00c0*/ 	.short	0x0380
        /*00c2*/ 	.short	0x0034


	//----- nvinfo : EIATTR_SW_WAR
	.align		4
.L_745:
        /*00c4*/ 	.byte	0x04, 0x36
        /*00c6*/ 	.short	(.L_747 - .L_746)
.L_746:
        /*00c8*/ 	.word	0x00000008
.L_747:


//--------------------- .nv.callgraph             --------------------------
	.section	.nv.callgraph,"",@"SHT_CUDA_CALLGRAPH"
	.align	4
	.sectionentsize	8
	.align		4
        /*0000*/ 	.word	0x00000000
	.align		4
        /*0004*/ 	.word	0xffffffff
	.align		4
        /*0008*/ 	.word	0x00000000
	.align		4
        /*000c*/ 	.word	0xfffffffe
	.align		4
        /*0010*/ 	.word	0x00000000
	.align		4
        /*0014*/ 	.word	0xfffffffd
	.align		4
        /*0018*/ 	.word	0x00000000
	.align		4
        /*001c*/ 	.word	0xfffffffc


//--------------------- .nv.constant4             --------------------------
	.section	.nv.constant4,"a",@progbits
	.align	8
	.align		8
.nv.constant4:
        /*0000*/ 	.dword	_ZN51_INTERNAL_7c5e0505_20_UpSampleNearest1d_cu_19867e384cuda3std3__45__cpo5beginE
	.align		8
        /*0008*/ 	.dword	_ZN51_INTERNAL_7c5e0505_20_UpSampleNearest1d_cu_19867e384cuda3std3__45__cpo3endE
	.align		8
        /*0010*/ 	.dword	_ZN51_INTERNAL_7c5e0505_20_UpSampleNearest1d_cu_19867e384cuda3std3__45__cpo6cbeginE
	.align		8
        /*0018*/ 	.dword	_ZN51_INTERNAL_7c5e0505_20_UpSampleNearest1d_cu_19867e384cuda3std3__45__cpo4cendE
	.align		8
        /*0020*/ 	.dword	_ZN51_INTERNAL_7c5e0505_20_UpSampleNearest1d_cu_19867e384cuda3std3__45__cpo6rbeginE
	.align		8
        /*0028*/ 	.dword	_ZN51_INTERNAL_7c5e0505_20_UpSampleNearest1d_cu_19867e384cuda3std3__45__cpo4rendE
	.align		8
        /*0030*/ 	.dword	_ZN51_INTERNAL_7c5e0505_20_UpSampleNearest1d_cu_19867e384cuda3std3__45__cpo7crbeginE
	.align		8
        /*0038*/ 	.dword	_ZN51_INTERNAL_7c5e0505_20_UpSampleNearest1d_cu_19867e384cuda3std3__45__cpo5crendE
	.align		8
        /*0040*/ 	.dword	_ZN51_INTERNAL_7c5e0505_20_UpSampleNearest1d_cu_19867e384cuda3std3__453_GLOBAL__N__7c5e0505_20_UpSampleNearest1d_cu_19867e386ignoreE
	.align		8
        /*0048*/ 	.dword	_ZN51_INTERNAL_7c5e0505_20_UpSampleNearest1d_cu_19867e384cuda3std3__419piecewise_constructE
	.align		8
        /*0050*/ 	.dword	_ZN51_INTERNAL_7c5e0505_20_UpSampleNearest1d_cu_19867e384cuda3std3__48in_placeE
	.align		8
        /*0058*/ 	.dword	_ZN51_INTERNAL_7c5e0505_20_UpSampleNearest1d_cu_19867e384cuda3std3__420unreachable_sentinelE
	.align		8
        /*0060*/ 	.dword	_ZN51_INTERNAL_7c5e0505_20_UpSampleNearest1d_cu_19867e384cuda3std6ranges3__45__cpo4swapE
	.align		8
        /*0068*/ 	.dword	_ZN51_INTERNAL_7c5e0505_20_UpSampleNearest1d_cu_19867e384cuda3std6ranges3__45__cpo9iter_moveE
	.align		8
        /*0070*/ 	.dword	_ZN51_INTERNAL_7c5e0505_20_UpSampleNearest1d_cu_19867e384cuda3std6ranges3__45__cpo5beginE
	.align		8
        /*0078*/ 	.dword	_ZN51_INTERNAL_7c5e0505_20_UpSampleNearest1d_cu_19867e384cuda3std6ranges3__45__cpo3endE
	.align		8
        /*0080*/ 	.dword	_ZN51_INTERNAL_7c5e0505_20_UpSampleNearest1d_cu_19867e384cuda3std6ranges3__45__cpo6cbeginE
	.align		8
        /*0088*/ 	.dword	_ZN51_INTERNAL_7c5e0505_20_UpSampleNearest1d_cu_19867e384cuda3std6ranges3__45__cpo4cendE
	.align		8
        /*0090*/ 	.dword	_ZN51_INTERNAL_7c5e0505_20_UpSampleNearest1d_cu_19867e384cuda3std6ranges3__45__cpo7advanceE
	.align		8
        /*0098*/ 	.dword	_ZN51_INTERNAL_7c5e0505_20_UpSampleNearest1d_cu_19867e384cuda3std6ranges3__45__cpo9iter_swapE
	.align		8
        /*00a0*/ 	.dword	_ZN51_INTERNAL_7c5e0505_20_UpSampleNearest1d_cu_19867e384cuda3std6ranges3__45__cpo4nextE
	.align		8
        /*00a8*/ 	.dword	_ZN51_INTERNAL_7c5e0505_20_UpSampleNearest1d_cu_19867e384cuda3std6ranges3__45__cpo4prevE
	.align		8
        /*00b0*/ 	.dword	_ZN51_INTERNAL_7c5e0505_20_UpSampleNearest1d_cu_19867e384cuda3std6ranges3__45__cpo4dataE
	.align		8
        /*00b8*/ 	.dword	_ZN51_INTERNAL_7c5e0505_20_UpSampleNearest1d_cu_19867e384cuda3std6ranges3__45__cpo5cdataE
	.align		8
        /*00c0*/ 	.dword	_ZN51_INTERNAL_7c5e0505_20_UpSampleNearest1d_cu_19867e384cuda3std6ranges3__45__cpo4sizeE
	.align		8
        /*00c8*/ 	.dword	_ZN51_INTERNAL_7c5e0505_20_UpSampleNearest1d_cu_19867e384cuda3std6ranges3__45__cpo5ssizeE
	.align		8
        /*00d0*/ 	.dword	_ZN51_INTERNAL_7c5e0505_20_UpSampleNearest1d_cu_19867e384cuda3std6ranges3__45__cpo8distanceE
	.align		8
        /*00d8*/ 	.dword	_ZN51_INTERNAL_7c5e0505_20_UpSampleNearest1d_cu_19867e386thrust24THRUST_300001_SM_1030_NS6system6detail10sequential3seqE


//--------------------- .text._ZN2at6native53_GLOBAL__N__7c5e0505_20_UpSampleNearest1d_cu_19867e3837upsample_nearest1d_backward_out_frameIhlXadL_ZNS0_46nearest_neighbor_exact_bw_compute_source_indexEfiiEEEEvPKT_mmmmPS3_f --------------------------
	.section	.text._ZN2at6native53_GLOBAL__N__7c5e0505_20_UpSampleNearest1d_cu_19867e3837upsample_nearest1d_backward_out_frameIhlXadL_ZNS0_46nearest_neighbor_exact_bw_compute_source_indexEfiiEEEEvPKT_mmmmPS3_f,"ax",@progbits
	.align	128
.text._ZN2at6native53_GLOBAL__N__7c5e0505_20_UpSampleNearest1d_cu_19867e3837upsample_nearest1d_backward_out_frameIhlXadL_ZNS0_46nearest_neighbor_exact_bw_compute_source_indexEfiiEEEEvPKT_mmmmPS3_f:
        .type           _ZN2at6native53_GLOBAL__N__7c5e0505_20_UpSampleNearest1d_cu_19867e3837upsample_nearest1d_backward_out_frameIhlXadL_ZNS0_46nearest_neighbor_exact_bw_compute_source_indexEfiiEEEEvPKT_mmmmPS3_f,@function
        .size           _ZN2at6native53_GLOBAL__N__7c5e0505_20_UpSampleNearest1d_cu_19867e3837upsample_nearest1d_backward_out_frameIhlXadL_ZNS0_46nearest_neighbor_exact_bw_compute_source_indexEfiiEEEEvPKT_mmmmPS3_f,(.L_x_302 - _ZN2at6native53_GLOBAL__N__7c5e0505_20_UpSampleNearest1d_cu_19867e3837upsample_nearest1d_backward_out_frameIhlXadL_ZNS0_46nearest_neighbor_exact_bw_compute_source_indexEfiiEEEEvPKT_mmmmPS3_f)
        .other          _ZN2at6native53_GLOBAL__N__7c5e0505_20_UpSampleNearest1d_cu_19867e3837upsample_nearest1d_backward_out_frameIhlXadL_ZNS0_46nearest_neighbor_exact_bw_compute_source_indexEfiiEEEEvPKT_mmmmPS3_f,@"STO_CUDA_ENTRY STV_DEFAULT"
_ZN2at6native53_GLOBAL__N__7c5e0505_20_UpSampleNearest1d_cu_19867e3837upsample_nearest1d_backward_out_frameIhlXadL_ZNS0_46nearest_neighbor_exact_bw_compute_source_indexEfiiEEEEvPKT_mmmmPS3_f:
[----:B------:R-:W-:Y:S01]  /*0000*/  LDC R1, c[0x0][0x37c] ;  /* 0x0000df00ff017b82 */ /* 0x000fe20000000800 */
[----:B------:R-:W0:Y:S01]  /*0010*/  S2R R3, SR_TID.X ;  /* 0x0000000000037919 */ /* 0x000e220000002100 */
[----:B------:R-:W1:Y:S06]  /*0020*/  LDCU.64 UR10, c[0x0][0x3a0] ;  /* 0x00007400ff0a77ac */ /* 0x000e6c0008000a00 */
[----:B------:R-:W0:Y:S01]  /*0030*/  S2UR UR5, SR_CTAID.X ;  /* 0x00000000000579c3 */ /* 0x000e220000002500 */
[----:B------:R-:W1:Y:S07]  /*0040*/  LDCU.64 UR8, c[0x0][0x390] ;  /* 0x00007200ff0877ac */ /* 0x000e6e0008000a00 */
[----:B------:R-:W0:Y:S01]  /*0050*/  LDC R0, c[0x0][0x360] ;  /* 0x0000d800ff007b82 */ /* 0x000e220000000800 */
[----:B-1----:R-:W-:-:S02]  /*0060*/  UIMAD UR4, UR11, UR8, URZ ;  /* 0x000000080b0472a4 */ /* 0x002fc4000f8e02ff */
[----:B------:R-:W-:Y:S02]  /*0070*/  UIMAD.WIDE.U32 UR6, UR10, UR8, URZ ;  /* 0x000000080a0672a5 */ /* 0x000fe4000f8e00ff */
[----:B------:R-:W-:-:S04]  /*0080*/  UIMAD UR4, UR10, UR9, UR4 ;  /* 0x000000090a0472a4 */ /* 0x000fc8000f8e0204 */
[----:B------:R-:W-:Y:S01]  /*0090*/  UIADD3 UR4, UPT, UPT, UR7, UR4, URZ ;  /* 0x0000000407047290 */ /* 0x000fe2000fffe0ff */
[----:B0-----:R-:W-:-:S05]  /*00a0*/  IMAD R0, R0, UR5, R3 ;  /* 0x0000000500007c24 */ /* 0x001fca000f8e0203 */
[----:B------:R-:W-:Y:S01]  /*00b0*/  IMAD.U32 R2, RZ, RZ, UR4 ;  /* 0x00000004ff027e24 */ /* 0x000fe2000f8e00ff */
[----:B------:R-:W-:Y:S02]  /*00c0*/  ISETP.LT.U32.AND P0, PT, R0, UR6, PT ;  /* 0x0000000600007c0c */ /* 0x000fe4000bf01070 */
[----:B------:R-:W-:-:S04]  /*00d0*/  SHF.R.S32.HI R5, RZ, 0x1f, R0 ;  /* 0x0000001fff057819 */ /* 0x000fc80000011400 */
[----:B------:R-:W-:-:S13]  /*00e0*/  ISETP.GT.U32.AND.EX P0, PT, R2, R5, PT, P0 ;  /* 0x000000050200720c */ /* 0x000fda0003f04100 */
[----:B------:R-:W-:Y:S05]  /*00f0*/  @!P0 EXIT ;  /* 0x000000000000894d */ /* 0x000fea0003800000 */
[----:B------:R-:W-:Y:S01]  /*0100*/  LOP3.LUT R2, R5, UR11, RZ, 0xfc, !PT ;  /* 0x0000000b05027c12 */ /* 0x000fe2000f8efcff */
[----:B------:R-:W-:Y:S03]  /*0110*/  BSSY.RECONVERGENT B0, `(.L_x_0) ;  /* 0x000001e000007945 */ /* 0x000fe60003800200 */
[----:B------:R-:W-:-:S13]  /*0120*/  ISETP.NE.U32.AND P0, PT, R2, RZ, PT ;  /* 0x000000ff0200720c */ /* 0x000fda0003f05070 */
[----:B------:R-:W-:Y:S05]  /*0130*/  @P0 BRA `(.L_x_1) ;  /* 0x0000000000580947 */ /* 0x000fea0003800000 */
[----:B------:R-:W0:Y:S01]  /*0140*/  I2F.U32.RP R4, UR10 ;  /* 0x0000000a00047d06 */ /* 0x000e220008209000 */
[----:B------:R-:W-:Y:S01]  /*0150*/  ISETP.NE.U32.AND P2, PT, RZ, UR10, PT ;  /* 0x0000000aff007c0c */ /* 0x000fe2000bf45070 */
[----:B------:R-:W-:-:S06]  /*0160*/  IMAD.MOV.U32 R7, RZ, RZ, RZ ;  /* 0x000000ffff077224 */ /* 0x000fcc00078e00ff */
[----:B0-----:R-:W0:Y:S02]  /*0170*/  MUFU.RCP R4, R4 ;  /* 0x0000000400047308 */ /* 0x001e240000001000 */
[----:B0-----:R-:W-:-:S06]  /*0180*/  VIADD R2, R4, 0xffffffe ;  /* 0x0ffffffe04027836 */ /* 0x001fcc0000000000 */
[----:B------:R0:W1:Y:S02]  /*0190*/  F2I.FTZ.U32.TRUNC.NTZ R3, R2 ;  /* 0x0000000200037305 */ /* 0x000064000021f000 */
[----:B0-----:R-:W-:Y:S02]  /*01a0*/  IMAD.MOV.U32 R2, RZ, RZ, RZ ;  /* 0x000000ffff027224 */ /* 0x001fe400078e00ff */
[----:B-1----:R-:W-:-:S04]  /*01b0*/  IMAD.MOV R5, RZ, RZ, -R3 ;  /* 0x000000ffff057224 */ /* 0x002fc800078e0a03 */
[----:B------:R-:W-:-:S04]  /*01c0*/  IMAD R5, R5, UR10, RZ ;  /* 0x0000000a05057c24 */ /* 0x000fc8000f8e02ff */
[----:B------:R-:W-:-:S06]  /*01d0*/  IMAD.HI.U32 R3, R3, R5, R2 ;  /* 0x0000000503037227 */ /* 0x000fcc00078e0002 */
[----:B------:R-:W-:-:S04]  /*01e0*/  IMAD.HI.U32 R6, R3, R0, RZ ;  /* 0x0000000003067227 */ /* 0x000fc800078e00ff */
[----:B------:R-:W-:-:S04]  /*01f0*/  IMAD.MOV R3, RZ, RZ, -R6 ;  /* 0x000000ffff037224 */ /* 0x000fc800078e0a06 */
[----:B------:R-:W-:-:S05]  /*0200*/  IMAD R3, R3, UR10, R0 ;  /* 0x0000000a03037c24 */ /* 0x000fca000f8e0200 */
[----:B------:R-:W-:-:S13]  /*0210*/  ISETP.GE.U32.AND P0, PT, R3, UR10, PT ;  /* 0x0000000a03007c0c */ /* 0x000fda000bf06070 */
[----:B------:R-:W-:Y:S01]  /*0220*/  @P0 IADD3 R3, PT, PT, R3, -UR10, RZ ;  /* 0x8000000a03030c10 */ /* 0x000fe2000fffe0ff */
[----:B------:R-:W-:-:S03]  /*0230*/  @P0 VIADD R6, R6, 0x1 ;  /* 0x0000000106060836 */ /* 0x000fc60000000000 */
[----:B------:R-:W-:-:S13]  /*0240*/  ISETP.GE.U32.AND P1, PT, R3, UR10, PT ;  /* 0x0000000a03007c0c */ /* 0x000fda000bf26070 */
[----:B------:R-:W-:Y:S01]  /*0250*/  @P1 VIADD R6, R6, 0x1 ;  /* 0x0000000106061836 */ /* 0x000fe20000000000 */
[----:B------:R-:W-:-:S05]  /*0260*/  @!P2 LOP3.LUT R6, RZ, UR10, RZ, 0x33, !PT ;  /* 0x0000000aff06ac12 */ /* 0x000fca000f8e33ff */
[----:B------:R-:W-:-:S04]  /*0270*/  IMAD.MOV R5, RZ, RZ, -R6 ;  /* 0x000000ffff057224 */ /* 0x000fc800078e0a06 */
[----:B------:R-:W-:Y:S01]  /*0280*/  IMAD R5, R5, UR10, R0 ;  /* 0x0000000a05057c24 */ /* 0x000fe2000f8e0200 */
[----:B------:R-:W-:Y:S06]  /*0290*/  BRA `(.L_x_2) ;  /* 0x0000000000147947 */ /* 0x000fec0003800000 */
.L_x_1:
[----:B------:R-:W-:-:S07]  /*02a0*/  MOV R4, 0x2c0 ;  /* 0x000002c000047802 */ /* 0x000fce0000000f00 */
[----:B------:R-:W-:Y:S05]  /*02b0*/  CALL.REL.NOINC `($__internal_0_$__cuda_sm20_div_u64) ;  /* 0x0000000800b07944 */ /* 0x000fea0003c00000 */
[----:B------:R-:W0:Y:S01]  /*02c0*/  LDCU UR4, c[0x0][0x3a0] ;  /* 0x00007400ff0477ac */ /* 0x000e220008000800 */
[----:B------:R-:W-:-:S04]  /*02d0*/  IMAD.MOV R5, RZ, RZ, -R6 ;  /* 0x000000ffff057224 */ /* 0x000fc800078e0a06 */
[----:B0-----:R-:W-:-:S07]  /*02e0*/  IMAD R5, R5, UR4, R0 ;  /* 0x0000000405057c24 */ /* 0x001fce000f8e0200 */
.L_x_2:
[----:B------:R-:W-:Y:S05]  /*02f0*/  BSYNC.RECONVERGENT B0 ;  /* 0x0000000000007941 */ /* 0x000fea0003800200 */
.L_x_0:
[----:B------:R-:W0:Y:S01]  /*0300*/  LDCU UR4, c[0x0][0x394] ;  /* 0x00007280ff0477ac */ /* 0x000e220008000800 */
[----:B------:R-:W-:Y:S01]  /*0310*/  BSSY.RECONVERGENT B0, `(.L_x_3) ;  /* 0x000001a000007945 */ /* 0x000fe20003800200 */
[----:B0-----:R-:W-:-:S04]  /*0320*/  LOP3.LUT R2, R7, UR4, RZ, 0xfc, !PT ;  /* 0x0000000407027c12 */ /* 0x001fc8000f8efcff */
[----:B------:R-:W-:-:S13]  /*0330*/  ISETP.NE.U32.AND P0, PT, R2, RZ, PT ;  /* 0x000000ff0200720c */ /* 0x000fda0003f05070 */
[----:B------:R-:W-:Y:S05]  /*0340*/  @P0 BRA `(.L_x_4) ;  /* 0x00000000004c0947 */ /* 0x000fea0003800000 */
[----:B------:R-:W0:Y:S02]  /*0350*/  LDCU UR4, c[0x0][0x390] ;  /* 0x00007200ff0477ac */ /* 0x000e240008000800 */
[----:B0-----:R-:W0:Y:S01]  /*0360*/  I2F.U32.RP R4, UR4 ;  /* 0x0000000400047d06 */ /* 0x001e220008209000 */
[----:B------:R-:W-:-:S07]  /*0370*/  ISETP.NE.U32.AND P1, PT, RZ, UR4, PT ;  /* 0x00000004ff007c0c */ /* 0x000fce000bf25070 */
[----:B0-----:R-:W0:Y:S02]  /*0380*/  MUFU.RCP R4, R4 ;  /* 0x0000000400047308 */ /* 0x001e240000001000 */
[----:B0-----:R-:W-:-:S06]  /*0390*/  IADD3 R2, PT, PT, R4, 0xffffffe, RZ ;  /* 0x0ffffffe04027810 */ /* 0x001fcc0007ffe0ff */
        /* <DEDUP_REMOVED lines=9> */
[----:B------:R-:W-:-:S05]  /*0430*/  @P0 VIADD R4, R4, -UR4 ;  /* 0x8000000404040c36 */ /* 0x000fca0008000000 */
[----:B------:R-:W-:-:S13]  /*0440*/  ISETP.GE.U32.AND P0, PT, R4, UR4, PT ;  /* 0x0000000404007c0c */ /* 0x000fda000bf06070 */
[----:B------:R-:W-:Y:S01]  /*0450*/  @P0 VIADD R4, R4, -UR4 ;  /* 0x8000000404040c36 */ /* 0x000fe20008000000 */
[----:B------:R-:W-:Y:S01]  /*0460*/  @!P1 LOP3.LUT R4, RZ, UR4, RZ, 0x33, !PT ;  /* 0x00000004ff049c12 */ /* 0x000fe2000f8e33ff */
[----:B------:R-:W-:Y:S06]  /*0470*/  BRA `(.L_x_5) ;  /* 0x00000000000c7947 */ /* 0x000fec0003800000 */
.L_x_4:
[----:B------:R-:W-:Y:S02]  /*0480*/  MOV R4, R6 ;  /* 0x0000000600047202 */ /* 0x000fe40000000f00 */
[----:B------:R-:W-:-:S07]  /*0490*/  MOV R6, 0x4b0 ;  /* 0x000004b000067802 */ /* 0x000fce0000000f00 */
[----:B------:R-:W-:Y:S05]  /*04a0*/  CALL.REL.NOINC `($__internal_1_$__cuda_sm20_rem_u64) ;  /* 0x0000000c00547944 */ /* 0x000fea0003c00000 */
.L_x_5:
[----:B------:R-:W-:Y:S05]  /*04b0*/  BSYNC.RECONVERGENT B0 ;  /* 0x0000000000007941 */ /* 0x000fea0003800200 */
.L_x_3:
[----:B------:R-:W0:Y:S01]  /*04c0*/  LDC R3, c[0x0][0x3b0] ;  /* 0x0000ec00ff037b82 */ /* 0x000e220000000800 */
[----:B------:R-:W1:Y:S01]  /*04d0*/  LDCU.64 UR4, c[0x0][0x388] ;  /* 0x00007100ff0477ac */ /* 0x000e620008000a00 */
[----:B------:R-:W-:Y:S01]  /*04e0*/  VIADD R2, R5, 0x1 ;  /* 0x0000000105027836 */ /* 0x000fe20000000000 */
[----:B------:R-:W-:-:S04]  /*04f0*/  I2FP.F32.S32 R5, R5 ;  /* 0x0000000500057245 */ /* 0x000fc80000201400 */
[----:B------:R-:W-:Y:S02]  /*0500*/  I2FP.F32.S32 R2, R2 ;  /* 0x0000000200027245 */ /* 0x000fe40000201400 */
[----:B-1----:R-:W-:Y:S01]  /*0510*/  ISETP.NE.U32.AND P0, PT, RZ, UR4, PT ;  /* 0x00000004ff007c0c */ /* 0x002fe2000bf05070 */
[----:B------:R-:W1:Y:S03]  /*0520*/  LDCU UR4, c[0x0][0x398] ;  /* 0x00007300ff0477ac */ /* 0x000e660008000800 */
[----:B------:R-:W-:Y:S01]  /*0530*/  ISETP.NE.AND.EX P0, PT, RZ, UR5, PT, P0 ;  /* 0x00000005ff007c0c */ /* 0x000fe2000bf05300 */
[-C--:B0-----:R-:W-:Y:S01]  /*0540*/  FFMA.FTZ R2, R2, R3.reuse, -0.5 ;  /* 0xbf00000002027423 */ /* 0x081fe20000010003 */
[----:B------:R-:W-:-:S05]  /*0550*/  FFMA.FTZ R5, R5, R3, -0.5 ;  /* 0xbf00000005057423 */ /* 0x000fca0000010003 */
[----:B------:R-:W0:Y:S06]  /*0560*/  F2I.FTZ.CEIL.NTZ R2, R2 ;  /* 0x0000000200027305 */ /* 0x000e2c000021b100 */
[----:B-1----:R-:W-:Y:S05]  /*0570*/  @!P0 EXIT ;  /* 0x000000000000894d */ /* 0x002fea0003800000 */
[----:B------:R-:W1:Y:S01]  /*0580*/  F2I.FTZ.CEIL.NTZ R6, R5 ;  /* 0x0000000500067305 */ /* 0x000e62000021b100 */
[----:B0-----:R-:W-:Y:S01]  /*0590*/  VIMNMX R7, PT, PT, R2, UR4, PT ;  /* 0x0000000402077c48 */ /* 0x001fe2000bfe0100 */
[----:B------:R-:W0:Y:S01]  /*05a0*/  LDCU.64 UR8, c[0x0][0x358] ;  /* 0x00006b00ff0877ac */ /* 0x000e220008000a00 */
[----:B------:R-:W-:Y:S01]  /*05b0*/  UMOV UR5, URZ ;  /* 0x000000ff00057c82 */ /* 0x000fe20008000000 */
[----:B-1----:R-:W-:Y:S01]  /*05c0*/  VIMNMX R8, PT, PT, R6, UR4, PT ;  /* 0x0000000406087c48 */ /* 0x002fe2000bfe0100 */
[----:B------:R-:W-:-:S04]  /*05d0*/  UMOV UR4, URZ ;  /* 0x000000ff00047c82 */ /* 0x000fc80008000000 */
[----:B------:R-:W-:Y:S02]  /*05e0*/  IMAD.IADD R11, R7, 0x1, -R8 ;  /* 0x00000001070b7824 */ /* 0x000fe400078e0a08 */
[----:B------:R-:W-:-:S03]  /*05f0*/  IMAD.IADD R12, R8, 0x1, -R7 ;  /* 0x00000001080c7824 */ /* 0x000fc600078e0a07 */
[C---:B------:R-:W-:Y:S02]  /*0600*/  LOP3.LUT R9, R11.reuse, 0xf, RZ, 0xc0, !PT ;  /* 0x0000000f0b097812 */ /* 0x040fe400078ec0ff */
[C---:B------:R-:W-:Y:S02]  /*0610*/  LOP3.LUT R10, R11.reuse, 0x7, RZ, 0xc0, !PT ;  /* 0x000000070b0a7812 */ /* 0x040fe400078ec0ff */
[----:B------:R-:W-:Y:S01]  /*0620*/  LOP3.LUT R5, R11, 0xfffffff0, RZ, 0xc0, !PT ;  /* 0xfffffff00b057812 */ /* 0x000fe200078ec0ff */
[----:B------:R-:W-:Y:S01]  /*0630*/  VIADD R2, R9, 0xffffffff ;  /* 0xffffffff09027836 */ /* 0x000fe20000000000 */
[----:B------:R-:W-:Y:S01]  /*0640*/  ISETP.GT.U32.AND P0, PT, R12, -0x10, PT ;  /* 0xfffffff00c00780c */ /* 0x000fe20003f04070 */
[----:B------:R-:W-:Y:S01]  /*0650*/  VIADD R3, R10, 0xffffffff ;  /* 0xffffffff0a037836 */ /* 0x000fe20000000000 */
[----:B------:R-:W-:Y:S02]  /*0660*/  LOP3.LUT R11, R11, 0x3, RZ, 0xc0, !PT ;  /* 0x000000030b0b7812 */ /* 0x000fe400078ec0ff */
[----:B------:R-:W-:-:S02]  /*0670*/  ISETP.GE.U32.AND P1, PT, R2, 0x7, PT ;  /* 0x000000070200780c */ /* 0x000fc40003f26070 */
[----:B------:R-:W-:Y:S02]  /*0680*/  ISETP.GE.U32.AND P2, PT, R3, 0x3, PT ;  /* 0x000000030300780c */ /* 0x000fe40003f46070 */
[----:B0-----:R-:W-:-:S11]  /*0690*/  IADD3 R5, PT, PT, -R5, RZ, RZ ;  /* 0x000000ff05057210 */ /* 0x001fd60007ffe1ff */
.L_x_16:
[----:B0-----:R-:W0:Y:S01]  /*06a0*/  LDC R3, c[0x0][0x390] ;  /* 0x0000e400ff037b82 */ /* 0x001e220000000800 */
[----:B------:R-:W1:Y:S01]  /*06b0*/  LDCU.64 UR14, c[0x0][0x388] ;  /* 0x00007100ff0e77ac */ /* 0x000e620008000a00 */
[----:B------:R-:W-:Y:S01]  /*06c0*/  ISETP.GE.AND P3, PT, R6, R7, PT ;  /* 0x000000070600720c */ /* 0x000fe20003f66270 */
[----:B------:R-:W-:Y:S01]  /*06d0*/  BSSY.RECONVERGENT B0, `(.L_x_6) ;  /* 0x0000063000007945 */ /* 0x000fe20003800200 */
[----:B------:R-:W-:Y:S01]  /*06e0*/  PRMT R13, RZ, 0x7610, R13 ;  /* 0x00007610ff0d7816 */ /* 0x000fe2000000000d */
[----:B------:R-:W2:Y:S01]  /*06f0*/  LDCU UR12, c[0x0][0x398] ;  /* 0x00007300ff0c77ac */ /* 0x000ea20008000800 */
[----:B------:R-:W3:Y:S01]  /*0700*/  LDCU.64 UR10, c[0x0][0x380] ;  /* 0x00007000ff0a77ac */ /* 0x000ee20008000a00 */
[----:B0-----:R-:W-:Y:S01]  /*0710*/  IMAD R3, R3, UR4, R4 ;  /* 0x0000000403037c24 */ /* 0x001fe2000f8e0204 */
[----:B------:R-:W-:-:S03]  /*0720*/  UIADD3 UR4, UP0, UPT, UR4, 0x1, URZ ;  /* 0x0000000104047890 */ /* 0x000fc6000ff1e0ff */
[----:B--2---:R-:W-:Y:S01]  /*0730*/  IMAD R12, R3, UR12, R8 ;  /* 0x0000000c030c7c24 */ /* 0x004fe2000f8e0208 */
[----:B------:R-:W-:Y:S02]  /*0740*/  UIADD3.X UR5, UPT, UPT, URZ, UR5, URZ, UP0, !UPT ;  /* 0x00000005ff057290 */ /* 0x000fe400087fe4ff */
[----:B-1----:R-:W-:-:S04]  /*0750*/  UISETP.GE.U32.AND UP0, UPT, UR4, UR14, UPT ;  /* 0x0000000e0400728c */ /* 0x002fc8000bf06070 */
[----:B------:R-:W-:Y:S01]  /*0760*/  UISETP.GE.U32.AND.EX UP0, UPT, UR5, UR15, UPT, UP0 ;  /* 0x0000000f0500728c */ /* 0x000fe2000bf06100 */
[----:B---3--:R-:W-:Y:S10]  /*0770*/  @P3 BRA `(.L_x_7) ;  /* 0x0000000400603947 */ /* 0x008ff40003800000 */
[----:B------:R-:W-:Y:S01]  /*0780*/  BSSY.RECONVERGENT B1, `(.L_x_8) ;  /* 0x0000024000017945 */ /* 0x000fe20003800200 */
[----:B------:R-:W-:Y:S01]  /*0790*/  ISETP.NE.AND P3, PT, R9, RZ, PT ;  /* 0x000000ff0900720c */ /* 0x000fe20003f65270 */
[----:B------:R-:W-:Y:S02]  /*07a0*/  IMAD.MOV.U32 R13, RZ, RZ, RZ ;  /* 0x000000ffff0d7224 */ /* 0x000fe400078e00ff */
[----:B------:R-:W-:Y:S10]  /*07b0*/  @P0 BRA `(.L_x_9) ;  /* 0x0000000000800947 */ /* 0x000ff40003800000 */
[----:B------:R-:W-:Y:S02]  /*07c0*/  IMAD.MOV.U32 R13, RZ, RZ, RZ ;  /* 0x000000ffff0d7224 */ /* 0x000fe400078e00ff */
[----:B------:R-:W-:-:S07]  /*07d0*/  IMAD.MOV.U32 R14, RZ, RZ, R5 ;  /* 0x000000ffff0e7224 */ /* 0x000fce00078e0005 */
.L_x_10:
[----:B------:R-:W-:-:S04]  /*07e0*/  IADD3 R2, P4, PT, R12, UR10, RZ ;  /* 0x0000000a0c027c10 */ /* 0x000fc8000ff9e0ff */
[----:B------:R-:W-:-:S05]  /*07f0*/  LEA.HI.X.SX32 R3, R12, UR11, 0x1, P4 ;  /* 0x0000000b0c037c11 */ /* 0x000fca000a0f0eff */
[----:B------:R-:W2:Y:S04]  /*0800*/  LDG.E.U8 R22, desc[UR8][R2.64] ;  /* 0x0000000802167981 */ /* 0x000ea8000c1e1100 */
[----:B------:R-:W2:Y:S04]  /*0810*/  LDG.E.U8 R21, desc[UR8][R2.64+0x1] ;  /* 0x0000010802157981 */ /* 0x000ea8000c1e1100 */
[----:B------:R-:W3:Y:S04]  /*0820*/  LDG.E.U8 R23, desc[UR8][R2.64+0x2] ;  /* 0x0000020802177981 */ /* 0x000ee8000c1e1100 */
[----:B------:R-:W3:Y:S04]  /*0830*/  LDG.E.U8 R24, desc[UR8][R2.64+0x3] ;  /* 0x0000030802187981 */ /* 0x000ee8000c1e1100 */
[----:B------:R-:W4:Y:S04]  /*0840*/  LDG.E.U8 R20, desc[UR8][R2.64+0x4] ;  /* 0x0000040802147981 */ /* 0x000f28000c1e1100 */
[----:B------:R-:W4:Y:S04]  /*0850*/  LDG.E.U8 R19, desc[UR8][R2.64+0x5] ;  /* 0x0000050802137981 */ /* 0x000f28000c1e1100 */
[----:B------:R-:W5:Y:S04]  /*0860*/  LDG.E.U8 R18, desc[UR8][R2.64+0x6] ;  /* 0x0000060802127981 */ /* 0x000f68000c1e1100 */
[----:B------:R-:W5:Y:S04]  /*0870*/  LDG.E.U8 R17, desc[UR8][R2.64+0x7] ;  /* 0x0000070802117981 */ /* 0x000f68000c1e1100 */
[----:B------:R-:W5:Y:S04]  /*0880*/  LDG.E.U8 R16, desc[UR8][R2.64+0x8] ;  /* 0x0000080802107981 */ /* 0x000f68000c1e1100 */
[----:B------:R-:W5:Y:S04]  /*0890*/  LDG.E.U8 R15, desc[UR8][R2.64+0x9] ;  /* 0x00000908020f7981 */ /* 0x000f68000c1e1100 */
[----:B------:R-:W5:Y:S01]  /*08a0*/  LDG.E.U8 R26, desc[UR8][R2.64+0xf] ;  /* 0x00000f08021a7981 */ /* 0x000f62000c1e1100 */
[----:B--2---:R-:W-:-:S03]  /*08b0*/  IADD3 R25, PT, PT, R21, R13, R22 ;  /* 0x0000000d15197210 */ /* 0x004fc60007ffe016 */
[----:B------:R-:W2:Y:S04]  /*08c0*/  LDG.E.U8 R21, desc[UR8][R2.64+0xa] ;  /* 0x00000a0802157981 */ /* 0x000ea8000c1e1100 */
[----:B------:R-:W2:Y:S01]  /*08d0*/  LDG.E.U8 R22, desc[UR8][R2.64+0xb] ;  /* 0x00000b0802167981 */ /* 0x000ea2000c1e1100 */
[----:B---3--:R-:W-:-:S03]  /*08e0*/  IADD3 R25, PT, PT, R24, R25, R23 ;  /* 0x0000001918197210 */ /* 0x008fc60007ffe017 */
[----:B------:R-:W3:Y:S04]  /*08f0*/  LDG.E.U8 R23, desc[UR8][R2.64+0xc] ;  /* 0x00000c0802177981 */ /* 0x000ee8000c1e1100 */
[----:B------:R-:W3:Y:S04]  /*0900*/  LDG.E.U8 R24, desc[UR8][R2.64+0xd] ;  /* 0x00000d0802187981 */ /* 0x000ee8000c1e1100 */
[----:B------:R-:W3:Y:S01]  /*0910*/  LDG.E.U8 R13, desc[UR8][R2.64+0xe] ;  /* 0x00000e08020d7981 */ /* 0x000ee2000c1e1100 */
[----:B----4-:R-:W-:Y:S01]  /*0920*/  IADD3 R19, PT, PT, R19, R25, R20 ;  /* 0x0000001913137210 */ /* 0x010fe20007ffe014 */
[----:B------:R-:W-:-:S03]  /*0930*/  VIADD R14, R14, 0x10 ;  /* 0x000000100e0e7836 */ /* 0x000fc60000000000 */
[----:B-----5:R-:W-:Y:S02]  /*0940*/  IADD3 R17, PT, PT, R17, R19, R18 ;  /* 0x0000001311117210 */ /* 0x020fe40007ffe012 */
[----:B------:R-:W-:Y:S02]  /*0950*/  ISETP.NE.AND P4, PT, R14, RZ, PT ;  /* 0x000000ff0e00720c */ /* 0x000fe40003f85270 */
[----:B------:R-:W-:Y:S02]  /*0960*/  IADD3 R15, PT, PT, R15, R17, R16 ;  /* 0x000000110f0f7210 */ /* 0x000fe40007ffe010 */
[----:B------:R-:W-:Y:S02]  /*0970*/  IADD3 R12, PT, PT, R12, 0x10, RZ ;  /* 0x000000100c0c7810 */ /* 0x000fe40007ffe0ff */
[----:B--2---:R-:W-:-:S04]  /*0980*/  IADD3 R21, PT, PT, R22, R15, R21 ;  /* 0x0000000f16157210 */ /* 0x004fc80007ffe015 */
[----:B---3--:R-:W-:-:S04]  /*0990*/  IADD3 R23, PT, PT, R24, R21, R23 ;  /* 0x0000001518177210 */ /* 0x008fc80007ffe017 */
[----:B------:R-:W-:Y:S01]  /*09a0*/  IADD3 R13, PT, PT, R26, R23, R13 ;  /* 0x000000171a0d7210 */ /* 0x000fe20007ffe00d */
[----:B------:R-:W-:Y:S06]  /*09b0*/  @P4 BRA `(.L_x_10) ;  /* 0xfffffffc00884947 */ /* 0x000fec000383ffff */
.L_x_9:
[----:B------:R-:W-:Y:S05]  /*09c0*/  BSYNC.RECONVERGENT B1 ;  /* 0x0000000000017941 */ /* 0x000fea0003800200 */
.L_x_8:
[----:B------:R-:W-:Y:S04]  /*09d0*/  BSSY.RECONVERGENT B1, `(.L_x_7) ;  /* 0x0000032000017945 */ /* 0x000fe80003800200 */
[----:B------:R-:W-:Y:S05]  /*09e0*/  @!P3 BRA `(.L_x_11) ;  /* 0x0000000000c0b947 */ /* 0x000fea0003800000 */
[----:B------:R-:W-:Y:S01]  /*09f0*/  BSSY.RECONVERGENT B2, `(.L_x_12) ;  /* 0x0000013000027945 */ /* 0x000fe20003800200 */
[----:B------:R-:W-:-:S03]  /*0a00*/  ISETP.NE.AND P3, PT, R10, RZ, PT ;  /* 0x000000ff0a00720c */ /* 0x000fc60003f65270 */
[----:B------:R-:W-:Y:S10]  /*0a10*/  @!P1 BRA `(.L_x_13) ;  /* 0x0000000000409947 */ /* 0x000ff40003800000 */
[----:B------:R-:W0:Y:S02]  /*0a20*/  LDCU.64 UR12, c[0x0][0x380] ;  /* 0x00007000ff0c77ac */ /* 0x000e240008000a00 */
[----:B0-----:R-:W-:-:S04]  /*0a30*/  IADD3 R2, P4, PT, R12, UR12, RZ ;  /* 0x0000000c0c027c10 */ /* 0x001fc8000ff9e0ff */
        /* <DEDUP_REMOVED lines=8> */
[----:B------:R-:W5:Y:S01]  /*0ac0*/  LDG.E.U8 R21, desc[UR8][R2.64+0x7] ;  /* 0x0000070802157981 */ /* 0x000f62000c1e1100 */
[----:B------:R-:W-:Y:S01]  /*0ad0*/  VIADD R12, R12, 0x8 ;  /* 0x000000080c0c7836 */ /* 0x000fe20000000000 */
[----:B--2---:R-:W-:-:S04]  /*0ae0*/  IADD3 R14, PT, PT, R15, R13, R14 ;  /* 0x0000000d0f0e7210 */ /* 0x004fc80007ffe00e */
[----:B---3--:R-:W-:-:S04]  /*0af0*/  IADD3 R16, PT, PT, R17, R14, R16 ;  /* 0x0000000e11107210 */ /* 0x008fc80007ffe010 */
[----:B----4-:R-:W-:-:S04]  /*0b00*/  IADD3 R18, PT, PT, R19, R16, R18 ;  /* 0x0000001013127210 */ /* 0x010fc80007ffe012 */
[----:B-----5:R-:W-:-:S07]  /*0b10*/  IADD3 R13, PT, PT, R21, R18, R20 ;  /* 0x00000012150d7210 */ /* 0x020fce0007ffe014 */
.L_x_13:
[----:B------:R-:W-:Y:S05]  /*0b20*/  BSYNC.RECONVERGENT B2 ;  /* 0x0000000000027941 */ /* 0x000fea0003800200 */
.L_x_12:
        /* <DEDUP_REMOVED lines=10> */
[----:B------:R-:W3:Y:S01]  /*0bd0*/  LDG.E.U8 R17, desc[UR8][R2.64+0x3] ;  /* 0x0000030802117981 */ /* 0x000ee2000c1e1100 */
[----:B------:R-:W-:Y:S01]  /*0be0*/  VIADD R12, R12, 0x4 ;  /* 0x000000040c0c7836 */ /* 0x000fe20000000000 */
[----:B--2---:R-:W-:-:S04]  /*0bf0*/  IADD3 R13, PT, PT, R15, R13, R14 ;  /* 0x0000000d0f0d7210 */ /* 0x004fc80007ffe00e */
[----:B---3--:R-:W-:-:S07]  /*0c00*/  IADD3 R13, PT, PT, R17, R13, R16 ;  /* 0x0000000d110d7210 */ /* 0x008fce0007ffe010 */
.L_x_15:
[----:B------:R-:W-:Y:S05]  /*0c10*/  BSYNC.RECONVERGENT B2 ;  /* 0x0000000000027941 */ /* 0x000fea0003800200 */
.L_x_14:
[----:B------:R-:W-:Y:S05]  /*0c20*/  @!P3 BRA `(.L_x_11) ;  /* 0x000000000030b947 */ /* 0x000fea0003800000 */
[----:B------:R-:W0:Y:S02]  /*0c30*/  LDCU.64 UR12, c[0x0][0x380] ;  /* 0x00007000ff0c77ac */ /* 0x000e240008000a00 */
[----:B0-----:R-:W-:-:S04]  /*0c40*/  IADD3 R2, P3, PT, R12, UR12, RZ ;  /* 0x0000000c0c027c10 */ /* 0x001fc8000ff7e0ff */
[----:B------:R-:W-:-:S05]  /*0c50*/  LEA.HI.X.SX32 R3, R12, UR13, 0x1, P3 ;  /* 0x0000000d0c037c11 */ /* 0x000fca00098f0eff */
[----:B------:R-:W2:Y:S01]  /*0c60*/  LDG.E.U8 R12, desc[UR8][R2.64] ;  /* 0x00000008020c7981 */ /* 0x000ea2000c1e1100 */
[----:B------:R-:W-:Y:S01]  /*0c70*/  ISETP.NE.AND P3, PT, R11, 0x1, PT ;  /* 0x000000010b00780c */ /* 0x000fe20003f65270 */
[----:B--2---:R-:W-:-:S12]  /*0c80*/  IMAD.IADD R13, R12, 0x1, R13 ;  /* 0x000000010c0d7824 */ /* 0x004fd800078e020d */
[----:B------:R-:W-:Y:S05]  /*0c90*/  @!P3 BRA `(.L_x_11) ;  /* 0x000000000014b947 */ /* 0x000fea0003800000 */
[----:B------:R-:W-:Y:S01]  /*0ca0*/  ISETP.NE.AND P3, PT, R11, 0x2, PT ;  /* 0x000000020b00780c */ /* 0x000fe20003f65270 */
[----:B------:R-:W2:-:S12]  /*0cb0*/  LDG.E.U8 R12, desc[UR8][R2.64+0x1] ;  /* 0x00000108020c7981 */ /* 0x000e98000c1e1100 */
[----:B------:R-:W3:Y:S01]  /*0cc0*/  @P3 LDG.E.U8 R14, desc[UR8][R2.64+0x2] ;  /* 0x00000208020e3981 */ /* 0x000ee2000c1e1100 */
[----:B--2---:R-:W-:-:S05]  /*0cd0*/  IMAD.IADD R13, R12, 0x1, R13 ;  /* 0x000000010c0d7824 */ /* 0x004fca00078e020d */
[----:B---3--:R-:W-:-:S07]  /*0ce0*/  @P3 IADD3 R13, PT, PT, R14, R13, RZ ;  /* 0x0000000d0e0d3210 */ /* 0x008fce0007ffe0ff */
.L_x_11:
[----:B------:R-:W-:Y:S05]  /*0cf0*/  BSYNC.RECONVERGENT B1 ;  /* 0x0000000000017941 */ /* 0x000fea0003800200 */
.L_x_7:
[----:B------:R-:W-:Y:S05]  /*0d00*/  BSYNC.RECONVERGENT B0 ;  /* 0x0000000000007941 */ /* 0x000fea0003800200 */
.L_x_6:
[----:B------:R-:W0:Y:S02]  /*0d10*/  LDCU.64 UR10, c[0x0][0x3a8] ;  /* 0x00007500ff0a77ac */ /* 0x000e240008000a00 */
[----:B0-----:R-:W-:-:S04]  /*0d20*/  IADD3 R2, P3, PT, R0, UR10, RZ ;  /* 0x0000000a00027c10 */ /* 0x001fc8000ff7e0ff */
[C---:B------:R-:W-:Y:S01]  /*0d30*/  LEA.HI.X.SX32 R3, R0.reuse, UR11, 0x1, P3 ;  /* 0x0000000b00037c11 */ /* 0x040fe200098f0eff */
[----:B------:R-:W-:-:S04]  /*0d40*/  VIADD R0, R0, UR6 ;  /* 0x0000000600007c36 */ /* 0x000fc80008000000 */
[----:B------:R0:W-:Y:S01]  /*0d50*/  STG.E.U8 desc[UR8][R2.64], R13 ;  /* 0x0000000d02007986 */ /* 0x0001e2000c101108 */
[----:B------:R-:W-:Y:S05]  /*0d60*/  BRA.U !UP0, `(.L_x_16) ;  /* 0xfffffff9084c7547 */ /* 0x000fea000b83ffff */
[----:B------:R-:W-:Y:S05]  /*0d70*/  EXIT ;  /* 0x000000000000794d */ /* 0x000fea0003800000 */
        .weak           $__internal_0_$__cuda_sm20_div_u64
        .type           $__internal_0_$__cuda_sm20_div_u64,@function
        .size           $__internal_0_$__cuda_sm20_div_u64,($__internal_1_$__cuda_sm20_rem_u64 - $__internal_0_$__cuda_sm20_div_u64)
$__internal_0_$__cuda_sm20_div_u64:
[----:B------:R-:W0:Y:S01]  /*0d80*/  LDCU.64 UR4, c[0x0][0x3a0] ;  /* 0x00007400ff0477ac */ /* 0x000e220008000a00 */
[----:B------:R-:W1:Y:S01]  /*0d90*/  LDC.64 R2, c[0x0][0x3a0] ;  /* 0x0000e800ff027b82 */ /* 0x000e620000000a00 */
[----:B0-----:R-:W0:Y:S02]  /*0da0*/  I2F.U64.RP R10, UR4 ;  /* 0x00000004000a7d12 */ /* 0x001e240008309000 */
[----:B0-----:R-:W0:Y:S02]  /*0db0*/  MUFU.RCP R10, R10 ;  /* 0x0000000a000a7308 */ /* 0x001e240000001000 */
[----:B0-----:R-:W-:-:S15]  /*0dc0*/  VIADD R6, R10, 0x1ffffffe ;  /* 0x1ffffffe0a067836 */ /* 0x001fde0000000000 */
[----:B------:R-:W-:-:S15]  /*0dd0*/  NOP ;  /* 0x0000000000007918 */ /* 0x000fde0000000000 */
[----:B------:R-:W-:-:S15]  /*0de0*/  NOP ;  /* 0x0000000000007918 */ /* 0x000fde0000000000 */
[----:B------:R-:W-:-:S15]  /*0df0*/  NOP ;  /* 0x0000000000007918 */ /* 0x000fde0000000000 */
[----:B------:R-:W1:Y:S02]  /*0e00*/  F2I.U64.TRUNC R6, R6 ;  /* 0x0000000600067311 */ /* 0x000e64000020d800 */
[----:B-1----:R-:W-:-:S04]  /*0e10*/  IMAD.WIDE.U32 R8, R6, R2, RZ ;  /* 0x0000000206087225 */ /* 0x002fc800078e00ff */
[----:B------:R-:W-:Y:S01]  /*0e20*/  IMAD R9, R6, R3, R9 ;  /* 0x0000000306097224 */ /* 0x000fe200078e0209 */
[----:B------:R-:W-:-:S03]  /*0e30*/  IADD3 R11, P0, PT, RZ, -R8, RZ ;  /* 0x80000008ff0b7210 */ /* 0x000fc60007f1e0ff */
[----:B------:R-:W-:Y:S02]  /*0e40*/  IMAD R9, R7, R2, R9 ;  /* 0x0000000207097224 */ /* 0x000fe400078e0209 */
[----:B------:R-:W-:-:S04]  /*0e50*/  IMAD.HI.U32 R8, R6, R11, RZ ;  /* 0x0000000b06087227 */ /* 0x000fc800078e00ff */
[----:B------:R-:W-:Y:S02]  /*0e60*/  IMAD.X R13, RZ, RZ, ~R9, P0 ;  /* 0x000000ffff0d7224 */ /* 0x000fe400000e0e09 */
[----:B------:R-:W-:Y:S02]  /*0e70*/  IMAD.MOV.U32 R9, RZ, RZ, R6 ;  /* 0x000000ffff097224 */ /* 0x000fe400078e0006 */
[-C--:B------:R-:W-:Y:S02]  /*0e80*/  IMAD R15, R7, R13.reuse, RZ ;  /* 0x0000000d070f7224 */ /* 0x080fe400078e02ff */
[----:B------:R-:W-:-:S04]  /*0e90*/  IMAD.WIDE.U32 R8, P0, R6, R13, R8 ;  /* 0x0000000d06087225 */ /* 0x000fc80007800008 */
[----:B------:R-:W-:-:S04]  /*0ea0*/  IMAD.HI.U32 R13, R7, R13, RZ ;  /* 0x0000000d070d7227 */ /* 0x000fc800078e00ff */
[----:B------:R-:W-:-:S05]  /*0eb0*/  IMAD.HI.U32 R8, P1, R7, R11, R8 ;  /* 0x0000000b07087227 */ /* 0x000fca0007820008 */
[----:B------:R-:W-:Y:S02]  /*0ec0*/  IADD3 R9, P2, PT, R15, R8, RZ ;  /* 0x000000080f097210 */ /* 0x000fe40007f5e0ff */
[----:B------:R-:W-:-:S03]  /*0ed0*/  IADD3.X R8, PT, PT, R13, R7, RZ, P0, !PT ;  /* 0x000000070d087210 */ /* 0x000fc600007fe4ff */
[----:B------:R-:W-:Y:S01]  /*0ee0*/  IMAD.WIDE.U32 R6, R9, R2, RZ ;  /* 0x0000000209067225 */ /* 0x000fe200078e00ff */
[----:B------:R-:W-:-:S03]  /*0ef0*/  IADD3.X R11, PT, PT, RZ, RZ, R8, P2, P1 ;  /* 0x000000ffff0b7210 */ /* 0x000fc600017e2408 */
[----:B------:R-:W-:Y:S01]  /*0f00*/  IMAD R7, R9, R3, R7 ;  /* 0x0000000309077224 */ /* 0x000fe200078e0207 */
[----:B------:R-:W-:-:S03]  /*0f10*/  IADD3 R13, P0, PT, RZ, -R6, RZ ;  /* 0x80000006ff0d7210 */ /* 0x000fc60007f1e0ff */
[----:B------:R-:W-:Y:S02]  /*0f20*/  IMAD R7, R11, R2, R7 ;  /* 0x000000020b077224 */ /* 0x000fe400078e0207 */
[----:B------:R-:W-:-:S04]  /*0f30*/  IMAD.HI.U32 R8, R9, R13, RZ ;  /* 0x0000000d09087227 */ /* 0x000fc800078e00ff */
[----:B------:R-:W-:Y:S02]  /*0f40*/  IMAD.X R6, RZ, RZ, ~R7, P0 ;  /* 0x000000ffff067224 */ /* 0x000fe400000e0e07 */
[----:B------:R-:W-:Y:S02]  /*0f50*/  IMAD.MOV.U32 R7, RZ, RZ, RZ ;  /* 0x000000ffff077224 */ /* 0x000fe400078e00ff */
[----:B------:R-:W-:-:S04]  /*0f60*/  IMAD.WIDE.U32 R8, P0, R9, R6, R8 ;  /* 0x0000000609087225 */ /* 0x000fc80007800008 */
[C---:B------:R-:W-:Y:S02]  /*0f70*/  IMAD R10, R11.reuse, R6, RZ ;  /* 0x000000060b0a7224 */ /* 0x040fe400078e02ff */
[----:B------:R-:W-:-:S04]  /*0f80*/  IMAD.HI.U32 R9, P1, R11, R13, R8 ;  /* 0x0000000d0b097227 */ /* 0x000fc80007820008 */
[----:B------:R-:W-:Y:S01]  /*0f90*/  IMAD.HI.U32 R6, R11, R6, RZ ;  /* 0x000000060b067227 */ /* 0x000fe200078e00ff */
[----:B------:R-:W-:-:S03]  /*0fa0*/  IADD3 R9, P2, PT, R10, R9, RZ ;  /* 0x000000090a097210 */ /* 0x000fc60007f5e0ff */
[----:B------:R-:W-:Y:S02]  /*0fb0*/  IMAD.X R11, R6, 0x1, R11, P0 ;  /* 0x00000001060b7824 */ /* 0x000fe400000e060b */
[----:B------:R-:W-:-:S03]  /*0fc0*/  IMAD.HI.U32 R6, R9, R0, RZ ;  /* 0x0000000009067227 */ /* 0x000fc600078e00ff */
[----:B------:R-:W-:Y:S01]  /*0fd0*/  IADD3.X R11, PT, PT, RZ, RZ, R11, P2, P1 ;  /* 0x000000ffff0b7210 */ /* 0x000fe200017e240b */
[----:B------:R-:W-:-:S04]  /*0fe0*/  IMAD.WIDE.U32 R6, R9, R5, R6 ;  /* 0x0000000509067225 */ /* 0x000fc800078e0006 */
[C---:B------:R-:W-:Y:S02]  /*0ff0*/  IMAD R9, R11.reuse, R5, RZ ;  /* 0x000000050b097224 */ /* 0x040fe400078e02ff */
[----:B------:R-:W-:-:S04]  /*1000*/  IMAD.HI.U32 R6, P0, R11, R0, R6 ;  /* 0x000000000b067227 */ /* 0x000fc80007800006 */
[----:B------:R-:W-:Y:S01]  /*1010*/  IMAD.HI.U32 R8, R11, R5, RZ ;  /* 0x000000050b087227 */ /* 0x000fe200078e00ff */
[----:B------:R-:W-:-:S03]  /*1020*/  IADD3 R9, P1, PT, R9, R6, RZ ;  /* 0x0000000609097210 */ /* 0x000fc60007f3e0ff */
[----:B------:R-:W-:Y:S02]  /*1030*/  IMAD.X R8, RZ, RZ, R8, P0 ;  /* 0x000000ffff087224 */ /* 0x000fe400000e0608 */
[----:B------:R-:W-:-:S03]  /*1040*/  IMAD.WIDE.U32 R6, R9, R2, RZ ;  /* 0x0000000209067225 */ /* 0x000fc600078e00ff */
[----:B------:R-:W-:Y:S01]  /*1050*/  IADD3.X R11, PT, PT, RZ, R8, RZ, P1, !PT ;  /* 0x00000008ff0b7210 */ /* 0x000fe20000ffe4ff */
[----:B------:R-:W-:Y:S01]  /*1060*/  IMAD R7, R9, R3, R7 ;  /* 0x0000000309077224 */ /* 0x000fe200078e0207 */
[----:B------:R-:W-:-:S03]  /*1070*/  IADD3 R13, P1, PT, -R6, R0, RZ ;  /* 0x00000000060d7210 */ /* 0x000fc60007f3e1ff */
[-C--:B------:R-:W-:Y:S01]  /*1080*/  IMAD R6, R11, R2.reuse, R7 ;  /* 0x000000020b067224 */ /* 0x080fe200078e0207 */
[----:B------:R-:W-:-:S03]  /*1090*/  ISETP.GE.U32.AND P0, PT, R13, R2, PT ;  /* 0x000000020d00720c */ /* 0x000fc60003f06070 */
[----:B------:R-:W-:Y:S01]  /*10a0*/  IMAD.X R12, R5, 0x1, ~R6, P1 ;  /* 0x00000001050c7824 */ /* 0x000fe200008e0e06 */
[----:B------:R-:W-:Y:S02]  /*10b0*/  IADD3 R6, P2, PT, R9, 0x1, RZ ;  /* 0x0000000109067810 */ /* 0x000fe40007f5e0ff */
[----:B------:R-:W-:Y:S02]  /*10c0*/  IADD3 R5, P1, PT, R13, -R2, RZ ;  /* 0x800000020d057210 */ /* 0x000fe40007f3e0ff */
[C---:B------:R-:W-:Y:S01]  /*10d0*/  ISETP.GE.U32.AND.EX P0, PT, R12.reuse, R3, PT, P0 ;  /* 0x000000030c00720c */ /* 0x040fe20003f06100 */
[----:B------:R-:W-:Y:S02]  /*10e0*/  IMAD.X R8, RZ, RZ, R11, P2 ;  /* 0x000000ffff087224 */ /* 0x000fe400010e060b */
[----:B------:R-:W-:Y:S01]  /*10f0*/  IMAD.X R10, R12, 0x1, ~R3, P1 ;  /* 0x000000010c0a7824 */ /* 0x000fe200008e0e03 */
[----:B------:R-:W-:Y:S02]  /*1100*/  SEL R9, R6, R9, P0 ;  /* 0x0000000906097207 */ /* 0x000fe40000000000 */
[----:B------:R-:W-:-:S02]  /*1110*/  SEL R5, R5, R13, P0 ;  /* 0x0000000d05057207 */ /* 0x000fc40000000000 */
[----:B------:R-:W-:Y:S02]  /*1120*/  SEL R8, R8, R11, P0 ;  /* 0x0000000b08087207 */ /* 0x000fe40000000000 */
[----:B------:R-:W-:Y:S02]  /*1130*/  IADD3 R6, P2, PT, R9, 0x1, RZ ;  /* 0x0000000109067810 */ /* 0x000fe40007f5e0ff */
[----:B------:R-:W-:Y:S02]  /*1140*/  SEL R10, R10, R12, P0 ;  /* 0x0000000c0a0a7207 */ /* 0x000fe40000000000 */
[----:B------:R-:W-:Y:S01]  /*1150*/  ISETP.GE.U32.AND P0, PT, R5, R2, PT ;  /* 0x000000020500720c */ /* 0x000fe20003f06070 */
[----:B------:R-:W-:Y:S01]  /*1160*/  IMAD.X R7, RZ, RZ, R8, P2 ;  /* 0x000000ffff077224 */ /* 0x000fe200010e0608 */
[----:B------:R-:W-:Y:S01]  /*1170*/  ISETP.NE.U32.AND P1, PT, R2, RZ, PT ;  /* 0x000000ff0200720c */ /* 0x000fe20003f25070 */
[----:B------:R-:W-:Y:S01]  /*1180*/  HFMA2 R5, -RZ, RZ, 0, 0 ;  /* 0x00000000ff057431 */ /* 0x000fe200000001ff */
[----:B------:R-:W-:-:S02]  /*1190*/  ISETP.GE.U32.AND.EX P0, PT, R10, R3, PT, P0 ;  /* 0x000000030a00720c */ /* 0x000fc40003f06100 */
[----:B------:R-:W-:Y:S02]  /*11a0*/  ISETP.NE.AND.EX P1, PT, R3, RZ, PT, P1 ;  /* 0x000000ff0300720c */ /* 0x000fe40003f25310 */
[----:B------:R-:W-:Y:S02]  /*11b0*/  SEL R6, R6, R9, P0 ;  /* 0x0000000906067207 */ /* 0x000fe40000000000 */
[----:B------:R-:W-:Y:S02]  /*11c0*/  SEL R7, R7, R8, P0 ;  /* 0x0000000807077207 */ /* 0x000fe40000000000 */
[----:B------:R-:W-:Y:S02]  /*11d0*/  SEL R6, R6, 0xffffffff, P1 ;  /* 0xffffffff06067807 */ /* 0x000fe40000800000 */
[----:B------:R-:W-:Y:S01]  /*11e0*/  SEL R7, R7, 0xffffffff, P1 ;  /* 0xffffffff07077807 */ /* 0x000fe20000800000 */
[----:B------:R-:W-:Y:S06]  /*11f0*/  RET.REL.NODEC R4 `(_ZN2at6native53_GLOBAL__N__7c5e0505_20_UpSampleNearest1d_cu_19867e3837upsample_nearest1d_backward_out_frameIhlXadL_ZNS0_46nearest_neighbor_exact_bw_compute_source_indexEfiiEEEEvPKT_mmmmPS3_f) ;  /* 0xffffffec04807950 */ /* 0x000fec0003c3ffff */
        .weak           $__internal_1_$__cuda_sm20_rem_u64
        .type           $__internal_1_$__cuda_sm20_rem_u64,@function
        .size           $__internal_1_$__cuda_sm20_rem_u64,(.L_x_302 - $__internal_1_$__cuda_sm20_rem_u64)
$__internal_1_$__cuda_sm20_rem_u64:
        /* <DEDUP_REMOVED lines=20> */
[----:B------:R-:W-:Y:S01]  /*1340*/  IADD3 R11, P2, PT, R17, R10, RZ ;  /* 0x0000000a110b7210 */ /* 0x000fe20007f5e0ff */
[----:B------:R-:W-:-:S04]  /*1350*/  IMAD.X R10, R15, 0x1, R9, P0 ;  /* 0x000000010f0a7824 */ /* 0x000fc800000e0609 */
[----:B------:R-:W-:Y:S01]  /*1360*/  IMAD.WIDE.U32 R8, R11, R2, RZ ;  /* 0x000000020b087225 */ /* 0x000fe200078e00ff */
[----:B------:R-:W-:-:S03]  /*1370*/  IADD3.X R13, PT, PT, RZ, RZ, R10, P2, P1 ;  /* 0x000000ffff0d7210 */ /* 0x000fc600017e240a */
[----:B------:R-:W-:Y:S01]  /*1380*/  IMAD R9, R11, R3, R9 ;  /* 0x000000030b097224 */ /* 0x000fe200078e0209 */
[----:B------:R-:W-:-:S03]  /*1390*/  IADD3 R15, P0, PT, RZ, -R8, RZ ;  /* 0x80000008ff0f7210 */ /* 0x000fc60007f1e0ff */
[----:B------:R-:W-:Y:S02]  /*13a0*/  IMAD R9, R13, R2, R9 ;  /* 0x000000020d097224 */ /* 0x000fe400078e0209 */
[----:B------:R-:W-:-:S03]  /*13b0*/  IMAD.HI.U32 R10, R11, R15, RZ ;  /* 0x0000000f0b0a7227 */ /* 0x000fc600078e00ff */
[----:B------:R-:W-:Y:S01]  /*13c0*/  IADD3.X R8, PT, PT, RZ, ~R9, RZ, P0, !PT ;  /* 0x80000009ff087210 */ /* 0x000fe200007fe4ff */
[----:B------:R-:W-:-:S04]  /*13d0*/  IMAD.MOV.U32 R9, RZ, RZ, RZ ;  /* 0x000000ffff097224 */ /* 0x000fc800078e00ff */
        /* <DEDUP_REMOVED lines=14> */
[----:B------:R-:W-:-:S04]  /*14c0*/  IMAD.WIDE.U32 R8, R11, R2, RZ ;  /* 0x000000020b087225 */ /* 0x000fc800078e00ff */
[----:B------:R-:W-:Y:S02]  /*14d0*/  IMAD.X R13, RZ, RZ, R10, P1 ;  /* 0x000000ffff0d7224 */ /* 0x000fe400008e060a */
[----:B------:R-:W-:Y:S01]  /*14e0*/  IMAD R11, R11, R3, R9 ;  /* 0x000000030b0b7224 */ /* 0x000fe200078e0209 */
[----:B------:R-:W-:-:S03]  /*14f0*/  IADD3 R9, P1, PT, -R8, R4, RZ ;  /* 0x0000000408097210 */ /* 0x000fc60007f3e1ff */
[-C--:B------:R-:W-:Y:S01]  /*1500*/  IMAD R4, R13, R2.reuse, R11 ;  /* 0x000000020d047224 */ /* 0x080fe200078e020b */
[----:B------:R-:W-:-:S04]  /*1510*/  ISETP.GE.U32.AND P0, PT, R9, R2, PT ;  /* 0x000000020900720c */ /* 0x000fc80003f06070 */
[----:B------:R-:W-:Y:S02]  /*1520*/  IADD3.X R4, PT, PT, ~R4, R7, RZ, P1, !PT ;  /* 0x0000000704047210 */ /* 0x000fe40000ffe5ff */
[----:B------:R-:W-:Y:S02]  /*1530*/  IADD3 R7, P1, PT, R9, -R2, RZ ;  /* 0x8000000209077210 */ /* 0x000fe40007f3e0ff */
[----:B------:R-:W-:-:S03]  /*1540*/  ISETP.GE.U32.AND.EX P0, PT, R4, R3, PT, P0 ;  /* 0x000000030400720c */ /* 0x000fc60003f06100 */
[----:B------:R-:W-:Y:S01]  /*1550*/  IMAD.X R8, R4, 0x1, ~R3, P1 ;  /* 0x0000000104087824 */ /* 0x000fe200008e0e03 */
[----:B------:R-:W-:Y:S02]  /*1560*/  SEL R7, R7, R9, P0 ;  /* 0x0000000907077207 */ /* 0x000fe40000000000 */
[----:B------:R-:W-:Y:S02]  /*1570*/  ISETP.NE.U32.AND P1, PT, R2, RZ, PT ;  /* 0x000000ff0200720c */ /* 0x000fe40003f25070 */
[----:B------:R-:W-:Y:S01]  /*1580*/  SEL R8, R8, R4, P0 ;  /* 0x0000000408087207 */ /* 0x000fe20000000000 */
[C---:B------:R-:W-:Y:S01]  /*1590*/  IMAD.IADD R4, R7.reuse, 0x1, -R2 ;  /* 0x0000000107047824 */ /* 0x040fe200078e0a02 */
[----:B------:R-:W-:Y:S02]  /*15a0*/  ISETP.GE.U32.AND P0, PT, R7, R2, PT ;  /* 0x000000020700720c */ /* 0x000fe40003f06070 */
[----:B------:R-:W-:Y:S02]  /*15b0*/  ISETP.NE.AND.EX P1, PT, R3, RZ, PT, P1 ;  /* 0x000000ff0300720c */ /* 0x000fe40003f25310 */
[----:B------:R-:W-:-:S04]  /*15c0*/  ISETP.GE.U32.AND.EX P0, PT, R8, R3, PT, P0 ;  /* 0x000000030800720c */ /* 0x000fc80003f06100 */
[----:B------:R-:W-:Y:S01]  /*15d0*/  SEL R4, R4, R7, P0 ;  /* 0x0000000704047207 */ /* 0x000fe20000000000 */
[----:B------:R-:W-:-:S03]  /*15e0*/  IMAD.MOV.U32 R7, RZ, RZ, 0x0 ;  /* 0x00000000ff077424 */ /* 0x000fc600078e00ff */
[----:B------:R-:W-:Y:S01]  /*15f0*/  SEL R4, R4, 0xffffffff, P1 ;  /* 0xffffffff04047807 */ /* 0x000fe20000800000 */
[----:B------:R-:W-:Y:S06]  /*1600*/  RET.REL.NODEC R6 `(_ZN2at6native53_GLOBAL__N__7c5e0505_20_UpSampleNearest1d_cu_19867e3837upsample_nearest1d_backward_out_frameIhlXadL_ZNS0_46nearest_neighbor_exact_bw_compute_source_indexEfiiEEEEvPKT_mmmmPS3_f) ;  /* 0xffffffe8067c7950 */ /* 0x000fec0003c3ffff */
.L_x_17:
[----:B------:R-:W-:-:S00]  /*1610*/  BRA `(.L_x_17) ;  /* 0xfffffffc00fc7947 */ /* 0x000fc0000383ffff */
[----:B------:R-:W-:-:S00]  /*1620*/  NOP ;  /* 0x0000000000007918 */ /* 0x000fc00000000000 */
        /* <DEDUP_REMOVED lines=13> */
.L_x_302:


//--------------------- .text._ZN2at6native53_GLOBAL__N__7c5e0505_20_UpSampleNearest1d_cu_19867e3837upsample_nearest1d_backward_out_frameIN3c108BFloat16EfXadL_ZNS0_46nearest_neighbor_exact_bw_compute_source_indexEfiiEEEEvPKT_mmmmPS5_f --------------------------
	.section	.text._ZN2at6native53_GLOBAL__N__7c5e0505_20_UpSampleNearest1d_cu_19867e3837upsample_nearest1d_backward_out_frameIN3c108BFloat16EfXadL_ZNS0_46nearest_neighbor_exact_bw_compute_source_indexEfiiEEEEvPKT_mmmmPS5_f,"ax",@progbits
	.align	128
.text._ZN2at6native53_GLOBAL__N__7c5e0505_20_UpSampleNearest1d_cu_19867e3837upsample_nearest1d_backward_out_frameIN3c108BFloat16EfXadL_ZNS0_46nearest_neighbor_exact_bw_compute_source_indexEfiiEEEEvPKT_mmmmPS5_f:
        .type           _ZN2at6native53_GLOBAL__N__7c5e0505_20_UpSampleNearest1d_cu_19867e3837upsample_nearest1d_backward_out_frameIN3c108BFloat16EfXadL_ZNS0_46nearest_neighbor_exact_bw_compute_source_indexEfiiEEEEvPKT_mmmmPS5_f,@function
        .size           _ZN2at6native53_GLOBAL__N__7c5e0505_20_UpSampleNearest1d_cu_19867e3837upsample_nearest1d_backward_out_frameIN3c108BFloat16EfXadL_ZNS0_46nearest_neighbor_exact_bw_compute_source_indexEfiiEEEEvPKT_mmmmPS5_f,(.L_x_305 - _ZN2at6native53_GLOBAL__N__7c5e0505_20_UpSampleNearest1d_cu_19867e3837upsample_nearest1d_backward_out_frameIN3c108BFloat16EfXadL_ZNS0_46nearest_neighbor_exact_bw_compute_source_indexEfiiEEEEvPKT_mmmmPS5_f)
        .other          _ZN2at6native53_GLOBAL__N__7c5e0505_20_UpSampleNearest1d_cu_19867e3837upsample_nearest1d_backward_out_frameIN3c108BFloat16EfXadL_ZNS0_46nearest_neighbor_exact_bw_compute_source_indexEfiiEEEEvPKT_mmmmPS5_f,@"STO_CUDA_ENTRY STV_DEFAULT"
_ZN2at6native53_GLOBAL__N__7c5e0505_20_UpSampleNearest1d_cu_19867e3837upsample_nearest1d_backward_out_frameIN3c108BFloat16EfXadL_ZNS0_46nearest_neighbor_exact_bw_compute_source_indexEfiiEEEEvPKT_mmmmPS5_f:
        /* <DEDUP_REMOVED lines=11> */
[----:B------:R-:W-:Y:S02]  /*00b0*/  MOV R2, UR4 ;  /* 0x0000000400027c02 */ /* 0x000fe40008000f00 */
        /* <DEDUP_REMOVED lines=14> */
[----:B0-----:R-:W-:Y:S01]  /*01a0*/  IMAD.MOV.U32 R2, RZ, RZ, RZ ;  /* 0x000000ffff027224 */ /* 0x001fe200078e00ff */
[----:B-1----:R-:W-:-:S05]  /*01b0*/  IADD3 R5, PT, PT, RZ, -R3, RZ ;  /* 0x80000003ff057210 */ /* 0x002fca0007ffe0ff */
[----:B------:R-:W-:-:S04]  /*01c0*/  IMAD R5, R5, UR10, RZ ;  /* 0x0000000a05057c24 */ /* 0x000fc8000f8e02ff */
[----:B------:R-:W-:-:S06]  /*01d0*/  IMAD.HI.U32 R3, R3, R5, R2 ;  /* 0x0000000503037227 */ /* 0x000fcc00078e0002 */
[----:B------:R-:W-:-:S05]  /*01e0*/  IMAD.HI.U32 R6, R3, R0, RZ ;  /* 0x0000000003067227 */ /* 0x000fca00078e00ff */
[----:B------:R-:W-:-:S05]  /*01f0*/  IADD3 R3, PT, PT, -R6, RZ, RZ ;  /* 0x000000ff06037210 */ /* 0x000fca0007ffe1ff */
[----:B------:R-:W-:-:S05]  /*0200*/  IMAD R3, R3, UR10, R0 ;  /* 0x0000000a03037c24 */ /* 0x000fca000f8e0200 */
[----:B------:R-:W-:-:S13]  /*0210*/  ISETP.GE.U32.AND P0, PT, R3, UR10, PT ;  /* 0x0000000a03007c0c */ /* 0x000fda000bf06070 */
[----:B------:R-:W-:Y:S01]  /*0220*/  @P0 VIADD R3, R3, -UR10 ;  /* 0x8000000a03030c36 */ /* 0x000fe20008000000 */
[----:B------:R-:W-:-:S04]  /*0230*/  @P0 IADD3 R6, PT, PT, R6, 0x1, RZ ;  /* 0x0000000106060810 */ /* 0x000fc80007ffe0ff */
[----:B------:R-:W-:-:S13]  /*0240*/  ISETP.GE.U32.AND P1, PT, R3, UR10, PT ;  /* 0x0000000a03007c0c */ /* 0x000fda000bf26070 */
[----:B------:R-:W-:Y:S01]  /*0250*/  @P1 VIADD R6, R6, 0x1 ;  /* 0x0000000106061836 */ /* 0x000fe20000000000 */
[----:B------:R-:W-:-:S04]  /*0260*/  @!P2 LOP3.LUT R6, RZ, UR10, RZ, 0x33, !PT ;  /* 0x0000000aff06ac12 */ /* 0x000fc8000f8e33ff */
[----:B------:R-:W-:-:S05]  /*0270*/  IADD3 R5, PT, PT, -R6, RZ, RZ ;  /* 0x000000ff06057210 */ /* 0x000fca0007ffe1ff */
[----:B------:R-:W-:Y:S01]  /*0280*/  IMAD R5, R5, UR10, R0 ;  /* 0x0000000a05057c24 */ /* 0x000fe2000f8e0200 */
[----:B------:R-:W-:Y:S06]  /*0290*/  BRA `(.L_x_20) ;  /* 0x0000000000147947 */ /* 0x000fec0003800000 */
.L_x_19:
[----:B------:R-:W-:-:S07]  /*02a0*/  MOV R4, 0x2c0 ;  /* 0x000002c000047802 */ /* 0x000fce0000000f00 */
[----:B------:R-:W-:Y:S05]  /*02b0*/  CALL.REL.NOINC `($__internal_2_$__cuda_sm20_div_u64) ;  /* 0x0000000c004c7944 */ /* 0x000fea0003c00000 */
[----:B------:R-:W0:Y:S01]  /*02c0*/  LDCU UR4, c[0x0][0x3a0] ;  /* 0x00007400ff0477ac */ /* 0x000e220008000800 */
[----:B------:R-:W-:-:S05]  /*02d0*/  IADD3 R5, PT, PT, -R6, RZ, RZ ;  /* 0x000000ff06057210 */ /* 0x000fca0007ffe1ff */
[----:B0-----:R-:W-:-:S07]  /*02e0*/  IMAD R5, R5, UR4, R0 ;  /* 0x0000000405057c24 */ /* 0x001fce000f8e0200 */
.L_x_20:
[----:B------:R-:W-:Y:S05]  /*02f0*/  BSYNC.RECONVERGENT B0 ;  /* 0x0000000000007941 */ /* 0x000fea0003800200 */
.L_x_18:
        /* <DEDUP_REMOVED lines=19> */
[----:B------:R-:W-:-:S05]  /*0430*/  @P0 VIADD R4, R4, -UR4 ;  /* 0x8000000404040c36 */ /* 0x000fca0008000000 */
[----:B------:R-:W-:-:S13]  /*0440*/  ISETP.GE.U32.AND P0, PT, R4, UR4, PT ;  /* 0x0000000404007c0c */ /* 0x000fda000bf06070 */
[----:B------:R-:W-:Y:S02]  /*0450*/  @P0 IADD3 R4, PT, PT, R4, -UR4, RZ ;  /* 0x8000000404040c10 */ /* 0x000fe4000fffe0ff */
[----:B------:R-:W-:Y:S01]  /*0460*/  @!P1 LOP3.LUT R4, RZ, UR4, RZ, 0x33, !PT ;  /* 0x00000004ff049c12 */ /* 0x000fe2000f8e33ff */
[----:B------:R-:W-:Y:S06]  /*0470*/  BRA `(.L_x_23) ;  /* 0x00000000000c7947 */ /* 0x000fec0003800000 */
.L_x_22:
[----:B------:R-:W-:Y:S01]  /*0480*/  IMAD.MOV.U32 R4, RZ, RZ, R6 ;  /* 0x000000ffff047224 */ /* 0x000fe200078e0006 */
[----:B------:R-:W-:-:S07]  /*0490*/  MOV R6, 0x4b0 ;  /* 0x000004b000067802 */ /* 0x000fce0000000f00 */
[----:B------:R-:W-:Y:S05]  /*04a0*/  CALL.REL.NOINC `($__internal_3_$__cuda_sm20_rem_u64) ;  /* 0x0000000c00f07944 */ /* 0x000fea0003c00000 */
.L_x_23:
[----:B------:R-:W-:Y:S05]  /*04b0*/  BSYNC.RECONVERGENT B0 ;  /* 0x0000000000007941 */ /* 0x000fea0003800200 */
.L_x_21:
[----:B------:R-:W0:Y:S01]  /*04c0*/  LDC R3, c[0x0][0x3b0] ;  /* 0x0000ec00ff037b82 */ /* 0x000e220000000800 */
[----:B------:R-:W1:Y:S01]  /*04d0*/  LDCU.64 UR4, c[0x0][0x388] ;  /* 0x00007100ff0477ac */ /* 0x000e620008000a00 */
[----:B------:R-:W-:Y:S02]  /*04e0*/  IADD3 R2, PT, PT, R5, 0x1, RZ ;  /* 0x0000000105027810 */ /* 0x000fe40007ffe0ff */
[----:B------:R-:W-:Y:S02]  /*04f0*/  I2FP.F32.S32 R5, R5 ;  /* 0x0000000500057245 */ /* 0x000fe40000201400 */
        /* <DEDUP_REMOVED lines=13> */
[----:B------:R-:W-:-:S03]  /*05d0*/  UMOV UR4, URZ ;  /* 0x000000ff00047c82 */ /* 0x000fc60008000000 */
[----:B------:R-:W-:Y:S01]  /*05e0*/  IADD3 R11, PT, PT, R7, -R6, RZ ;  /* 0x80000006070b7210 */ /* 0x000fe20007ffe0ff */
[----:B------:R-:W-:-:S03]  /*05f0*/  IMAD.IADD R10, R6, 0x1, -R7 ;  /* 0x00000001060a7824 */ /* 0x000fc600078e0a07 */
[----:B------:R-:W-:Y:S02]  /*0600*/  ISETP.GT.U32.AND P2, PT, R11, -0x10, PT ;  /* 0xfffffff00b00780c */ /* 0x000fe40003f44070 */
[C---:B------:R-:W-:Y:S02]  /*0610*/  LOP3.LUT R8, R10.reuse, 0xf, RZ, 0xc0, !PT ;  /* 0x0000000f0a087812 */ /* 0x040fe400078ec0ff */
[C---:B------:R-:W-:Y:S02]  /*0620*/  LOP3.LUT R9, R10.reuse, 0x7, RZ, 0xc0, !PT ;  /* 0x000000070a097812 */ /* 0x040fe400078ec0ff */
[----:B------:R-:W-:Y:S01]  /*0630*/  LOP3.LUT R11, R10, 0xfffffff0, RZ, 0xc0, !PT ;  /* 0xfffffff00a0b7812 */ /* 0x000fe200078ec0ff */
[----:B------:R-:W-:Y:S01]  /*0640*/  VIADD R2, R8, 0xffffffff ;  /* 0xffffffff08027836 */ /* 0x000fe20000000000 */
[----:B------:R-:W-:Y:S02]  /*0650*/  IADD3 R3, PT, PT, R9, -0x1, RZ ;  /* 0xffffffff09037810 */ /* 0x000fe40007ffe0ff */
[----:B------:R-:W-:Y:S01]  /*0660*/  LOP3.LUT R10, R10, 0x3, RZ, 0xc0, !PT ;  /* 0x000000030a0a7812 */ /* 0x000fe200078ec0ff */
[----:B------:R-:W-:Y:S01]  /*0670*/  IMAD.MOV R11, RZ, RZ, -R11 ;  /* 0x000000ffff0b7224 */ /* 0x000fe200078e0a0b */
[----:B------:R-:W-:-:S02]  /*0680*/  ISETP.GE.U32.AND P1, PT, R2, 0x7, PT ;  /* 0x000000070200780c */ /* 0x000fc40003f26070 */
[----:B0-----:R-:W-:-:S13]  /*0690*/  ISETP.GE.U32.AND P0, PT, R3, 0x3, PT ;  /* 0x000000030300780c */ /* 0x001fda0003f06070 */
.L_x_33:
[----:B0-----:R-:W0:Y:S01]  /*06a0*/  LDC R3, c[0x0][0x390] ;  /* 0x0000e400ff037b82 */ /* 0x001e220000000800 */
[----:B------:R-:W1:Y:S01]  /*06b0*/  LDCU.64 UR12, c[0x0][0x388] ;  /* 0x00007100ff0c77ac */ /* 0x000e620008000a00 */
[----:B------:R-:W-:Y:S01]  /*06c0*/  ISETP.GE.AND P3, PT, R5, R6, PT ;  /* 0x000000060500720c */ /* 0x000fe20003f66270 */
[----:B------:R-:W-:Y:S01]  /*06d0*/  BSSY.RECONVERGENT B0, `(.L_x_24) ;  /* 0x000008a000007945 */ /* 0x000fe20003800200 */
[----:B------:R-:W-:Y:S01]  /*06e0*/  HFMA2 R14, -RZ, RZ, 0, 0 ;  /* 0x00000000ff0e7431 */ /* 0x000fe200000001ff */
[----:B------:R-:W2:Y:S01]  /*06f0*/  LDCU UR10, c[0x0][0x398] ;  /* 0x00007300ff0a77ac */ /* 0x000ea20008000800 */
[----:B0-----:R-:W-:Y:S01]  /*0700*/  IMAD R2, R3, UR4, R4 ;  /* 0x0000000403027c24 */ /* 0x001fe2000f8e0204 */
[----:B------:R-:W-:-:S03]  /*0710*/  UIADD3 UR4, UP0, UPT, UR4, 0x1, URZ ;  /* 0x0000000104047890 */ /* 0x000fc6000ff1e0ff */
[----:B--2---:R-:W-:Y:S01]  /*0720*/  IMAD R12, R2, UR10, R7 ;  /* 0x0000000a020c7c24 */ /* 0x004fe2000f8e0207 */
[----:B------:R-:W-:Y:S02]  /*0730*/  UIADD3.X UR5, UPT, UPT, URZ, UR5, URZ, UP0, !UPT ;  /* 0x00000005ff057290 */ /* 0x000fe400087fe4ff */
[----:B-1----:R-:W-:-:S04]  /*0740*/  UISETP.GE.U32.AND UP0, UPT, UR4, UR12, UPT ;  /* 0x0000000c0400728c */ /* 0x002fc8000bf06070 */
[----:B------:R-:W-:Y:S01]  /*0750*/  UISETP.GE.U32.AND.EX UP0, UPT, UR5, UR13, UPT, UP0 ;  /* 0x0000000d0500728c */ /* 0x000fe2000bf06100 */
[----:B------:R-:W-:Y:S10]  /*0760*/  @P3 BRA `(.L_x_25) ;  /* 0x0000000800003947 */ /* 0x000ff40003800000 */
[----:B------:R-:W-:Y:S01]  /*0770*/  BSSY.RECONVERGENT B1, `(.L_x_26) ;  /* 0x000003c000017945 */ /* 0x000fe20003800200 */
[----:B------:R-:W-:Y:S01]  /*0780*/  ISETP.NE.AND P4, PT, R8, RZ, PT ;  /* 0x000000ff0800720c */ /* 0x000fe20003f85270 */
[----:B------:R-:W-:Y:S02]  /*0790*/  IMAD.MOV.U32 R14, RZ, RZ, RZ ;  /* 0x000000ffff0e7224 */ /* 0x000fe400078e00ff */
[----:B------:R-:W-:Y:S10]  /*07a0*/  @P2 BRA `(.L_x_27) ;  /* 0x0000000000e02947 */ /* 0x000ff40003800000 */
[----:B------:R-:W-:Y:S01]  /*07b0*/  MOV R14, RZ ;  /* 0x000000ff000e7202 */ /* 0x000fe20000000f00 */
[----:B------:R-:W-:-:S07]  /*07c0*/  IMAD.MOV.U32 R13, RZ, RZ, R11 ;  /* 0x000000ffff0d7224 */ /* 0x000fce00078e000b */
.L_x_28:
[----:B------:R-:W0:Y:S02]  /*07d0*/  LDC.64 R2, c[0x0][0x380] ;  /* 0x0000e000ff027b82 */ /* 0x000e240000000a00 */
[----:B0-----:R-:W-:-:S05]  /*07e0*/  IMAD.WIDE R2, R12, 0x2, R2 ;  /* 0x000000020c027825 */ /* 0x001fca00078e0202 */
[----:B------:R-:W2:Y:S04]  /*07f0*/  LDG.E.U16 R21, desc[UR8][R2.64] ;  /* 0x0000000802157981 */ /* 0x000ea8000c1e1500 */
[----:B------:R-:W3:Y:S04]  /*0800*/  LDG.E.U16 R24, desc[UR8][R2.64+0x2] ;  /* 0x0000020802187981 */ /* 0x000ee8000c1e1500 */
[----:B------:R-:W4:Y:S04]  /*0810*/  LDG.E.U16 R22, desc[UR8][R2.64+0x4] ;  /* 0x0000040802167981 */ /* 0x000f28000c1e1500 */
[----:B------:R-:W5:Y:S04]  /*0820*/  LDG.E.U16 R16, desc[UR8][R2.64+0x6] ;  /* 0x0000060802107981 */ /* 0x000f68000c1e1500 */
[----:B------:R-:W5:Y:S04]  /*0830*/  LDG.E.U16 R17, desc[UR8][R2.64+0x8] ;  /* 0x0000080802117981 */ /* 0x000f68000c1e1500 */
[----:B------:R-:W5:Y:S04]  /*0840*/  LDG.E.U16 R15, desc[UR8][R2.64+0xa] ;  /* 0x00000a08020f7981 */ /* 0x000f68000c1e1500 */
[----:B------:R-:W5:Y:S04]  /*0850*/  LDG.E.U16 R18, desc[UR8][R2.64+0xc] ;  /* 0x00000c0802127981 */ /* 0x000f68000c1e1500 */
[----:B------:R-:W5:Y:S04]  /*0860*/  LDG.E.U16 R20, desc[UR8][R2.64+0xe] ;  /* 0x00000e0802147981 */ /* 0x000f68000c1e1500 */
[----:B------:R-:W5:Y:S04]  /*0870*/  LDG.E.U16 R19, desc[UR8][R2.64+0x10] ;  /* 0x0000100802137981 */ /* 0x000f68000c1e1500 */
[----:B------:R-:W5:Y:S01]  /*0880*/  LDG.E.U16 R26, desc[UR8][R2.64+0x1e] ;  /* 0x00001e08021a7981 */ /* 0x000f62000c1e1500 */
[----:B--2---:R-:W-:-:S03]  /*0890*/  SHF.L.U32 R23, R21, 0x10, RZ ;  /* 0x0000001015177819 */ /* 0x004fc600000006ff */
[----:B------:R-:W2:Y:S01]  /*08a0*/  LDG.E.U16 R21, desc[UR8][R2.64+0x12] ;  /* 0x0000120802157981 */ /* 0x000ea2000c1e1500 */
[----:B---3--:R-:W-:Y:S02]  /*08b0*/  IMAD.U32 R24, R24, 0x10000, RZ ;  /* 0x0001000018187824 */ /* 0x008fe400078e00ff */
[----:B------:R-:W-:Y:S02]  /*08c0*/  FADD.FTZ R23, R23, R14 ;  /* 0x0000000e17177221 */ /* 0x000fe40000010000 */
[----:B------:R-:W3:Y:S02]  /*08d0*/  LDG.E.U16 R14, desc[UR8][R2.64+0x14] ;  /* 0x00001408020e7981 */ /* 0x000ee4000c1e1500 */
[----:B------:R-:W-:Y:S02]  /*08e0*/  FADD.FTZ R24, R23, R24 ;  /* 0x0000001817187221 */ /* 0x000fe40000010000 */
[----:B------:R-:W3:Y:S01]  /*08f0*/  LDG.E.U16 R23, desc[UR8][R2.64+0x16] ;  /* 0x0000160802177981 */ /* 0x000ee2000c1e1500 */
[----:B----4-:R-:W-:-:S03]  /*0900*/  SHF.L.U32 R25, R22, 0x10, RZ ;  /* 0x0000001016197819 */ /* 0x010fc600000006ff */
[----:B------:R-:W4:Y:S02]  /*0910*/  LDG.E.U16 R22, desc[UR8][R2.64+0x18] ;  /* 0x0000180802167981 */ /* 0x000f24000c1e1500 */
[----:B------:R-:W-:Y:S02]  /*0920*/  FADD.FTZ R27, R24, R25 ;  /* 0x00000019181b7221 */ /* 0x000fe40000010000 */
[----:B------:R-:W4:Y:S04]  /*0930*/  LDG.E.U16 R25, desc[UR8][R2.64+0x1a] ;  /* 0x00001a0802197981 */ /* 0x000f28000c1e1500 */
[----:B------:R2:W4:Y:S01]  /*0940*/  LDG.E.U16 R24, desc[UR8][R2.64+0x1c] ;  /* 0x00001c0802187981 */ /* 0x000522000c1e1500 */
[----:B-----5:R-:W-:Y:S01]  /*0950*/  IMAD.U32 R16, R16, 0x10000, RZ ;  /* 0x0001000010107824 */ /* 0x020fe200078e00ff */
[----:B------:R-:W-:-:S03]  /*0960*/  SHF.L.U32 R17, R17, 0x10, RZ ;  /* 0x0000001011117819 */ /* 0x000fc600000006ff */
[----:B------:R-:W-:Y:S01]  /*0970*/  FADD.FTZ R16, R27, R16 ;  /* 0x000000101b107221 */ /* 0x000fe20000010000 */
[----:B------:R-:W-:-:S03]  /*0980*/  IMAD.U32 R15, R15, 0x10000, RZ ;  /* 0x000100000f0f7824 */ /* 0x000fc600078e00ff */
[----:B------:R-:W-:Y:S01]  /*0990*/  FADD.FTZ R16, R16, R17 ;  /* 0x0000001110107221 */ /* 0x000fe20000010000 */
[----:B------:R-:W-:-:S03]  /*09a0*/  SHF.L.U32 R18, R18, 0x10, RZ ;  /* 0x0000001012127819 */ /* 0x000fc600000006ff */
[----:B------:R-:W-:Y:S01]  /*09b0*/  FADD.FTZ R15, R16, R15 ;  /* 0x0000000f100f7221 */ /* 0x000fe20000010000 */
[----:B------:R-:W-:-:S03]  /*09c0*/  IMAD.U32 R20, R20, 0x10000, RZ ;  /* 0x0001000014147824 */ /* 0x000fc600078e00ff */
[----:B------:R-:W-:Y:S01]  /*09d0*/  FADD.FTZ R15, R15, R18 ;  /* 0x000000120f0f7221 */ /* 0x000fe20000010000 */
[----:B------:R-:W-:-:S03]  /*09e0*/  SHF.L.U32 R16, R19, 0x10, RZ ;  /* 0x0000001013107819 */ /* 0x000fc600000006ff */
[----:B------:R-:W-:-:S04]  /*09f0*/  FADD.FTZ R15, R15, R20 ;  /* 0x000000140f0f7221 */ /* 0x000fc80000010000 */
[----:B------:R-:W-:Y:S01]  /*0a00*/  FADD.FTZ R15, R15, R16 ;  /* 0x000000100f0f7221 */ /* 0x000fe20000010000 */
[----:B------:R-:W-:-:S04]  /*0a10*/  IADD3 R13, PT, PT, R13, 0x10, RZ ;  /* 0x000000100d0d7810 */ /* 0x000fc80007ffe0ff */
[----:B------:R-:W-:Y:S02]  /*0a20*/  ISETP.NE.AND P3, PT, R13, RZ, PT ;  /* 0x000000ff0d00720c */ /* 0x000fe40003f65270 */
[----:B------:R-:W-:Y:S01]  /*0a30*/  IADD3 R12, PT, PT, R12, 0x10, RZ ;  /* 0x000000100c0c7810 */ /* 0x000fe20007ffe0ff */
[----:B--2---:R-:W-:-:S04]  /*0a40*/  IMAD.U32 R2, R21, 0x10000, RZ ;  /* 0x0001000015027824 */ /* 0x004fc800078e00ff */
[----:B------:R-:W-:Y:S01]  /*0a50*/  FADD.FTZ R2, R15, R2 ;  /* 0x000000020f027221 */ /* 0x000fe20000010000 */
[----:B---3--:R-:W-:Y:S01]  /*0a60*/  SHF.L.U32 R3, R14, 0x10, RZ ;  /* 0x000000100e037819 */ /* 0x008fe200000006ff */
[----:B------:R-:W-:-:S04]  /*0a70*/  IMAD.U32 R23, R23, 0x10000, RZ ;  /* 0x0001000017177824 */ /* 0x000fc800078e00ff */
[----:B------:R-:W-:Y:S01]  /*0a80*/  FADD.FTZ R2, R2, R3 ;  /* 0x0000000302027221 */ /* 0x000fe20000010000 */
[----:B----4-:R-:W-:-:S03]  /*0a90*/  SHF.L.U32 R3, R22, 0x10, RZ ;  /* 0x0000001016037819 */ /* 0x010fc600000006ff */
[----:B------:R-:W-:Y:S01]  /*0aa0*/  FADD.FTZ R2, R2, R23 ;  /* 0x0000001702027221 */ /* 0x000fe20000010000 */
[----:B------:R-:W-:-:S03]  /*0ab0*/  IMAD.U32 R25, R25, 0x10000, RZ ;  /* 0x0001000019197824 */ /* 0x000fc600078e00ff */
[----:B------:R-:W-:Y:S01]  /*0ac0*/  FADD.FTZ R2, R2, R3 ;  /* 0x0000000302027221 */ /* 0x000fe20000010000 */
[----:B------:R-:W-:-:S03]  /*0ad0*/  IMAD.U32 R3, R24, 0x10000, RZ ;  /* 0x0001000018037824 */ /* 0x000fc600078e00ff */
[----:B------:R-:W-:Y:S01]  /*0ae0*/  FADD.FTZ R2, R2, R25 ;  /* 0x0000001902027221 */ /* 0x000fe20000010000 */
[----:B------:R-:W-:-:S03]  /*0af0*/  SHF.L.U32 R15, R26, 0x10, RZ ;  /* 0x000000101a0f7819 */ /* 0x000fc600000006ff */
[----:B------:R-:W-:-:S04]  /*0b00*/  FADD.FTZ R2, R2, R3 ;  /* 0x0000000302027221 */ /* 0x000fc80000010000 */
[----:B------:R-:W-:Y:S01]  /*0b10*/  FADD.FTZ R14, R2, R15 ;  /* 0x0000000f020e7221 */ /* 0x000fe20000010000 */
[----:B------:R-:W-:Y:S06]  /*0b20*/  @P3 BRA `(.L_x_28) ;  /* 0xfffffffc00283947 */ /* 0x000fec000383ffff */
.L_x_27:
[----:B------:R-:W-:Y:S05]  /*0b30*/  BSYNC.RECONVERGENT B1 ;  /* 0x0000000000017941 */ /* 0x000fea0003800200 */
.L_x_26:
[----:B------:R-:W-:Y:S05]  /*0b40*/  @!P4 BRA `(.L_x_25) ;  /* 0x000000040008c947 */ /* 0x000fea0003800000 */
[----:B------:R-:W-:Y:S01]  /*0b50*/  BSSY.RECONVERGENT B1, `(.L_x_29) ;  /* 0x000001e000017945 */ /* 0x000fe20003800200 */
[----:B------:R-:W-:-:S03]  /*0b60*/  ISETP.NE.AND P3, PT, R9, RZ, PT ;  /* 0x000000ff0900720c */ /* 0x000fc60003f65270 */
[----:B------:R-:W-:Y:S10]  /*0b70*/  @!P1 BRA `(.L_x_30) ;  /* 0x00000000006c9947 */ /* 0x000ff40003800000 */
        /* <DEDUP_REMOVED lines=9> */
[----:B------:R-:W5:Y:S01]  /*0c10*/  LDG.E.U16 R16, desc[UR8][R2.64+0xe] ;  /* 0x00000e0802107981 */ /* 0x000f62000c1e1500 */
[----:B------:R-:W-:Y:S01]  /*0c20*/  IADD3 R12, PT, PT, R12, 0x8, RZ ;  /* 0x000000080c0c7810 */ /* 0x000fe20007ffe0ff */
[----:B--2---:R-:W-:Y:S01]  /*0c30*/  IMAD.U32 R17, R17, 0x10000, RZ ;  /* 0x0001000011117824 */ /* 0x004fe200078e00ff */
[----:B---3--:R-:W-:-:S03]  /*0c40*/  SHF.L.U32 R18, R18, 0x10, RZ ;  /* 0x0000001012127819 */ /* 0x008fc600000006ff */
[----:B------:R-:W-:Y:S01]  /*0c50*/  FADD.FTZ R17, R14, R17 ;  /* 0x000000110e117221 */ /* 0x000fe20000010000 */
[----:B----4-:R-:W-:-:S03]  /*0c60*/  SHF.L.U32 R14, R19, 0x10, RZ ;  /* 0x00000010130e7819 */ /* 0x010fc600000006ff */
[----:B------:R-:W-:Y:S01]  /*0c70*/  FADD.FTZ R17, R17, R18 ;  /* 0x0000001211117221 */ /* 0x000fe20000010000 */
[----:B-----5:R-:W-:-:S03]  /*0c80*/  IMAD.U32 R19, R20, 0x10000, RZ ;  /* 0x0001000014137824 */ /* 0x020fc600078e00ff */
[----:B------:R-:W-:Y:S01]  /*0c90*/  FADD.FTZ R14, R17, R14 ;  /* 0x0000000e110e7221 */ /* 0x000fe20000010000 */
[----:B------:R-:W-:-:S03]  /*0ca0*/  SHF.L.U32 R21, R21, 0x10, RZ ;  /* 0x0000001015157819 */ /* 0x000fc600000006ff */
[----:B------:R-:W-:Y:S01]  /*0cb0*/  FADD.FTZ R14, R14, R19 ;  /* 0x000000130e0e7221 */ /* 0x000fe20000010000 */
[----:B------:R-:W-:-:S03]  /*0cc0*/  SHF.L.U32 R15, R15, 0x10, RZ ;  /* 0x000000100f0f7819 */ /* 0x000fc600000006ff */
[----:B------:R-:W-:Y:S01]  /*0cd0*/  FADD.FTZ R14, R14, R21 ;  /* 0x000000150e0e7221 */ /* 0x000fe20000010000 */
[----:B------:R-:W-:-:S03]  /*0ce0*/  IMAD.U32 R13, R13, 0x10000, RZ ;  /* 0x000100000d0d7824 */ /* 0x000fc600078e00ff */
[----:B------:R-:W-:Y:S01]  /*0cf0*/  FADD.FTZ R14, R14, R15 ;  /* 0x0000000f0e0e7221 */ /* 0x000fe20000010000 */
[----:B------:R-:W-:-:S03]  /*0d00*/  SHF.L.U32 R3, R16, 0x10, RZ ;  /* 0x0000001010037819 */ /* 0x000fc600000006ff */
[----:B------:R-:W-:-:S04]  /*0d10*/  FADD.FTZ R14, R14, R13 ;  /* 0x0000000d0e0e7221 */ /* 0x000fc80000010000 */
[----:B------:R-:W-:-:S07]  /*0d20*/  FADD.FTZ R14, R14, R3 ;  /* 0x000000030e0e7221 */ /* 0x000fce0000010000 */
.L_x_30:
[----:B------:R-:W-:Y:S05]  /*0d30*/  BSYNC.RECONVERGENT B1 ;  /* 0x0000000000017941 */ /* 0x000fea0003800200 */
.L_x_29:
        /* <DEDUP_REMOVED lines=17> */
[----:B------:R-:W-:-:S04]  /*0e50*/  FADD.FTZ R14, R13, R14 ;  /* 0x0000000e0d0e7221 */ /* 0x000fc80000010000 */
[----:B------:R-:W-:-:S07]  /*0e60*/  FADD.FTZ R14, R14, R15 ;  /* 0x0000000f0e0e7221 */ /* 0x000fce0000010000 */
.L_x_32:
[----:B------:R-:W-:Y:S05]  /*0e70*/  BSYNC.RECONVERGENT B1 ;  /* 0x0000000000017941 */ /* 0x000fea0003800200 */
.L_x_31:
[----:B------:R-:W-:Y:S05]  /*0e80*/  @!P3 BRA `(.L_x_25) ;  /* 0x000000000038b947 */ /* 0x000fea0003800000 */
[----:B------:R-:W0:Y:S02]  /*0e90*/  LDC.64 R2, c[0x0][0x380] ;  /* 0x0000e000ff027b82 */ /* 0x000e240000000a00 */
[----:B0-----:R-:W-:-:S05]  /*0ea0*/  IMAD.WIDE R12, R12, 0x2, R2 ;  /* 0x000000020c0c7825 */ /* 0x001fca00078e0202 */
[----:B------:R-:W2:Y:S01]  /*0eb0*/  LDG.E.U16 R2, desc[UR8][R12.64] ;  /* 0x000000080c027981 */ /* 0x000ea2000c1e1500 */
[----:B------:R-:W-:Y:S02]  /*0ec0*/  ISETP.NE.AND P3, PT, R10, 0x1, PT ;  /* 0x000000010a00780c */ /* 0x000fe40003f65270 */
[----:B--2---:R-:W-:-:S05]  /*0ed0*/  SHF.L.U32 R3, R2, 0x10, RZ ;  /* 0x0000001002037819 */ /* 0x004fca00000006ff */
[----:B------:R-:W-:-:S06]  /*0ee0*/  FADD.FTZ R14, R14, R3 ;  /* 0x000000030e0e7221 */ /* 0x000fcc0000010000 */
[----:B------:R-:W-:Y:S05]  /*0ef0*/  @!P3 BRA `(.L_x_25) ;  /* 0x00000000001cb947 */ /* 0x000fea0003800000 */
[----:B------:R-:W-:Y:S01]  /*0f00*/  ISETP.NE.AND P3, PT, R10, 0x2, PT ;  /* 0x000000020a00780c */ /* 0x000fe20003f65270 */
[----:B------:R-:W2:-:S12]  /*0f10*/  LDG.E.U16 R2, desc[UR8][R12.64+0x2] ;  /* 0x000002080c027981 */ /* 0x000e98000c1e1500 */
[----:B------:R-:W3:Y:S01]  /*0f20*/  @P3 LDG.E.U16 R15, desc[UR8][R12.64+0x4] ;  /* 0x000004080c0f3981 */ /* 0x000ee2000c1e1500 */
[----:B--2---:R-:W-:-:S04]  /*0f30*/  IMAD.U32 R3, R2, 0x10000, RZ ;  /* 0x0001000002037824 */ /* 0x004fc800078e00ff */
[----:B------:R-:W-:Y:S01]  /*0f40*/  FADD.FTZ R14, R14, R3 ;  /* 0x000000030e0e7221 */ /* 0x000fe20000010000 */
[----:B---3--:R-:W-:-:S05]  /*0f50*/  @P3 SHF.L.U32 R15, R15, 0x10, RZ ;  /* 0x000000100f0f3819 */ /* 0x008fca00000006ff */
[----:B------:R-:W-:-:S07]  /*0f60*/  @P3 FADD.FTZ R14, R14, R15 ;  /* 0x0000000f0e0e3221 */ /* 0x000fce0000010000 */
.L_x_25:
[----:B------:R-:W-:Y:S05]  /*0f70*/  BSYNC.RECONVERGENT B0 ;  /* 0x0000000000007941 */ /* 0x000fea0003800200 */
.L_x_24:
[----:B------:R-:W0:Y:S01]  /*0f80*/  LDC.64 R2, c[0x0][0x3a8] ;  /* 0x0000ea00ff027b82 */ /* 0x000e220000000a00 */
[----:B------:R-:W-:Y:S01]  /*0f90*/  F2FP.BF16.F32.PACK_AB R14, RZ, R14 ;  /* 0x0000000eff0e723e */ /* 0x000fe200000010ff */
[C---:B0-----:R-:W-:Y:S01]  /*0fa0*/  IMAD.WIDE R2, R0.reuse, 0x2, R2 ;  /* 0x0000000200027825 */ /* 0x041fe200078e0202 */
[----:B------:R-:W-:-:S04]  /*0fb0*/  IADD3 R0, PT, PT, R0, UR6, RZ ;  /* 0x0000000600007c10 */ /* 0x000fc8000fffe0ff */
[----:B------:R0:W-:Y:S01]  /*0fc0*/  STG.E.U16 desc[UR8][R2.64], R14 ;  /* 0x0000000e02007986 */ /* 0x0001e2000c101508 */
[----:B------:R-:W-:Y:S05]  /*0fd0*/  BRA.U !UP0, `(.L_x_33) ;  /* 0xfffffff508b07547 */ /* 0x000fea000b83ffff */
[----:B------:R-:W-:Y:S05]  /*0fe0*/  EXIT ;  /* 0x000000000000794d */ /* 0x000fea0003800000 */
        .weak           $__internal_2_$__cuda_sm20_div_u64
        .type           $__internal_2_$__cuda_sm20_div_u64,@function
        .size           $__internal_2_$__cuda_sm20_div_u64,($__internal_3_$__cuda_sm20_rem_u64 - $__internal_2_$__cuda_sm20_div_u64)
$__internal_2_$__cuda_sm20_div_u64:
        /* <DEDUP_REMOVED lines=13> */
[----:B------:R-:W-:-:S03]  /*10c0*/  IMAD.HI.U32 R8, R6, R11, RZ ;  /* 0x0000000b06087227 */ /* 0x000fc600078e00ff */
[----:B------:R-:W-:Y:S02]  /*10d0*/  IADD3.X R13, PT, PT, RZ, ~R9, RZ, P0, !PT ;  /* 0x80000009ff0d7210 */ /* 0x000fe400007fe4ff */
[----:B------:R-:W-:-:S03]  /*10e0*/  MOV R9, R6 ;  /* 0x0000000600097202 */ /* 0x000fc60000000f00 */
        /* <DEDUP_REMOVED lines=18> */
[----:B------:R-:W-:-:S04]  /*1210*/  IADD3 R9, P2, PT, R10, R9, RZ ;  /* 0x000000090a097210 */ /* 0x000fc80007f5e0ff */
[----:B------:R-:W-:Y:S01]  /*1220*/  IADD3.X R11, PT, PT, R6, R11, RZ, P0, !PT ;  /* 0x0000000b060b7210 */ /* 0x000fe200007fe4ff */
[----:B------:R-:W-:-:S03]  /*1230*/  IMAD.HI.U32 R6, R9, R0, RZ ;  /* 0x0000000009067227 */ /* 0x000fc600078e00ff */
[----:B------:R-:W-:Y:S01]  /*1240*/  IADD3.X R11, PT, PT, RZ, RZ, R11, P2, P1 ;  /* 0x000000ffff0b7210 */ /* 0x000fe200017e240b */
[----:B------:R-:W-:-:S04]  /*1250*/  IMAD.WIDE.U32 R6, R9, R5, R6 ;  /* 0x0000000509067225 */ /* 0x000fc800078e0006 */
[C---:B------:R-:W-:Y:S02]  /*1260*/  IMAD R9, R11.reuse, R5, RZ ;  /* 0x000000050b097224 */ /* 0x040fe400078e02ff */
[----:B------:R-:W-:-:S04]  /*1270*/  IMAD.HI.U32 R6, P0, R11, R0, R6 ;  /* 0x000000000b067227 */ /* 0x000fc80007800006 */
[----:B------:R-:W-:Y:S01]  /*1280*/  IMAD.HI.U32 R8, R11, R5, RZ ;  /* 0x000000050b087227 */ /* 0x000fe200078e00ff */
[----:B------:R-:W-:-:S04]  /*1290*/  IADD3 R9, P1, PT, R9, R6, RZ ;  /* 0x0000000609097210 */ /* 0x000fc80007f3e0ff */
[----:B------:R-:W-:Y:S01]  /*12a0*/  IADD3.X R8, PT, PT, R8, RZ, RZ, P0, !PT ;  /* 0x000000ff08087210 */ /* 0x000fe200007fe4ff */
        /* <DEDUP_REMOVED lines=9> */
[----:B------:R-:W-:Y:S02]  /*1340*/  ISETP.GE.U32.AND.EX P0, PT, R12, R3, PT, P0 ;  /* 0x000000030c00720c */ /* 0x000fe40003f06100 */
[----:B------:R-:W-:Y:S02]  /*1350*/  IADD3.X R8, PT, PT, RZ, R11, RZ, P2, !PT ;  /* 0x0000000bff087210 */ /* 0x000fe400017fe4ff */
[----:B------:R-:W-:Y:S02]  /*1360*/  SEL R9, R6, R9, P0 ;  /* 0x0000000906097207 */ /* 0x000fe40000000000 */
[----:B------:R-:W-:-:S02]  /*1370*/  IADD3.X R10, PT, PT, R12, ~R3, RZ, P1, !PT ;  /* 0x800000030c0a7210 */ /* 0x000fc40000ffe4ff */
[----:B------:R-:W-:Y:S02]  /*1380*/  SEL R5, R5, R13, P0 ;  /* 0x0000000d05057207 */ /* 0x000fe40000000000 */
        /* <DEDUP_REMOVED lines=13> */
[----:B------:R-:W-:Y:S06]  /*1460*/  RET.REL.NODEC R4 `(_ZN2at6native53_GLOBAL__N__7c5e0505_20_UpSampleNearest1d_cu_19867e3837upsample_nearest1d_backward_out_frameIN3c108BFloat16EfXadL_ZNS0_46nearest_neighbor_exact_bw_compute_source_indexEfiiEEEEvPKT_mmmmPS5_f) ;  /* 0xffffffe804e47950 */ /* 0x000fec0003c3ffff */
        .weak           $__internal_3_$__cuda_sm20_rem_u64
        .type           $__internal_3_$__cuda_sm20_rem_u64,@function
        .size           $__internal_3_$__cuda_sm20_rem_u64,(.L_x_305 - $__internal_3_$__cuda_sm20_rem_u64)
$__internal_3_$__cuda_sm20_rem_u64:
[----:B------:R-:W0:Y:S01]  /*1470*/  LDCU.64 UR4, c[0x0][0x390] ;  /* 0x00007200ff0477ac */ /* 0x000e220008000a00 */
[----:B------:R-:W1:Y:S01]  /*1480*/  LDC.64 R2, c[0x0][0x390] ;  /* 0x0000e400ff027b82 */ /* 0x000e620000000a00 */
[----:B0-----:R-:W0:Y:S02]  /*1490*/  I2F.U64.RP R12, UR4 ;  /* 0x00000004000c7d12 */ /* 0x001e240008309000 */
[----:B0-----:R-:W0:Y:S02]  /*14a0*/  MUFU.RCP R12, R12 ;  /* 0x0000000c000c7308 */ /* 0x001e240000001000 */
[----:B0-----:R-:W-:-:S15]  /*14b0*/  IADD3 R8, PT, PT, R12, 0x1ffffffe, RZ ;  /* 0x1ffffffe0c087810 */ /* 0x001fde0007ffe0ff */
        /* <DEDUP_REMOVED lines=9> */
[----:B------:R-:W-:Y:S01]  /*1550*/  IMAD.X R15, RZ, RZ, ~R11, P0 ;  /* 0x000000ffff0f7224 */ /* 0x000fe200000e0e0b */
[----:B------:R-:W-:-:S03]  /*1560*/  MOV R11, R8 ;  /* 0x00000008000b7202 */ /* 0x000fc60000000f00 */
        /* <DEDUP_REMOVED lines=13> */
[----:B------:R-:W-:Y:S02]  /*1640*/  HFMA2 R9, -RZ, RZ, 0, 0 ;  /* 0x00000000ff097431 */ /* 0x000fe400000001ff */
        /* <DEDUP_REMOVED lines=26> */
[----:B------:R-:W-:Y:S02]  /*17f0*/  SEL R8, R8, R4, P0 ;  /* 0x0000000408087207 */ /* 0x000fe40000000000 */
[CC--:B------:R-:W-:Y:S02]  /*1800*/  ISETP.GE.U32.AND P0, PT, R7.reuse, R2.reuse, PT ;  /* 0x000000020700720c */ /* 0x0c0fe40003f06070 */
[----:B------:R-:W-:Y:S02]  /*1810*/  IADD3 R4, PT, PT, R7, -R2, RZ ;  /* 0x8000000207047210 */ /* 0x000fe40007ffe0ff */
[----:B------:R-:W-:-:S02]  /*1820*/  ISETP.GE.U32.AND.EX P0, PT, R8, R3, PT, P0 ;  /* 0x000000030800720c */ /* 0x000fc40003f06100 */
[----:B------:R-:W-:Y:S02]  /*1830*/  ISETP.NE.AND.EX P1, PT, R3, RZ, PT, P1 ;  /* 0x000000ff0300720c */ /* 0x000fe40003f25310 */
[----:B------:R-:W-:Y:S02]  /*1840*/  SEL R4, R4, R7, P0 ;  /* 0x0000000704047207 */ /* 0x000fe40000000000 */
[----:B------:R-:W-:Y:S02]  /*1850*/  MOV R7, 0x0 ;  /* 0x0000000000077802 */ /* 0x000fe40000000f00 */
[----:B------:R-:W-:Y:S02]  /*1860*/  SEL R4, R4, 0xffffffff, P1 ;  /* 0xffffffff04047807 */ /* 0x000fe40000800000 */
[----:B------:R-:W-:Y:S05]  /*1870*/  RET.REL.NODEC R6 `(_ZN2at6native53_GLOBAL__N__7c5e0505_20_UpSampleNearest1d_cu_19867e3837upsample_nearest1d_backward_out_frameIN3c108BFloat16EfXadL_ZNS0_46nearest_neighbor_exact_bw_compute_source_indexEfiiEEEEvPKT_mmmmPS5_f) ;  /* 0xffffffe406e07950 */ /* 0x000fea0003c3ffff */
.L_x_34:
        /* <DEDUP_REMOVED lines=16> */
.L_x_305:


//--------------------- .text._ZN2at6native53_GLOBAL__N__7c5e0505_20_UpSampleNearest1d_cu_19867e3837upsample_nearest1d_backward_out_frameIN3c104HalfEfXadL_ZNS0_46nearest_neighbor_exact_bw_compute_source_indexEfiiEEEEvPKT_mmmmPS5_f --------------------------
	.section	.text._ZN2at6native53_GLOBAL__N__7c5e0505_20_UpSampleNearest1d_cu_19867e3837upsample_nearest1d_backward_out_frameIN3c104HalfEfXadL_ZNS0_46nearest_neighbor_exact_bw_compute_source_indexEfiiEEEEvPKT_mmmmPS5_f,"ax",@progbits
	.align	128
.text._ZN2at6native53_GLOBAL__N__7c5e0505_20_UpSampleNearest1d_cu_19867e3837upsample_nearest1d_backward_out_frameIN3c104HalfEfXadL_ZNS0_46nearest_neighbor_exact_bw_compute_source_indexEfiiEEEEvPKT_mmmmPS5_f:
        .type           _ZN2at6native53_GLOBAL__N__7c5e0505_20_UpSampleNearest1d_cu_19867e3837upsample_nearest1d_backward_out_frameIN3c104HalfEfXadL_ZNS0_46nearest_neighbor_exact_bw_compute_source_indexEfiiEEEEvPKT_mmmmPS5_f,@function
        .size           _ZN2at6native53_GLOBAL__N__7c5e0505_20_UpSampleNearest1d_cu_19867e3837upsample_nearest1d_backward_out_frameIN3c104HalfEfXadL_ZNS0_46nearest_neighbor_exact_bw_compute_source_indexEfiiEEEEvPKT_mmmmPS5_f,(.L_x_308 - _ZN2at6native53_GLOBAL__N__7c5e0505_20_UpSampleNearest1d_cu_19867e3837upsample_nearest1d_backward_out_frameIN3c104HalfEfXadL_ZNS0_46nearest_neighbor_exact_bw_compute_source_indexEfiiEEEEvPKT_mmmmPS5_f)
        .other          _ZN2at6native53_GLOBAL__N__7c5e0505_20_UpSampleNearest1d_cu_19867e3837upsample_nearest1d_backward_out_frameIN3c104HalfEfXadL_ZNS0_46nearest_neighbor_exact_bw_compute_source_indexEfiiEEEEvPKT_mmmmPS5_f,@"STO_CUDA_ENTRY STV_DEFAULT"
_ZN2at6native53_GLOBAL__N__7c5e0505_20_UpSampleNearest1d_cu_19867e3837upsample_nearest1d_backward_out_frameIN3c104HalfEfXadL_ZNS0_46nearest_neighbor_exact_bw_compute_source_indexEfiiEEEEvPKT_mmmmPS5_f:
        /* <DEDUP_REMOVED lines=24> */
[----:B0-----:R-:W-:-:S06]  /*0180*/  IADD3 R2, PT, PT, R4, 0xffffffe, RZ ;  /* 0x0ffffffe04027810 */ /* 0x001fcc0007ffe0ff */
[----:B------:R0:W1:Y:S02]  /*0190*/  F2I.FTZ.U32.TRUNC.NTZ R3, R2 ;  /* 0x0000000200037305 */ /* 0x000064000021f000 */
[----:B0-----:R-:W-:Y:S01]  /*01a0*/  HFMA2 R2, -RZ, RZ, 0, 0 ;  /* 0x00000000ff027431 */ /* 0x001fe200000001ff */
[----:B-1----:R-:W-:-:S05]  /*01b0*/  IADD3 R5, PT, PT, RZ, -R3, RZ ;  /* 0x80000003ff057210 */ /* 0x002fca0007ffe0ff */
[----:B------:R-:W-:-:S04]  /*01c0*/  IMAD R5, R5, UR10, RZ ;  /* 0x0000000a05057c24 */ /* 0x000fc8000f8e02ff */
[----:B------:R-:W-:-:S06]  /*01d0*/  IMAD.HI.U32 R3, R3, R5, R2 ;  /* 0x0000000503037227 */ /* 0x000fcc00078e0002 */
[----:B------:R-:W-:-:S05]  /*01e0*/  IMAD.HI.U32 R6, R3, R0, RZ ;  /* 0x0000000003067227 */ /* 0x000fca00078e00ff */
[----:B------:R-:W-:-:S05]  /*01f0*/  IADD3 R3, PT, PT, -R6, RZ, RZ ;  /* 0x000000ff06037210 */ /* 0x000fca0007ffe1ff */
[----:B------:R-:W-:-:S05]  /*0200*/  IMAD R3, R3, UR10, R0 ;  /* 0x0000000a03037c24 */ /* 0x000fca000f8e0200 */
[----:B------:R-:W-:-:S13]  /*0210*/  ISETP.GE.U32.AND P0, PT, R3, UR10, PT ;  /* 0x0000000a03007c0c */ /* 0x000fda000bf06070 */
[----:B------:R-:W-:Y:S02]  /*0220*/  @P0 IADD3 R3, PT, PT, R3, -UR10, RZ ;  /* 0x8000000a03030c10 */ /* 0x000fe4000fffe0ff */
[----:B------:R-:W-:Y:S02]  /*0230*/  @P0 IADD3 R6, PT, PT, R6, 0x1, RZ ;  /* 0x0000000106060810 */ /* 0x000fe40007ffe0ff */
[----:B------:R-:W-:-:S13]  /*0240*/  ISETP.GE.U32.AND P1, PT, R3, UR10, PT ;  /* 0x0000000a03007c0c */ /* 0x000fda000bf26070 */
[----:B------:R-:W-:Y:S02]  /*0250*/  @P1 IADD3 R6, PT, PT, R6, 0x1, RZ ;  /* 0x0000000106061810 */ /* 0x000fe40007ffe0ff */
[----:B------:R-:W-:-:S04]  /*0260*/  @!P2 LOP3.LUT R6, RZ, UR10, RZ, 0x33, !PT ;  /* 0x0000000aff06ac12 */ /* 0x000fc8000f8e33ff */
[----:B------:R-:W-:-:S05]  /*0270*/  IADD3 R5, PT, PT, -R6, RZ, RZ ;  /* 0x000000ff06057210 */ /* 0x000fca0007ffe1ff */
[----:B------:R-:W-:Y:S01]  /*0280*/  IMAD R5, R5, UR10, R0 ;  /* 0x0000000a05057c24 */ /* 0x000fe2000f8e0200 */
[----:B------:R-:W-:Y:S06]  /*0290*/  BRA `(.L_x_37) ;  /* 0x0000000000147947 */ /* 0x000fec0003800000 */
.L_x_36:
[----:B------:R-:W-:-:S07]  /*02a0*/  MOV R4, 0x2c0 ;  /* 0x000002c000047802 */ /* 0x000fce0000000f00 */
[----:B------:R-:W-:Y:S05]  /*02b0*/  CALL.REL.NOINC `($__internal_4_$__cuda_sm20_div_u64) ;  /* 0x0000000c004c7944 */ /* 0x000fea0003c00000 */
[----:B------:R-:W0:Y:S01]  /*02c0*/  LDCU UR4, c[0x0][0x3a0] ;  /* 0x00007400ff0477ac */ /* 0x000e220008000800 */
[----:B------:R-:W-:-:S05]  /*02d0*/  IADD3 R5, PT, PT, -R6, RZ, RZ ;  /* 0x000000ff06057210 */ /* 0x000fca0007ffe1ff */
[----:B0-----:R-:W-:-:S07]  /*02e0*/  IMAD R5, R5, UR4, R0 ;  /* 0x0000000405057c24 */ /* 0x001fce000f8e0200 */
.L_x_37:
[----:B------:R-:W-:Y:S05]  /*02f0*/  BSYNC.RECONVERGENT B0 ;  /* 0x0000000000007941 */ /* 0x000fea0003800200 */
.L_x_35:
        /* <DEDUP_REMOVED lines=11> */
[----:B0-----:R-:W-:Y:S02]  /*03b0*/  MOV R2, RZ ;  /* 0x000000ff00027202 */ /* 0x001fe40000000f00 */
[----:B-1----:R-:W-:-:S05]  /*03c0*/  IADD3 R7, PT, PT, RZ, -R3, RZ ;  /* 0x80000003ff077210 */ /* 0x002fca0007ffe0ff */
[----:B------:R-:W-:-:S04]  /*03d0*/  IMAD R7, R7, UR4, RZ ;  /* 0x0000000407077c24 */ /* 0x000fc8000f8e02ff */
[----:B------:R-:W-:-:S06]  /*03e0*/  IMAD.HI.U32 R3, R3, R7, R2 ;  /* 0x0000000703037227 */ /* 0x000fcc00078e0002 */
[----:B------:R-:W-:-:S05]  /*03f0*/  IMAD.HI.U32 R3, R3, R6, RZ ;  /* 0x0000000603037227 */ /* 0x000fca00078e00ff */
[----:B------:R-:W-:-:S05]  /*0400*/  IADD3 R3, PT, PT, -R3, RZ, RZ ;  /* 0x000000ff03037210 */ /* 0x000fca0007ffe1ff */
[----:B------:R-:W-:-:S05]  /*0410*/  IMAD R4, R3, UR4, R6 ;  /* 0x0000000403047c24 */ /* 0x000fca000f8e0206 */
[----:B------:R-:W-:-:S13]  /*0420*/  ISETP.GE.U32.AND P0, PT, R4, UR4, PT ;  /* 0x0000000404007c0c */ /* 0x000fda000bf06070 */
[----:B------:R-:W-:-:S04]  /*0430*/  @P0 IADD3 R4, PT, PT, R4, -UR4, RZ ;  /* 0x8000000404040c10 */ /* 0x000fc8000fffe0ff */
[----:B------:R-:W-:-:S13]  /*0440*/  ISETP.GE.U32.AND P0, PT, R4, UR4, PT ;  /* 0x0000000404007c0c */ /* 0x000fda000bf06070 */
[----:B------:R-:W-:Y:S02]  /*0450*/  @P0 IADD3 R4, PT, PT, R4, -UR4, RZ ;  /* 0x8000000404040c10 */ /* 0x000fe4000fffe0ff */
[----:B------:R-:W-:Y:S01]  /*0460*/  @!P1 LOP3.LUT R4, RZ, UR4, RZ, 0x33, !PT ;  /* 0x00000004ff049c12 */ /* 0x000fe2000f8e33ff */
[----:B------:R-:W-:Y:S06]  /*0470*/  BRA `(.L_x_40) ;  /* 0x00000000000c7947 */ /* 0x000fec0003800000 */
.L_x_39:
[----:B------:R-:W-:Y:S01]  /*0480*/  IMAD.MOV.U32 R4, RZ, RZ, R6 ;  /* 0x000000ffff047224 */ /* 0x000fe200078e0006 */
[----:B------:R-:W-:-:S07]  /*0490*/  MOV R6, 0x4b0 ;  /* 0x000004b000067802 */ /* 0x000fce0000000f00 */
[----:B------:R-:W-:Y:S05]  /*04a0*/  CALL.REL.NOINC `($__internal_5_$__cuda_sm20_rem_u64) ;  /* 0x0000000c00f07944 */ /* 0x000fea0003c00000 */
.L_x_40:
[----:B------:R-:W-:Y:S05]  /*04b0*/  BSYNC.RECONVERGENT B0 ;  /* 0x0000000000007941 */ /* 0x000fea0003800200 */
.L_x_38:
        /* <DEDUP_REMOVED lines=18> */
[CC--:B------:R-:W-:Y:S02]  /*05e0*/  IADD3 R10, PT, PT, -R7.reuse, R6.reuse, RZ ;  /* 0x00000006070a7210 */ /* 0x0c0fe40007ffe1ff */
[----:B------:R-:W-:Y:S02]  /*05f0*/  IADD3 R11, PT, PT, R7, -R6, RZ ;  /* 0x80000006070b7210 */ /* 0x000fe40007ffe0ff */
[C---:B------:R-:W-:Y:S02]  /*0600*/  LOP3.LUT R8, R10.reuse, 0xf, RZ, 0xc0, !PT ;  /* 0x0000000f0a087812 */ /* 0x040fe400078ec0ff */
[----:B------:R-:W-:Y:S02]  /*0610*/  LOP3.LUT R9, R10, 0x7, RZ, 0xc0, !PT ;  /* 0x000000070a097812 */ /* 0x000fe400078ec0ff */
[----:B------:R-:W-:Y:S02]  /*0620*/  ISETP.GT.U32.AND P2, PT, R11, -0x10, PT ;  /* 0xfffffff00b00780c */ /* 0x000fe40003f44070 */
[----:B------:R-:W-:-:S02]  /*0630*/  IADD3 R2, PT, PT, R8, -0x1, RZ ;  /* 0xffffffff08027810 */ /* 0x000fc40007ffe0ff */
[----:B------:R-:W-:Y:S02]  /*0640*/  IADD3 R3, PT, PT, R9, -0x1, RZ ;  /* 0xffffffff09037810 */ /* 0x000fe40007ffe0ff */
[----:B------:R-:W-:Y:S02]  /*0650*/  LOP3.LUT R11, R10, 0xfffffff0, RZ, 0xc0, !PT ;  /* 0xfffffff00a0b7812 */ /* 0x000fe400078ec0ff */
[----:B------:R-:W-:Y:S02]  /*0660*/  ISETP.GE.U32.AND P1, PT, R2, 0x7, PT ;  /* 0x000000070200780c */ /* 0x000fe40003f26070 */
[----:B------:R-:W-:Y:S02]  /*0670*/  ISETP.GE.U32.AND P0, PT, R3, 0x3, PT ;  /* 0x000000030300780c */ /* 0x000fe40003f06070 */
[----:B------:R-:W-:Y:S02]  /*0680*/  LOP3.LUT R10, R10, 0x3, RZ, 0xc0, !PT ;  /* 0x000000030a0a7812 */ /* 0x000fe400078ec0ff */
[----:B0-----:R-:W-:-:S09]  /*0690*/  IADD3 R11, PT, PT, -R11, RZ, RZ ;  /* 0x000000ff0b0b7210 */ /* 0x001fd20007ffe1ff */
.L_x_50:
        /* <DEDUP_REMOVED lines=17> */
[----:B------:R-:W-:Y:S02]  /*07b0*/  MOV R14, RZ ;  /* 0x000000ff000e7202 */ /* 0x000fe40000000f00 */
[----:B------:R-:W-:-:S07]  /*07c0*/  MOV R13, R11 ;  /* 0x0000000b000d7202 */ /* 0x000fce0000000f00 */
.L_x_45:
        /* <DEDUP_REMOVED lines=12> */
[----:B--2---:R-:W-:-:S03]  /*0890*/  HADD2.F32 R23, -RZ, R21.H0_H0 ;  /* 0x20000015ff177230 */ /* 0x004fc60000004100 */
[----:B------:R-:W2:Y:S01]  /*08a0*/  LDG.E.U16 R21, desc[UR8][R2.64+0x12] ;  /* 0x0000120802157981 */ /* 0x000ea2000c1e1500 */
[----:B---3--:R-:W-:Y:S02]  /*08b0*/  HADD2.F32 R24, -RZ, R24.H0_H0 ;  /* 0x20000018ff187230 */ /* 0x008fe40000004100 */
[----:B------:R-:W-:Y:S02]  /*08c0*/  FADD.FTZ R23, R23, R14 ;  /* 0x0000000e17177221 */ /* 0x000fe40000010000 */
[----:B------:R-:W3:Y:S02]  /*08d0*/  LDG.E.U16 R14, desc[UR8][R2.64+0x14] ;  /* 0x00001408020e7981 */ /* 0x000ee4000c1e1500 */
[----:B------:R-:W-:Y:S02]  /*08e0*/  FADD.FTZ R24, R23, R24 ;  /* 0x0000001817187221 */ /* 0x000fe40000010000 */
[----:B------:R-:W3:Y:S01]  /*08f0*/  LDG.E.U16 R23, desc[UR8][R2.64+0x16] ;  /* 0x0000160802177981 */ /* 0x000ee2000c1e1500 */
[----:B----4-:R-:W-:-:S03]  /*0900*/  HADD2.F32 R25, -RZ, R22.H0_H0 ;  /* 0x20000016ff197230 */ /* 0x010fc60000004100 */
[----:B------:R-:W4:Y:S02]  /*0910*/  LDG.E.U16 R22, desc[UR8][R2.64+0x18] ;  /* 0x0000180802167981 */ /* 0x000f24000c1e1500 */
[----:B------:R-:W-:Y:S02]  /*0920*/  FADD.FTZ R27, R24, R25 ;  /* 0x00000019181b7221 */ /* 0x000fe40000010000 */
[----:B------:R-:W4:Y:S04]  /*0930*/  LDG.E.U16 R25, desc[UR8][R2.64+0x1a] ;  /* 0x00001a0802197981 */ /* 0x000f28000c1e1500 */
[----:B------:R2:W4:Y:S01]  /*0940*/  LDG.E.U16 R24, desc[UR8][R2.64+0x1c] ;  /* 0x00001c0802187981 */ /* 0x000522000c1e1500 */
[----:B-----5:R-:W-:Y:S02]  /*0950*/  HADD2.F32 R16, -RZ, R16.H0_H0 ;  /* 0x20000010ff107230 */ /* 0x020fe40000004100 */
[----:B------:R-:W-:-:S03]  /*0960*/  HADD2.F32 R17, -RZ, R17.H0_H0 ;  /* 0x20000011ff117230 */ /* 0x000fc60000004100 */
[----:B------:R-:W-:Y:S01]  /*0970*/  FADD.FTZ R16, R27, R16 ;  /* 0x000000101b107221 */ /* 0x000fe20000010000 */
[----:B------:R-:W-:-:S03]  /*0980*/  HADD2.F32 R15, -RZ, R15.H0_H0 ;  /* 0x2000000fff0f7230 */ /* 0x000fc60000004100 */
[----:B------:R-:W-:Y:S01]  /*0990*/  FADD.FTZ R16, R16, R17 ;  /* 0x0000001110107221 */ /* 0x000fe20000010000 */
[----:B------:R-:W-:-:S03]  /*09a0*/  HADD2.F32 R18, -RZ, R18.H0_H0 ;  /* 0x20000012ff127230 */ /* 0x000fc60000004100 */
[----:B------:R-:W-:Y:S01]  /*09b0*/  FADD.FTZ R15, R16, R15 ;  /* 0x0000000f100f7221 */ /* 0x000fe20000010000 */
[----:B------:R-:W-:-:S03]  /*09c0*/  HADD2.F32 R20, -RZ, R20.H0_H0 ;  /* 0x20000014ff147230 */ /* 0x000fc60000004100 */
[----:B------:R-:W-:Y:S01]  /*09d0*/  FADD.FTZ R15, R15, R18 ;  /* 0x000000120f0f7221 */ /* 0x000fe20000010000 */
[----:B------:R-:W-:-:S03]  /*09e0*/  HADD2.F32 R16, -RZ, R19.H0_H0 ;  /* 0x20000013ff107230 */ /* 0x000fc60000004100 */
[----:B------:R-:W-:-:S04]  /*09f0*/  FADD.FTZ R15, R15, R20 ;  /* 0x000000140f0f7221 */ /* 0x000fc80000010000 */
[----:B------:R-:W-:Y:S01]  /*0a00*/  FADD.FTZ R15, R15, R16 ;  /* 0x000000100f0f7221 */ /* 0x000fe20000010000 */
[----:B------:R-:W-:-:S04]  /*0a10*/  IADD3 R13, PT, PT, R13, 0x10, RZ ;  /* 0x000000100d0d7810 */ /* 0x000fc80007ffe0ff */
[----:B------:R-:W-:Y:S02]  /*0a20*/  ISETP.NE.AND P3, PT, R13, RZ, PT ;  /* 0x000000ff0d00720c */ /* 0x000fe40003f65270 */
[----:B------:R-:W-:Y:S01]  /*0a30*/  IADD3 R12, PT, PT, R12, 0x10, RZ ;  /* 0x000000100c0c7810 */ /* 0x000fe20007ffe0ff */
[----:B--2---:R-:W-:Y:S02]  /*0a40*/  HADD2.F32 R2, -RZ, R21.H0_H0 ;  /* 0x20000015ff027230 */ /* 0x004fe40000004100 */
[----:B---3--:R-:W-:-:S03]  /*0a50*/  HADD2.F32 R3, -RZ, R14.H0_H0 ;  /* 0x2000000eff037230 */ /* 0x008fc60000004100 */
[----:B------:R-:W-:Y:S01]  /*0a60*/  FADD.FTZ R2, R15, R2 ;  /* 0x000000020f027221 */ /* 0x000fe20000010000 */
[----:B------:R-:W-:-:S03]  /*0a70*/  HADD2.F32 R23, -RZ, R23.H0_H0 ;  /* 0x20000017ff177230 */ /* 0x000fc60000004100 */
[----:B------:R-:W-:Y:S01]  /*0a80*/  FADD.FTZ R2, R2, R3 ;  /* 0x0000000302027221 */ /* 0x000fe20000010000 */
[----:B----4-:R-:W-:-:S03]  /*0a90*/  HADD2.F32 R3, -RZ, R22.H0_H0 ;  /* 0x20000016ff037230 */ /* 0x010fc60000004100 */
        /* <DEDUP_REMOVED lines=8> */
[----:B------:R-:W-:Y:S06]  /*0b20*/  @P3 BRA `(.L_x_45) ;  /* 0xfffffffc00283947 */ /* 0x000fec000383ffff */
.L_x_44:
[----:B------:R-:W-:Y:S05]  /*0b30*/  BSYNC.RECONVERGENT B1 ;  /* 0x0000000000017941 */ /* 0x000fea0003800200 */
.L_x_43:
        /* <DEDUP_REMOVED lines=15> */
[----:B--2---:R-:W-:-:S02]  /*0c30*/  HADD2.F32 R17, -RZ, R17.H0_H0 ;  /* 0x20000011ff117230 */ /* 0x004fc40000004100 */
[----:B---3--:R-:W-:-:S03]  /*0c40*/  HADD2.F32 R18, -RZ, R18.H0_H0 ;  /* 0x20000012ff127230 */ /* 0x008fc60000004100 */
[----:B------:R-:W-:Y:S01]  /*0c50*/  FADD.FTZ R17, R14, R17 ;  /* 0x000000110e117221 */ /* 0x000fe20000010000 */
[----:B----4-:R-:W-:-:S03]  /*0c60*/  HADD2.F32 R14, -RZ, R19.H0_H0 ;  /* 0x20000013ff0e7230 */ /* 0x010fc60000004100 */
[----:B------:R-:W-:Y:S01]  /*0c70*/  FADD.FTZ R17, R17, R18 ;  /* 0x0000001211117221 */ /* 0x000fe20000010000 */
[----:B-----5:R-:W-:-:S03]  /*0c80*/  HADD2.F32 R19, -RZ, R20.H0_H0 ;  /* 0x20000014ff137230 */ /* 0x020fc60000004100 */
        /* <DEDUP_REMOVED lines=9> */
[----:B------:R-:W-:-:S07]  /*0d20*/  FADD.FTZ R14, R14, R3 ;  /* 0x000000030e0e7221 */ /* 0x000fce0000010000 */
.L_x_47:
[----:B------:R-:W-:Y:S05]  /*0d30*/  BSYNC.RECONVERGENT B1 ;  /* 0x0000000000017941 */ /* 0x000fea0003800200 */
.L_x_46:
        /* <DEDUP_REMOVED lines=17> */
[----:B------:R-:W-:-:S04]  /*0e50*/  FADD.FTZ R14, R13, R14 ;  /* 0x0000000e0d0e7221 */ /* 0x000fc80000010000 */
[----:B------:R-:W-:-:S07]  /*0e60*/  FADD.FTZ R14, R14, R15 ;  /* 0x0000000f0e0e7221 */ /* 0x000fce0000010000 */
.L_x_49:
[----:B------:R-:W-:Y:S05]  /*0e70*/  BSYNC.RECONVERGENT B1 ;  /* 0x0000000000017941 */ /* 0x000fea0003800200 */
.L_x_48:
[----:B------:R-:W-:Y:S05]  /*0e80*/  @!P3 BRA `(.L_x_42) ;  /* 0x000000000038b947 */ /* 0x000fea0003800000 */
[----:B------:R-:W0:Y:S02]  /*0e90*/  LDC.64 R2, c[0x0][0x380] ;  /* 0x0000e000ff027b82 */ /* 0x000e240000000a00 */
[----:B0-----:R-:W-:-:S05]  /*0ea0*/  IMAD.WIDE R12, R12, 0x2, R2 ;  /* 0x000000020c0c7825 */ /* 0x001fca00078e0202 */
[----:B------:R-:W2:Y:S01]  /*0eb0*/  LDG.E.U16 R2, desc[UR8][R12.64] ;  /* 0x000000080c027981 */ /* 0x000ea2000c1e1500 */
[----:B------:R-:W-:Y:S01]  /*0ec0*/  ISETP.NE.AND P3, PT, R10, 0x1, PT ;  /* 0x000000010a00780c */ /* 0x000fe20003f65270 */
[----:B--2---:R-:W-:-:S05]  /*0ed0*/  HADD2.F32 R3, -RZ, R2.H0_H0 ;  /* 0x20000002ff037230 */ /* 0x004fca0000004100 */
[----:B------:R-:W-:-:S07]  /*0ee0*/  FADD.FTZ R14, R14, R3 ;  /* 0x000000030e0e7221 */ /* 0x000fce0000010000 */
[----:B------:R-:W-:Y:S05]  /*0ef0*/  @!P3 BRA `(.L_x_42) ;  /* 0x00000000001cb947 */ /* 0x000fea0003800000 */
[----:B------:R-:W-:Y:S01]  /*0f00*/  ISETP.NE.AND P3, PT, R10, 0x2, PT ;  /* 0x000000020a00780c */ /* 0x000fe20003f65270 */
[----:B------:R-:W2:-:S12]  /*0f10*/  LDG.E.U16 R2, desc[UR8][R12.64+0x2] ;  /* 0x000002080c027981 */ /* 0x000e98000c1e1500 */
[----:B------:R-:W3:Y:S01]  /*0f20*/  @P3 LDG.E.U16 R15, desc[UR8][R12.64+0x4] ;  /* 0x000004080c0f3981 */ /* 0x000ee2000c1e1500 */
[----:B--2---:R-:W-:-:S05]  /*0f30*/  HADD2.F32 R3, -RZ, R2.H0_H0 ;  /* 0x20000002ff037230 */ /* 0x004fca0000004100 */
[----:B------:R-:W-:Y:S01]  /*0f40*/  FADD.FTZ R14, R14, R3 ;  /* 0x000000030e0e7221 */ /* 0x000fe20000010000 */
[----:B---3--:R-:W-:-:S05]  /*0f50*/  @P3 HADD2.F32 R15, -RZ, R15.H0_H0 ;  /* 0x2000000fff0f3230 */ /* 0x008fca0000004100 */
[----:B------:R-:W-:-:S07]  /*0f60*/  @P3 FADD.FTZ R14, R14, R15 ;  /* 0x0000000f0e0e3221 */ /* 0x000fce0000010000 */
.L_x_42:
[----:B------:R-:W-:Y:S05]  /*0f70*/  BSYNC.RECONVERGENT B0 ;  /* 0x0000000000007941 */ /* 0x000fea0003800200 */
.L_x_41:
[----:B------:R-:W0:Y:S01]  /*0f80*/  LDC.64 R2, c[0x0][0x3a8] ;  /* 0x0000ea00ff027b82 */ /* 0x000e220000000a00 */
[----:B------:R-:W-:Y:S01]  /*0f90*/  F2FP.F16.F32.PACK_AB R14, RZ, R14 ;  /* 0x0000000eff0e723e */ /* 0x000fe200000000ff */
[C---:B0-----:R-:W-:Y:S01]  /*0fa0*/  IMAD.WIDE R2, R0.reuse, 0x2, R2 ;  /* 0x0000000200027825 */ /* 0x041fe200078e0202 */
[----:B------:R-:W-:-:S04]  /*0fb0*/  IADD3 R0, PT, PT, R0, UR6, RZ ;  /* 0x0000000600007c10 */ /* 0x000fc8000fffe0ff */
[----:B------:R0:W-:Y:S01]  /*0fc0*/  STG.E.U16 desc[UR8][R2.64], R14 ;  /* 0x0000000e02007986 */ /* 0x0001e2000c101508 */
[----:B------:R-:W-:Y:S05]  /*0fd0*/  BRA.U !UP0, `(.L_x_50) ;  /* 0xfffffff508b07547 */ /* 0x000fea000b83ffff */
[----:B------:R-:W-:Y:S05]  /*0fe0*/  EXIT ;  /* 0x000000000000794d */ /* 0x000fea0003800000 */
        .weak           $__internal_4_$__cuda_sm20_div_u64
        .type           $__internal_4_$__cuda_sm20_div_u64,@function
        .size           $__internal_4_$__cuda_sm20_div_u64,($__internal_5_$__cuda_sm20_rem_u64 - $__internal_4_$__cuda_sm20_div_u64)
$__internal_4_$__cuda_sm20_div_u64:
        /* <DEDUP_REMOVED lines=27> */
[----:B------:R-:W-:-:S03]  /*11a0*/  IMAD.HI.U32 R8, R9, R13, RZ ;  /* 0x0000000d09087227 */ /* 0x000fc600078e00ff */
[----:B------:R-:W-:Y:S01]  /*11b0*/  IADD3.X R6, PT, PT, RZ, ~R7, RZ, P0, !PT ;  /* 0x80000007ff067210 */ /* 0x000fe200007fe4ff */
[----:B------:R-:W-:-:S04]  /*11c0*/  HFMA2 R7, -RZ, RZ, 0, 0 ;  /* 0x00000000ff077431 */ /* 0x000fc800000001ff */
        /* <DEDUP_REMOVED lines=21> */
[----:B------:R-:W-:Y:S02]  /*1320*/  IADD3 R5, P1, PT, R13, -R2, RZ ;  /* 0x800000020d057210 */ /* 0x000fe40007f3e0ff */
[----:B------:R-:W-:Y:S02]  /*1330*/  IADD3 R6, P2, PT, R9, 0x1, RZ ;  /* 0x0000000109067810 */ /* 0x000fe40007f5e0ff */
[CC--:B------:R-:W-:Y:S02]  /*1340*/  ISETP.GE.U32.AND.EX P0, PT, R12.reuse, R3.reuse, PT, P0 ;  /* 0x000000030c00720c */ /* 0x0c0fe40003f06100 */
[----:B------:R-:W-:Y:S02]  /*1350*/  IADD3.X R10, PT, PT, R12, ~R3, RZ, P1, !PT ;  /* 0x800000030c0a7210 */ /* 0x000fe40000ffe4ff */
[----:B------:R-:W-:Y:S02]  /*1360*/  IADD3.X R8, PT, PT, RZ, R11, RZ, P2, !PT ;  /* 0x0000000bff087210 */ /* 0x000fe400017fe4ff */
[----:B------:R-:W-:-:S02]  /*1370*/  SEL R5, R5, R13, P0 ;  /* 0x0000000d05057207 */ /* 0x000fc40000000000 */
[----:B------:R-:W-:Y:S02]  /*1380*/  SEL R9, R6, R9, P0 ;  /* 0x0000000906097207 */ /* 0x000fe40000000000 */
[----:B------:R-:W-:Y:S02]  /*1390*/  SEL R10, R10, R12, P0 ;  /* 0x0000000c0a0a7207 */ /* 0x000fe40000000000 */
[----:B------:R-:W-:Y:S02]  /*13a0*/  SEL R8, R8, R11, P0 ;  /* 0x0000000b08087207 */ /* 0x000fe40000000000 */
[----:B------:R-:W-:Y:S02]  /*13b0*/  ISETP.GE.U32.AND P0, PT, R5, R2, PT ;  /* 0x000000020500720c */ /* 0x000fe40003f06070 */
[----:B------:R-:W-:Y:S02]  /*13c0*/  IADD3 R6, P2, PT, R9, 0x1, RZ ;  /* 0x0000000109067810 */ /* 0x000fe40007f5e0ff */
[----:B------:R-:W-:-:S02]  /*13d0*/  ISETP.NE.U32.AND P1, PT, R2, RZ, PT ;  /* 0x000000ff0200720c */ /* 0x000fc40003f25070 */
[----:B------:R-:W-:Y:S02]  /*13e0*/  ISETP.GE.U32.AND.EX P0, PT, R10, R3, PT, P0 ;  /* 0x000000030a00720c */ /* 0x000fe40003f06100 */
[-C--:B------:R-:W-:Y:S02]  /*13f0*/  IADD3.X R7, PT, PT, RZ, R8.reuse, RZ, P2, !PT ;  /* 0x00000008ff077210 */ /* 0x080fe400017fe4ff */
[----:B------:R-:W-:Y:S02]  /*1400*/  MOV R5, 0x0 ;  /* 0x0000000000057802 */ /* 0x000fe40000000f00 */
[----:B------:R-:W-:Y:S02]  /*1410*/  ISETP.NE.AND.EX P1, PT, R3, RZ, PT, P1 ;  /* 0x000000ff0300720c */ /* 0x000fe40003f25310 */
[----:B------:R-:W-:Y:S02]  /*1420*/  SEL R6, R6, R9, P0 ;  /* 0x0000000906067207 */ /* 0x000fe40000000000 */
[----:B------:R-:W-:-:S02]  /*1430*/  SEL R7, R7, R8, P0 ;  /* 0x0000000807077207 */ /* 0x000fc40000000000 */
[----:B------:R-:W-:Y:S02]  /*1440*/  SEL R6, R6, 0xffffffff, P1 ;  /* 0xffffffff06067807 */ /* 0x000fe40000800000 */
[----:B------:R-:W-:Y:S01]  /*1450*/  SEL R7, R7, 0xffffffff, P1 ;  /* 0xffffffff07077807 */ /* 0x000fe20000800000 */
[----:B------:R-:W-:Y:S06]  /*1460*/  RET.REL.NODEC R4 `(_ZN2at6native53_GLOBAL__N__7c5e0505_20_UpSampleNearest1d_cu_19867e3837upsample_nearest1d_backward_out_frameIN3c104HalfEfXadL_ZNS0_46nearest_neighbor_exact_bw_compute_source_indexEfiiEEEEvPKT_mmmmPS5_f) ;  /* 0xffffffe804e47950 */ /* 0x000fec0003c3ffff */
        .weak           $__internal_5_$__cuda_sm20_rem_u64
        .type           $__internal_5_$__cuda_sm20_rem_u64,@function
        .size           $__internal_5_$__cuda_sm20_rem_u64,(.L_x_308 - $__internal_5_$__cuda_sm20_rem_u64)
$__internal_5_$__cuda_sm20_rem_u64:
        /* <DEDUP_REMOVED lines=52> */
[CC--:B------:R-:W-:Y:S02]  /*17b0*/  ISETP.GE.U32.AND.EX P0, PT, R4.reuse, R3.reuse, PT, P0 ;  /* 0x000000030400720c */ /* 0x0c0fe40003f06100 */
[----:B------:R-:W-:Y:S02]  /*17c0*/  IADD3.X R8, PT, PT, R4, ~R3, RZ, P1, !PT ;  /* 0x8000000304087210 */ /* 0x000fe40000ffe4ff */
[----:B------:R-:W-:Y:S02]  /*17d0*/  SEL R7, R7, R9, P0 ;  /* 0x0000000907077207 */ /* 0x000fe40000000000 */
[----:B------:R-:W-:-:S02]  /*17e0*/  SEL R8, R8, R4, P0 ;  /* 0x0000000408087207 */ /* 0x000fc40000000000 */
[CC--:B------:R-:W-:Y:S02]  /*17f0*/  ISETP.GE.U32.AND P0, PT, R7.reuse, R2.reuse, PT ;  /* 0x000000020700720c */ /* 0x0c0fe40003f06070 */
[----:B------:R-:W-:Y:S02]  /*1800*/  IADD3 R4, PT, PT, R7, -R2, RZ ;  /* 0x8000000207047210 */ /* 0x000fe40007ffe0ff */
[----:B------:R-:W-:Y:S02]  /*1810*/  ISETP.GE.U32.AND.EX P0, PT, R8, R3, PT, P0 ;  /* 0x000000030800720c */ /* 0x000fe40003f06100 */
[----:B------:R-:W-:Y:S02]  /*1820*/  ISETP.NE.U32.AND P1, PT, R2, RZ, PT ;  /* 0x000000ff0200720c */ /* 0x000fe40003f25070 */
[----:B------:R-:W-:Y:S02]  /*1830*/  SEL R4, R4, R7, P0 ;  /* 0x0000000704047207 */ /* 0x000fe40000000000 */
[----:B------:R-:W-:-:S02]  /*1840*/  MOV R7, 0x0 ;  /* 0x0000000000077802 */ /* 0x000fc40000000f00 */
[----:B------:R-:W-:-:S04]  /*1850*/  ISETP.NE.AND.EX P1, PT, R3, RZ, PT, P1 ;  /* 0x000000ff0300720c */ /* 0x000fc80003f25310 */
[----:B------:R-:W-:Y:S01]  /*1860*/  SEL R4, R4, 0xffffffff, P1 ;  /* 0xffffffff04047807 */ /* 0x000fe20000800000 */
[----:B------:R-:W-:Y:S08]  /*1870*/  RET.REL.NODEC R6 `(_ZN2at6native53_GLOBAL__N__7c5e0505_20_UpSampleNearest1d_cu_19867e3837upsample_nearest1d_backward_out_frameIN3c104HalfEfXadL_ZNS0_46nearest_neighbor_exact_bw_compute_source_indexEfiiEEEEvPKT_mmmmPS5_f) ;  /* 0xffffffe406e07950 */ /* 0x000ff00003c3ffff */
.L_x_51:
        /* <DEDUP_REMOVED lines=16> */
.L_x_308:


//--------------------- .text._ZN2at6native53_GLOBAL__N__7c5e0505_20_UpSampleNearest1d_cu_19867e3837upsample_nearest1d_backward_out_frameIffXadL_ZNS0_46nearest_neighbor_exact_bw_compute_source_indexEfiiEEEEvPKT_mmmmPS3_f --------------------------
	.section	.text._ZN2at6native53_GLOBAL__N__7c5e0505_20_UpSampleNearest1d_cu_19867e3837upsample_nearest1d_backward_out_frameIffXadL_ZNS0_46nearest_neighbor_exact_bw_compute_source_indexEfiiEEEEvPKT_mmmmPS3_f,"ax",@progbits
	.align	128
.text._ZN2at6native53_GLOBAL__N__7c5e0505_20_UpSampleNearest1d_cu_19867e3837upsample_nearest1d_backward_out_frameIffXadL_ZNS0_46nearest_neighbor_exact_bw_compute_source_indexEfiiEEEEvPKT_mmmmPS3_f:
        .type           _ZN2at6native53_GLOBAL__N__7c5e0505_20_UpSampleNearest1d_cu_19867e3837upsample_nearest1d_backward_out_frameIffXadL_ZNS0_46nearest_neighbor_exact_bw_compute_source_indexEfiiEEEEvPKT_mmmmPS3_f,@function
        .size           _ZN2at6native53_GLOBAL__N__7c5e0505_20_UpSampleNearest1d_cu_19867e3837upsample_nearest1d_backward_out_frameIffXadL_ZNS0_46nearest_neighbor_exact_bw_compute_source_indexEfiiEEEEvPKT_mmmmPS3_f,(.L_x_311 - _ZN2at6native53_GLOBAL__N__7c5e0505_20_UpSampleNearest1d_cu_19867e3837upsample_nearest1d_backward_out_frameIffXadL_ZNS0_46nearest_neighbor_exact_bw_compute_source_indexEfiiEEEEvPKT_mmmmPS3_f)
        .other          _ZN2at6native53_GLOBAL__N__7c5e0505_20_UpSampleNearest1d_cu_19867e3837upsample_nearest1d_backward_out_frameIffXadL_ZNS0_46nearest_neighbor_exact_bw_compute_source_indexEfiiEEEEvPKT_mmmmPS3_f,@"STO_CUDA_ENTRY STV_DEFAULT"
_ZN2at6native53_GLOBAL__N__7c5e0505_20_UpSampleNearest1d_cu_19867e3837upsample_nearest1d_backward_out_frameIffXadL_ZNS0_46nearest_neighbor_exact_bw_compute_source_indexEfiiEEEEvPKT_mmmmPS3_f:
        /* <DEDUP_REMOVED lines=42> */
.L_x_53:
[----:B------:R-:W-:-:S07]  /*02a0*/  MOV R4, 0x2c0 ;  /* 0x000002c000047802 */ /* 0x000fce0000000f00 */
[----:B------:R-:W-:Y:S05]  /*02b0*/  CALL.REL.NOINC `($__internal_6_$__cuda_sm20_div_u64) ;  /* 0x0000000800cc7944 */ /* 0x000fea0003c00000 */
[----:B------:R-:W0:Y:S01]  /*02c0*/  LDCU UR4, c[0x0][0x3a0] ;  /* 0x00007400ff0477ac */ /* 0x000e220008000800 */
[----:B------:R-:W-:-:S05]  /*02d0*/  IADD3 R5, PT, PT, -R6, RZ, RZ ;  /* 0x000000ff06057210 */ /* 0x000fca0007ffe1ff */
[----:B0-----:R-:W-:-:S07]  /*02e0*/  IMAD R5, R5, UR4, R0 ;  /* 0x0000000405057c24 */ /* 0x001fce000f8e0200 */
.L_x_54:
[----:B------:R-:W-:Y:S05]  /*02f0*/  BSYNC.RECONVERGENT B0 ;  /* 0x0000000000007941 */ /* 0x000fea0003800200 */
.L_x_52:
        /* <DEDUP_REMOVED lines=11> */
[----:B0-----:R-:W-:Y:S02]  /*03b0*/  HFMA2 R2, -RZ, RZ, 0, 0 ;  /* 0x00000000ff027431 */ /* 0x001fe400000001ff */
[----:B-1----:R-:W-:-:S04]  /*03c0*/  IMAD.MOV R7, RZ, RZ, -R3 ;  /* 0x000000ffff077224 */ /* 0x002fc800078e0a03 */
        /* <DEDUP_REMOVED lines=11> */
.L_x_56:
[----:B------:R-:W-:Y:S02]  /*0480*/  MOV R4, R6 ;  /* 0x0000000600047202 */ /* 0x000fe40000000f00 */
[----:B------:R-:W-:-:S07]  /*0490*/  MOV R6, 0x4b0 ;  /* 0x000004b000067802 */ /* 0x000fce0000000f00 */
[----:B------:R-:W-:Y:S05]  /*04a0*/  CALL.REL.NOINC `($__internal_7_$__cuda_sm20_rem_u64) ;  /* 0x0000000c00707944 */ /* 0x000fea0003c00000 */
.L_x_57:
[----:B------:R-:W-:Y:S05]  /*04b0*/  BSYNC.RECONVERGENT B0 ;  /* 0x0000000000007941 */ /* 0x000fea0003800200 */
.L_x_55:
        /* <DEDUP_REMOVED lines=22> */
[----:B------:R-:W-:Y:S01]  /*0620*/  ISETP.GT.U32.AND P2, PT, R11, -0x10, PT ;  /* 0xfffffff00b00780c */ /* 0x000fe20003f44070 */
[----:B------:R-:W-:Y:S01]  /*0630*/  VIADD R2, R8, 0xffffffff ;  /* 0xffffffff08027836 */ /* 0x000fe20000000000 */
[----:B------:R-:W-:-:S02]  /*0640*/  IADD3 R3, PT, PT, R9, -0x1, RZ ;  /* 0xffffffff09037810 */ /* 0x000fc40007ffe0ff */
[----:B------:R-:W-:Y:S02]  /*0650*/  LOP3.LUT R11, R10, 0xfffffff0, RZ, 0xc0, !PT ;  /* 0xfffffff00a0b7812 */ /* 0x000fe400078ec0ff */
[----:B------:R-:W-:Y:S02]  /*0660*/  ISETP.GE.U32.AND P1, PT, R2, 0x7, PT ;  /* 0x000000070200780c */ /* 0x000fe40003f26070 */
[----:B------:R-:W-:Y:S02]  /*0670*/  ISETP.GE.U32.AND P0, PT, R3, 0x3, PT ;  /* 0x000000030300780c */ /* 0x000fe40003f06070 */
[----:B------:R-:W-:Y:S02]  /*0680*/  LOP3.LUT R10, R10, 0x3, RZ, 0xc0, !PT ;  /* 0x000000030a0a7812 */ /* 0x000fe400078ec0ff */
[----:B0-----:R-:W-:-:S09]  /*0690*/  IADD3 R11, PT, PT, -R11, RZ, RZ ;  /* 0x000000ff0b0b7210 */ /* 0x001fd20007ffe1ff */
.L_x_67:
[----:B0-----:R-:W0:Y:S01]  /*06a0*/  LDC R3, c[0x0][0x390] ;  /* 0x0000e400ff037b82 */ /* 0x001e220000000800 */
[----:B------:R-:W1:Y:S01]  /*06b0*/  LDCU.64 UR12, c[0x0][0x388] ;  /* 0x00007100ff0c77ac */ /* 0x000e620008000a00 */
[----:B------:R-:W-:Y:S01]  /*06c0*/  ISETP.GE.AND P3, PT, R5, R6, PT ;  /* 0x000000060500720c */ /* 0x000fe20003f66270 */
[----:B------:R-:W-:Y:S01]  /*06d0*/  BSSY.RECONVERGENT B0, `(.L_x_58) ;  /* 0x000006b000007945 */ /* 0x000fe20003800200 */
[----:B------:R-:W-:Y:S01]  /*06e0*/  IMAD.MOV.U32 R13, RZ, RZ, RZ ;  /* 0x000000ffff0d7224 */ /* 0x000fe200078e00ff */
        /* <DEDUP_REMOVED lines=9> */
[----:B------:R-:W-:Y:S01]  /*0780*/  HFMA2 R13, -RZ, RZ, 0, 0 ;  /* 0x00000000ff0d7431 */ /* 0x000fe200000001ff */
[----:B------:R-:W-:Y:S02]  /*0790*/  ISETP.NE.AND P4, PT, R8, RZ, PT ;  /* 0x000000ff0800720c */ /* 0x000fe40003f85270 */
[----:B------:R-:W-:Y:S11]  /*07a0*/  @P2 BRA `(.L_x_61) ;  /* 0x0000000000a02947 */ /* 0x000ff60003800000 */
[----:B------:R-:W-:Y:S01]  /*07b0*/  MOV R13, RZ ;  /* 0x000000ff000d7202 */ /* 0x000fe20000000f00 */
[----:B------:R-:W-:-:S07]  /*07c0*/  IMAD.MOV.U32 R14, RZ, RZ, R11 ;  /* 0x000000ffff0e7224 */ /* 0x000fce00078e000b */
.L_x_62:
[----:B------:R-:W0:Y:S02]  /*07d0*/  LDC.64 R2, c[0x0][0x380] ;  /* 0x0000e000ff027b82 */ /* 0x000e240000000a00 */
[----:B0-----:R-:W-:-:S05]  /*07e0*/  IMAD.WIDE R2, R12, 0x4, R2 ;  /* 0x000000040c027825 */ /* 0x001fca00078e0202 */
[----:B------:R-:W2:Y:S04]  /*07f0*/  LDG.E R26, desc[UR8][R2.64] ;  /* 0x00000008021a7981 */ /* 0x000ea8000c1e1900 */
[----:B------:R-:W3:Y:S04]  /*0800*/  LDG.E R25, desc[UR8][R2.64+0x4] ;  /* 0x0000040802197981 */ /* 0x000ee8000c1e1900 */
[----:B------:R-:W4:Y:S04]  /*0810*/  LDG.E R24, desc[UR8][R2.64+0x8] ;  /* 0x0000080802187981 */ /* 0x000f28000c1e1900 */
[----:B------:R-:W5:Y:S04]  /*0820*/  LDG.E R15, desc[UR8][R2.64+0xc] ;  /* 0x00000c08020f7981 */ /* 0x000f68000c1e1900 */
[----:B------:R-:W5:Y:S04]  /*0830*/  LDG.E R23, desc[UR8][R2.64+0x10] ;  /* 0x0000100802177981 */ /* 0x000f68000c1e1900 */
[----:B------:R-:W5:Y:S04]  /*0840*/  LDG.E R22, desc[UR8][R2.64+0x14] ;  /* 0x0000140802167981 */ /* 0x000f68000c1e1900 */
[----:B------:R-:W5:Y:S04]  /*0850*/  LDG.E R21, desc[UR8][R2.64+0x18] ;  /* 0x0000180802157981 */ /* 0x000f68000c1e1900 */
[----:B------:R-:W5:Y:S04]  /*0860*/  LDG.E R20, desc[UR8][R2.64+0x1c] ;  /* 0x00001c0802147981 */ /* 0x000f68000c1e1900 */
[----:B------:R-:W5:Y:S04]  /*0870*/  LDG.E R19, desc[UR8][R2.64+0x20] ;  /* 0x0000200802137981 */ /* 0x000f68000c1e1900 */
[----:B------:R-:W5:Y:S04]  /*0880*/  LDG.E R18, desc[UR8][R2.64+0x24] ;  /* 0x0000240802127981 */ /* 0x000f68000c1e1900 */
[----:B------:R-:W5:Y:S04]  /*0890*/  LDG.E R17, desc[UR8][R2.64+0x28] ;  /* 0x0000280802117981 */ /* 0x000f68000c1e1900 */
[----:B------:R-:W5:Y:S01]  /*08a0*/  LDG.E R16, desc[UR8][R2.64+0x2c] ;  /* 0x00002c0802107981 */ /* 0x000f62000c1e1900 */
[----:B--2---:R-:W-:-:S03]  /*08b0*/  FADD.FTZ R26, R26, R13 ;  /* 0x0000000d1a1a7221 */ /* 0x004fc60000010000 */
[----:B------:R-:W2:Y:S01]  /*08c0*/  LDG.E R13, desc[UR8][R2.64+0x30] ;  /* 0x00003008020d7981 */ /* 0x000ea2000c1e1900 */
[----:B---3--:R-:W-:-:S03]  /*08d0*/  FADD.FTZ R27, R26, R25 ;  /* 0x000000191a1b7221 */ /* 0x008fc60000010000 */
[----:B------:R-:W3:Y:S01]  /*08e0*/  LDG.E R25, desc[UR8][R2.64+0x34] ;  /* 0x0000340802197981 */ /* 0x000ee2000c1e1900 */
[----:B----4-:R-:W-:-:S03]  /*08f0*/  FADD.FTZ R28, R27, R24 ;  /* 0x000000181b1c7221 */ /* 0x010fc60000010000 */
[----:B------:R-:W4:Y:S04]  /*0900*/  LDG.E R24, desc[UR8][R2.64+0x38] ;  /* 0x0000380802187981 */ /* 0x000f28000c1e1900 */
[----:B------:R-:W4:Y:S01]  /*0910*/  LDG.E R26, desc[UR8][R2.64+0x3c] ;  /* 0x00003c08021a7981 */ /* 0x000f22000c1e1900 */
[----:B-----5:R-:W-:Y:S01]  /*0920*/  FADD.FTZ R28, R28, R15 ;  /* 0x0000000f1c1c7221 */ /* 0x020fe20000010000 */
[----:B------:R-:W-:Y:S02]  /*0930*/  IADD3 R14, PT, PT, R14, 0x10, RZ ;  /* 0x000000100e0e7810 */ /* 0x000fe40007ffe0ff */
[----:B------:R-:W-:Y:S01]  /*0940*/  IADD3 R12, PT, PT, R12, 0x10, RZ ;  /* 0x000000100c0c7810 */ /* 0x000fe20007ffe0ff */
[----:B------:R-:W-:Y:S01]  /*0950*/  FADD.FTZ R23, R28, R23 ;  /* 0x000000171c177221 */ /* 0x000fe20000010000 */
[----:B------:R-:W-:-:S03]  /*0960*/  ISETP.NE.AND P3, PT, R14, RZ, PT ;  /* 0x000000ff0e00720c */ /* 0x000fc60003f65270 */
[----:B------:R-:W-:-:S04]  /*0970*/  FADD.FTZ R22, R23, R22 ;  /* 0x0000001617167221 */ /* 0x000fc80000010000 */
[----:B------:R-:W-:-:S04]  /*0980*/  FADD.FTZ R21, R22, R21 ;  /* 0x0000001516157221 */ /* 0x000fc80000010000 */
[----:B------:R-:W-:-:S04]  /*0990*/  FADD.FTZ R20, R21, R20 ;  /* 0x0000001415147221 */ /* 0x000fc80000010000 */
[----:B------:R-:W-:-:S04]  /*09a0*/  FADD.FTZ R19, R20, R19 ;  /* 0x0000001314137221 */ /* 0x000fc80000010000 */
[----:B------:R-:W-:-:S04]  /*09b0*/  FADD.FTZ R18, R19, R18 ;  /* 0x0000001213127221 */ /* 0x000fc80000010000 */
[----:B------:R-:W-:-:S04]  /*09c0*/  FADD.FTZ R17, R18, R17 ;  /* 0x0000001112117221 */ /* 0x000fc80000010000 */
[----:B------:R-:W-:-:S04]  /*09d0*/  FADD.FTZ R16, R17, R16 ;  /* 0x0000001011107221 */ /* 0x000fc80000010000 */
[----:B--2---:R-:W-:-:S04]  /*09e0*/  FADD.FTZ R16, R16, R13 ;  /* 0x0000000d10107221 */ /* 0x004fc80000010000 */
[----:B---3--:R-:W-:-:S04]  /*09f0*/  FADD.FTZ R25, R16, R25 ;  /* 0x0000001910197221 */ /* 0x008fc80000010000 */
[----:B----4-:R-:W-:-:S04]  /*0a00*/  FADD.FTZ R25, R25, R24 ;  /* 0x0000001819197221 */ /* 0x010fc80000010000 */
[----:B------:R-:W-:Y:S01]  /*0a10*/  FADD.FTZ R13, R25, R26 ;  /* 0x0000001a190d7221 */ /* 0x000fe20000010000 */
[----:B------:R-:W-:Y:S06]  /*0a20*/  @P3 BRA `(.L_x_62) ;  /* 0xfffffffc00683947 */ /* 0x000fec000383ffff */
.L_x_61:
[----:B------:R-:W-:Y:S05]  /*0a30*/  BSYNC.RECONVERGENT B1 ;  /* 0x0000000000017941 */ /* 0x000fea0003800200 */
.L_x_60:
[----:B------:R-:W-:Y:S05]  /*0a40*/  @!P4 BRA `(.L_x_59) ;  /* 0x0000000000ccc947 */ /* 0x000fea0003800000 */
[----:B------:R-:W-:Y:S01]  /*0a50*/  BSSY.RECONVERGENT B1, `(.L_x_63) ;  /* 0x0000016000017945 */ /* 0x000fe20003800200 */
[----:B------:R-:W-:-:S03]  /*0a60*/  ISETP.NE.AND P3, PT, R9, RZ, PT ;  /* 0x000000ff0900720c */ /* 0x000fc60003f65270 */
[----:B------:R-:W-:Y:S10]  /*0a70*/  @!P1 BRA `(.L_x_64) ;  /* 0x00000000004c9947 */ /* 0x000ff40003800000 */
        /* <DEDUP_REMOVED lines=9> */
[----:B------:R-:W5:Y:S01]  /*0b10*/  LDG.E R27, desc[UR8][R2.64+0x1c] ;  /* 0x00001c08021b7981 */ /* 0x000f62000c1e1900 */
[----:B------:R-:W-:-:S02]  /*0b20*/  VIADD R12, R12, 0x8 ;  /* 0x000000080c0c7836 */ /* 0x000fc40000000000 */
[----:B--2---:R-:W-:-:S04]  /*0b30*/  FADD.FTZ R14, R13, R14 ;  /* 0x0000000e0d0e7221 */ /* 0x004fc80000010000 */
[----:B---3--:R-:W-:-:S04]  /*0b40*/  FADD.FTZ R14, R14, R15 ;  /* 0x0000000f0e0e7221 */ /* 0x008fc80000010000 */
[----:B----4-:R-:W-:-:S04]  /*0b50*/  FADD.FTZ R14, R14, R17 ;  /* 0x000000110e0e7221 */ /* 0x010fc80000010000 */
[----:B-----5:R-:W-:-:S04]  /*0b60*/  FADD.FTZ R14, R14, R19 ;  /* 0x000000130e0e7221 */ /* 0x020fc80000010000 */
[----:B------:R-:W-:-:S04]  /*0b70*/  FADD.FTZ R14, R14, R21 ;  /* 0x000000150e0e7221 */ /* 0x000fc80000010000 */
[----:B------:R-:W-:-:S04]  /*0b80*/  FADD.FTZ R14, R14, R23 ;  /* 0x000000170e0e7221 */ /* 0x000fc80000010000 */
[----:B------:R-:W-:-:S04]  /*0b90*/  FADD.FTZ R14, R14, R25 ;  /* 0x000000190e0e7221 */ /* 0x000fc80000010000 */
[----:B------:R-:W-:-:S07]  /*0ba0*/  FADD.FTZ R13, R14, R27 ;  /* 0x0000001b0e0d7221 */ /* 0x000fce0000010000 */
.L_x_64:
[----:B------:R-:W-:Y:S05]  /*0bb0*/  BSYNC.RECONVERGENT B1 ;  /* 0x0000000000017941 */ /* 0x000fea0003800200 */
.L_x_63:
        /* <DEDUP_REMOVED lines=9> */
[----:B------:R-:W5:Y:S01]  /*0c50*/  LDG.E R19, desc[UR8][R2.64+0xc] ;  /* 0x00000c0802137981 */ /* 0x000f62000c1e1900 */
[----:B------:R-:W-:Y:S01]  /*0c60*/  IADD3 R12, PT, PT, R12, 0x4, RZ ;  /* 0x000000040c0c7810 */ /* 0x000fe20007ffe0ff */
[----:B--2---:R-:W-:-:S04]  /*0c70*/  FADD.FTZ R14, R13, R14 ;  /* 0x0000000e0d0e7221 */ /* 0x004fc80000010000 */
[----:B---3--:R-:W-:-:S04]  /*0c80*/  FADD.FTZ R14, R14, R15 ;  /* 0x0000000f0e0e7221 */ /* 0x008fc80000010000 */
[----:B----4-:R-:W-:-:S04]  /*0c90*/  FADD.FTZ R14, R14, R17 ;  /* 0x000000110e0e7221 */ /* 0x010fc80000010000 */
[----:B-----5:R-:W-:-:S07]  /*0ca0*/  FADD.FTZ R13, R14, R19 ;  /* 0x000000130e0d7221 */ /* 0x020fce0000010000 */
.L_x_66:
[----:B------:R-:W-:Y:S05]  /*0cb0*/  BSYNC.RECONVERGENT B1 ;  /* 0x0000000000017941 */ /* 0x000fea0003800200 */
.L_x_65:
[----:B------:R-:W-:Y:S05]  /*0cc0*/  @!P3 BRA `(.L_x_59) ;  /* 0x00000000002cb947 */ /* 0x000fea0003800000 */
[----:B------:R-:W0:Y:S02]  /*0cd0*/  LDC.64 R2, c[0x0][0x380] ;  /* 0x0000e000ff027b82 */ /* 0x000e240000000a00 */
[----:B0-----:R-:W-:-:S05]  /*0ce0*/  IMAD.WIDE R2, R12, 0x4, R2 ;  /* 0x000000040c027825 */ /* 0x001fca00078e0202 */
[----:B------:R-:W2:Y:S01]  /*0cf0*/  LDG.E R12, desc[UR8][R2.64] ;  /* 0x00000008020c7981 */ /* 0x000ea2000c1e1900 */
[----:B------:R-:W-:Y:S01]  /*0d00*/  ISETP.NE.AND P3, PT, R10, 0x1, PT ;  /* 0x000000010a00780c */ /* 0x000fe20003f65270 */
[----:B--2---:R-:W-:-:S12]  /*0d10*/  FADD.FTZ R13, R13, R12 ;  /* 0x0000000c0d0d7221 */ /* 0x004fd80000010000 */
[----:B------:R-:W-:Y:S05]  /*0d20*/  @!P3 BRA `(.L_x_59) ;  /* 0x000000000014b947 */ /* 0x000fea0003800000 */
[----:B------:R-:W-:Y:S01]  /*0d30*/  ISETP.NE.AND P3, PT, R10, 0x2, PT ;  /* 0x000000020a00780c */ /* 0x000fe20003f65270 */
[----:B------:R-:W2:-:S12]  /*0d40*/  LDG.E R12, desc[UR8][R2.64+0x4] ;  /* 0x00000408020c7981 */ /* 0x000e98000c1e1900 */
[----:B------:R-:W3:Y:S01]  /*0d50*/  @P3 LDG.E R14, desc[UR8][R2.64+0x8] ;  /* 0x00000808020e3981 */ /* 0x000ee2000c1e1900 */
[----:B--2---:R-:W-:-:S04]  /*0d60*/  FADD.FTZ R13, R13, R12 ;  /* 0x0000000c0d0d7221 */ /* 0x004fc80000010000 */
[----:B---3--:R-:W-:-:S07]  /*0d70*/  @P3 FADD.FTZ R13, R13, R14 ;  /* 0x0000000e0d0d3221 */ /* 0x008fce0000010000 */
.L_x_59:
[----:B------:R-:W-:Y:S05]  /*0d80*/  BSYNC.RECONVERGENT B0 ;  /* 0x0000000000007941 */ /* 0x000fea0003800200 */
.L_x_58:
[----:B------:R-:W0:Y:S02]  /*0d90*/  LDC.64 R2, c[0x0][0x3a8] ;  /* 0x0000ea00ff027b82 */ /* 0x000e240000000a00 */
[C---:B0-----:R-:W-:Y:S01]  /*0da0*/  IMAD.WIDE R2, R0.reuse, 0x4, R2 ;  /* 0x0000000400027825 */ /* 0x041fe200078e0202 */
[----:B------:R-:W-:-:S04]  /*0db0*/  IADD3 R0, PT, PT, R0, UR6, RZ ;  /* 0x0000000600007c10 */ /* 0x000fc8000fffe0ff */
[----:B------:R0:W-:Y:S01]  /*0dc0*/  STG.E desc[UR8][R2.64], R13 ;  /* 0x0000000d02007986 */ /* 0x0001e2000c101908 */
[----:B------:R-:W-:Y:S05]  /*0dd0*/  BRA.U !UP0, `(.L_x_67) ;  /* 0xfffffff908307547 */ /* 0x000fea000b83ffff */
[----:B------:R-:W-:Y:S05]  /*0de0*/  EXIT ;  /* 0x000000000000794d */ /* 0x000fea0003800000 */
        .weak           $__internal_6_$__cuda_sm20_div_u64
        .type           $__internal_6_$__cuda_sm20_div_u64,@function
        .size           $__internal_6_$__cuda_sm20_div_u64,($__internal_7_$__cuda_sm20_rem_u64 - $__internal_6_$__cuda_sm20_div_u64)
$__internal_6_$__cuda_sm20_div_u64:
        /* <DEDUP_REMOVED lines=71> */
[----:B------:R-:W-:Y:S06]  /*1260*/  RET.REL.NODEC R4 `(_ZN2at6native53_GLOBAL__N__7c5e0505_20_UpSampleNearest1d_cu_19867e3837upsample_nearest1d_backward_out_frameIffXadL_ZNS0_46nearest_neighbor_exact_bw_compute_source_indexEfiiEEEEvPKT_mmmmPS3_f) ;  /* 0xffffffec04647950 */ /* 0x000fec0003c3ffff */
        .weak           $__internal_7_$__cuda_sm20_rem_u64
        .type           $__internal_7_$__cuda_sm20_rem_u64,@function
        .size           $__internal_7_$__cuda_sm20_rem_u64,(.L_x_311 - $__internal_7_$__cuda_sm20_rem_u64)
$__internal_7_$__cuda_sm20_rem_u64:
        /* <DEDUP_REMOVED lines=64> */
[----:B------:R-:W-:Y:S05]  /*1670*/  RET.REL.NODEC R6 `(_ZN2at6native53_GLOBAL__N__7c5e0505_20_UpSampleNearest1d_cu_19867e3837upsample_nearest1d_backward_out_frameIffXadL_ZNS0_46nearest_neighbor_exact_bw_compute_source_indexEfiiEEEEvPKT_mmmmPS3_f) ;  /* 0xffffffe806607950 */ /* 0x000fea0003c3ffff */
.L_x_68:
        /* <DEDUP_REMOVED lines=16> */
.L_x_311:


//--------------------- .text._ZN2at6native53_GLOBAL__N__7c5e0505_20_UpSampleNearest1d_cu_19867e3837upsample_nearest1d_backward_out_frameIddXadL_ZNS0_46nearest_neighbor_exact_bw_compute_source_indexEfiiEEEEvPKT_mmmmPS3_f --------------------------
	.section	.text._ZN2at6native53_GLOBAL__N__7c5e0505_20_UpSampleNearest1d_cu_19867e3837upsample_nearest1d_backward_out_frameIddXadL_ZNS0_46nearest_neighbor_exact_bw_compute_source_indexEfiiEEEEvPKT_mmmmPS3_f,"ax",@progbits
	.align	128
.text._ZN2at6native53_GLOBAL__N__7c5e0505_20_UpSampleNearest1d_cu_19867e3837upsample_nearest1d_backward_out_frameIddXadL_ZNS0_46nearest_neighbor_exact_bw_compute_source_indexEfiiEEEEvPKT_mmmmPS3_f:
        .type           _ZN2at6native53_GLOBAL__N__7c5e0505_20_UpSampleNearest1d_cu_19867e3837upsample_nearest1d_backward_out_frameIddXadL_ZNS0_46nearest_neighbor_exact_bw_compute_source_indexEfiiEEEEvPKT_mmmmPS3_f,@function
        .size           _ZN2at6native53_GLOBAL__N__7c5e0505_20_UpSampleNearest1d_cu_19867e3837upsample_nearest1d_backward_out_frameIddXadL_ZNS0_46nearest_neighbor_exact_bw_compute_source_indexEfiiEEEEvPKT_mmmmPS3_f,(.L_x_314 - _ZN2at6native53_GLOBAL__N__7c5e0505_20_UpSampleNearest1d_cu_19867e3837upsample_nearest1d_backward_out_frameIddXadL_ZNS0_46nearest_neighbor_exact_bw_compute_source_indexEfiiEEEEvPKT_mmmmPS3_f)
        .other          _ZN2at6native53_GLOBAL__N__7c5e0505_20_UpSampleNearest1d_cu_19867e3837upsample_nearest1d_backward_out_frameIddXadL_ZNS0_46nearest_neighbor_exact_bw_compute_source_indexEfiiEEEEvPKT_mmmmPS3_f,@"STO_CUDA_ENTRY STV_DEFAULT"
_ZN2at6native53_GLOBAL__N__7c5e0505_20_UpSampleNearest1d_cu_19867e3837upsample_nearest1d_backward_out_frameIddXadL_ZNS0_46nearest_neighbor_exact_bw_compute_source_indexEfiiEEEEvPKT_mmmmPS3_f:
        /* <DEDUP_REMOVED lines=38> */
[----:B------:R-:W-:-:S04]  /*0260*/  @!P2 LOP3.LUT R6, RZ, UR10, RZ, 0x33, !PT ;  /* 0x0000000aff06ac12 */ /* 0x000fc8000f8e33ff */
[----:B------:R-:W-:-:S05]  /*0270*/  IADD3 R3, PT, PT, -R6, RZ, RZ ;  /* 0x000000ff06037210 */ /* 0x000fca0007ffe1ff */
[----:B------:R-:W-:Y:S01]  /*0280*/  IMAD R4, R3, UR10, R0 ;  /* 0x0000000a03047c24 */ /* 0x000fe2000f8e0200 */
[----:B------:R-:W-:Y:S06]  /*0290*/  BRA `(.L_x_71) ;  /* 0x0000000000147947 */ /* 0x000fec0003800000 */
.L_x_70:
[----:B------:R-:W-:-:S07]  /*02a0*/  MOV R4, 0x2c0 ;  /* 0x000002c000047802 */ /* 0x000fce0000000f00 */
[----:B------:R-:W-:Y:S05]  /*02b0*/  CALL.REL.NOINC `($__internal_8_$__cuda_sm20_div_u64) ;  /* 0x0000001000687944 */ /* 0x000fea0003c00000 */
[----:B------:R-:W0:Y:S01]  /*02c0*/  LDCU UR4, c[0x0][0x3a0] ;  /* 0x00007400ff0477ac */ /* 0x000e220008000800 */
[----:B------:R-:W-:-:S04]  /*02d0*/  IMAD.MOV R3, RZ, RZ, -R6 ;  /* 0x000000ffff037224 */ /* 0x000fc800078e0a06 */
[----:B0-----:R-:W-:-:S07]  /*02e0*/  IMAD R4, R3, UR4, R0 ;  /* 0x0000000403047c24 */ /* 0x001fce000f8e0200 */
.L_x_71:
[----:B------:R-:W-:Y:S05]  /*02f0*/  BSYNC.RECONVERGENT B0 ;  /* 0x0000000000007941 */ /* 0x000fea0003800200 */
.L_x_69:
        /* <DEDUP_REMOVED lines=21> */
[----:B------:R-:W-:Y:S01]  /*0450*/  @P0 VIADD R6, R6, -UR4 ;  /* 0x8000000406060c36 */ /* 0x000fe20008000000 */
[----:B------:R-:W-:-:S04]  /*0460*/  @!P1 LOP3.LUT R6, RZ, UR4, RZ, 0x33, !PT ;  /* 0x00000004ff069c12 */ /* 0x000fc8000f8e33ff */
[----:B------:R-:W-:Y:S01]  /*0470*/  MOV R2, R6 ;  /* 0x0000000600027202 */ /* 0x000fe20000000f00 */
[----:B------:R-:W-:Y:S06]  /*0480*/  BRA `(.L_x_74) ;  /* 0x00000000000c7947 */ /* 0x000fec0003800000 */
.L_x_73:
[----:B------:R-:W-:Y:S01]  /*0490*/  IMAD.MOV.U32 R5, RZ, RZ, R7 ;  /* 0x000000ffff057224 */ /* 0x000fe200078e0007 */
[----:B------:R-:W-:-:S07]  /*04a0*/  MOV R8, 0x4c0 ;  /* 0x000004c000087802 */ /* 0x000fce0000000f00 */
[----:B------:R-:W-:Y:S05]  /*04b0*/  CALL.REL.NOINC `($__internal_9_$__cuda_sm20_rem_u64) ;  /* 0x0000001400087944 */ /* 0x000fea0003c00000 */
.L_x_74:
[----:B------:R-:W-:Y:S05]  /*04c0*/  BSYNC.RECONVERGENT B0 ;  /* 0x0000000000007941 */ /* 0x000fea0003800200 */
.L_x_72:
        /* <DEDUP_REMOVED lines=9> */
[----:B------:R-:W-:-:S03]  /*0560*/  FFMA.FTZ R3, R4, R6, -0.5 ;  /* 0xbf00000004037423 */ /* 0x000fc60000010006 */
[----:B------:R0:W2:Y:S08]  /*0570*/  F2I.FTZ.CEIL.NTZ R4, R5 ;  /* 0x0000000500047305 */ /* 0x0000b0000021b100 */
[----:B-1----:R-:W-:Y:S05]  /*0580*/  @!P0 EXIT ;  /* 0x000000000000894d */ /* 0x002fea0003800000 */
[----:B------:R-:W0:Y:S01]  /*0590*/  F2I.FTZ.CEIL.NTZ R3, R3 ;  /* 0x0000000300037305 */ /* 0x000e22000021b100 */
[----:B--2---:R-:W-:Y:S01]  /*05a0*/  VIMNMX R4, PT, PT, R4, UR4, PT ;  /* 0x0000000404047c48 */ /* 0x004fe2000bfe0100 */
[----:B------:R-:W1:Y:S01]  /*05b0*/  LDCU.64 UR8, c[0x0][0x358] ;  /* 0x00006b00ff0877ac */ /* 0x000e620008000a00 */
[----:B------:R-:W-:Y:S01]  /*05c0*/  UMOV UR5, URZ ;  /* 0x000000ff00057c82 */ /* 0x000fe20008000000 */
[----:B0-----:R-:W-:Y:S01]  /*05d0*/  VIMNMX R5, PT, PT, R3, UR4, PT ;  /* 0x0000000403057c48 */ /* 0x001fe2000bfe0100 */
[----:B------:R-:W-:-:S03]  /*05e0*/  UMOV UR4, URZ ;  /* 0x000000ff00047c82 */ /* 0x000fc60008000000 */
[C---:B------:R-:W-:Y:S01]  /*05f0*/  IADD3 R26, PT, PT, -R5.reuse, R4, RZ ;  /* 0x00000004051a7210 */ /* 0x040fe20007ffe1ff */
[----:B------:R-:W-:-:S03]  /*0600*/  IMAD.IADD R10, R5, 0x1, -R4 ;  /* 0x00000001050a7824 */ /* 0x000fc600078e0a04 */
[C---:B------:R-:W-:Y:S02]  /*0610*/  LOP3.LUT R6, R26.reuse, 0xf, RZ, 0xc0, !PT ;  /* 0x0000000f1a067812 */ /* 0x040fe400078ec0ff */
[C---:B------:R-:W-:Y:S02]  /*0620*/  LOP3.LUT R7, R26.reuse, 0x7, RZ, 0xc0, !PT ;  /* 0x000000071a077812 */ /* 0x040fe400078ec0ff */
[----:B------:R-:W-:Y:S01]  /*0630*/  LOP3.LUT R27, R26, 0xfffffff0, RZ, 0xc0, !PT ;  /* 0xfffffff01a1b7812 */ /* 0x000fe200078ec0ff */
[----:B------:R-:W-:Y:S01]  /*0640*/  VIADD R8, R6, 0xffffffff ;  /* 0xffffffff06087836 */ /* 0x000fe20000000000 */
[----:B------:R-:W-:Y:S02]  /*0650*/  IADD3 R9, PT, PT, R7, -0x1, RZ ;  /* 0xffffffff07097810 */ /* 0x000fe40007ffe0ff */
[----:B------:R-:W-:Y:S01]  /*0660*/  ISETP.GT.U32.AND P2, PT, R10, -0x10, PT ;  /* 0xfffffff00a00780c */ /* 0x000fe20003f44070 */
[----:B------:R-:W-:Y:S01]  /*0670*/  IMAD.MOV R27, RZ, RZ, -R27 ;  /* 0x000000ffff1b7224 */ /* 0x000fe200078e0a1b */
[----:B------:R-:W-:-:S02]  /*0680*/  ISETP.GE.U32.AND P1, PT, R8, 0x7, PT ;  /* 0x000000070800780c */ /* 0x000fc40003f26070 */
[----:B------:R-:W-:Y:S02]  /*0690*/  ISETP.GE.U32.AND P0, PT, R9, 0x3, PT ;  /* 0x000000030900780c */ /* 0x000fe40003f06070 */
[----:B-1----:R-:W-:-:S11]  /*06a0*/  LOP3.LUT R26, R26, 0x3, RZ, 0xc0, !PT ;  /* 0x000000031a1a7812 */ /* 0x002fd600078ec0ff */
.L_x_84:
[----:B0-----:R-:W0:Y:S01]  /*06b0*/  LDC R9, c[0x0][0x390] ;  /* 0x0000e400ff097b82 */ /* 0x001e220000000800 */
[----:B------:R-:W1:Y:S01]  /*06c0*/  LDCU.64 UR12, c[0x0][0x388] ;  /* 0x00007100ff0c77ac */ /* 0x000e620008000a00 */
[----:B------:R-:W-:Y:S01]  /*06d0*/  ISETP.GE.AND P3, PT, R3, R4, PT ;  /* 0x000000040300720c */ /* 0x000fe20003f66270 */
[----:B------:R-:W-:Y:S01]  /*06e0*/  BSSY.RECONVERGENT B0, `(.L_x_75) ;  /* 0x00000d1000007945 */ /* 0x000fe20003800200 */
[----:B------:R-:W-:Y:S01]  /*06f0*/  CS2R R14, SRZ ;  /* 0x00000000000e7805 */ /* 0x000fe2000001ff00 */
[----:B------:R-:W2:Y:S01]  /*0700*/  LDCU UR10, c[0x0][0x398] ;  /* 0x00007300ff0a77ac */ /* 0x000ea20008000800 */
[----:B0-----:R-:W-:Y:S01]  /*0710*/  IMAD R8, R9, UR4, R2 ;  /* 0x0000000409087c24 */ /* 0x001fe2000f8e0202 */
[----:B------:R-:W-:-:S03]  /*0720*/  UIADD3 UR4, UP0, UPT, UR4, 0x1, URZ ;  /* 0x0000000104047890 */ /* 0x000fc6000ff1e0ff */
[----:B--2---:R-:W-:Y:S01]  /*0730*/  IMAD R28, R8, UR10, R5 ;  /* 0x0000000a081c7c24 */ /* 0x004fe2000f8e0205 */
[----:B------:R-:W-:Y:S02]  /*0740*/  UIADD3.X UR5, UPT, UPT, URZ, UR5, URZ, UP0, !UPT ;  /* 0x00000005ff057290 */ /* 0x000fe400087fe4ff */
[----:B-1----:R-:W-:-:S04]  /*0750*/  UISETP.GE.U32.AND UP0, UPT, UR4, UR12, UPT ;  /* 0x0000000c0400728c */ /* 0x002fc8000bf06070 */
[----:B------:R-:W-:Y:S01]  /*0760*/  UISETP.GE.U32.AND.EX UP0, UPT, UR5, UR13, UPT, UP0 ;  /* 0x0000000d0500728c */ /* 0x000fe2000bf06100 */
[----:B----4-:R-:W-:Y:S10]  /*0770*/  @P3 BRA `(.L_x_76) ;  /* 0x0000000c001c3947 */ /* 0x010ff40003800000 */
[----:B------:R-:W-:Y:S01]  /*0780*/  BSSY.RECONVERGENT B1, `(.L_x_77) ;  /* 0x0000067000017945 */ /* 0x000fe20003800200 */
[----:B------:R-:W-:Y:S02]  /*0790*/  ISETP.NE.AND P4, PT, R6, RZ, PT ;  /* 0x000000ff0600720c */ /* 0x000fe40003f85270 */
[----:B------:R-:W-:Y:S01]  /*07a0*/  CS2R R14, SRZ ;  /* 0x00000000000e7805 */ /* 0x000fe2000001ff00 */
[----:B------:R-:W-:Y:S10]  /*07b0*/  @P2 BRA `(.L_x_78) ;  /* 0x00000004008c2947 */ /* 0x000ff40003800000 */
[----:B------:R-:W-:Y:S01]  /*07c0*/  IMAD.MOV.U32 R24, RZ, RZ, R27 ;  /* 0x000000ffff187224 */ /* 0x000fe200078e001b */
[----:B------:R-:W-:-:S07]  /*07d0*/  CS2R R14, SRZ ;  /* 0x00000000000e7805 */ /* 0x000fce000001ff00 */
.L_x_79:
[----:B------:R-:W0:Y:S02]  /*07e0*/  LDC.64 R22, c[0x0][0x380] ;  /* 0x0000e000ff167b82 */ /* 0x000e240000000a00 */
[----:B0-----:R-:W-:-:S05]  /*07f0*/  IMAD.WIDE R22, R28, 0x8, R22 ;  /* 0x000000081c167825 */ /* 0x001fca00078e0216 */
[----:B------:R-:W2:Y:S04]  /*0800*/  LDG.E.64 R12, desc[UR8][R22.64] ;  /* 0x00000008160c7981 */ /* 0x000ea8000c1e1b00 */
[----:B------:R-:W3:Y:S04]  /*0810*/  LDG.E.64 R10, desc[UR8][R22.64+0x8] ;  /* 0x00000808160a7981 */ /* 0x000ee8000c1e1b00 */
[----:B------:R-:W4:Y:S04]  /*0820*/  LDG.E.64 R8, desc[UR8][R22.64+0x10] ;  /* 0x0000100816087981 */ /* 0x000f28000c1e1b00 */
[----:B------:R-:W5:Y:S04]  /*0830*/  LDG.E.64 R18, desc[UR8][R22.64+0x18] ;  /* 0x0000180816127981 */ /* 0x000f68000c1e1b00 */
[----:B------:R-:W5:Y:S04]  /*0840*/  LDG.E.64 R16, desc[UR8][R22.64+0x20] ;  /* 0x0000200816107981 */ /* 0x000f68000c1e1b00 */
[----:B------:R-:W5:Y:S01]  /*0850*/  LDG.E.64 R20, desc[UR8][R22.64+0x48] ;  /* 0x0000480816147981 */ /* 0x000f62000c1e1b00 */
[----:B--2---:R0:W3:Y:S03]  /*0860*/  DADD R12, R12, R14 ;  /* 0x000000000c0c7229 */ /* 0x0040e6000000000e */
[----:B0-----:R-:W2:-:S15]  /*0870*/  LDG.E.64 R14, desc[UR8][R22.64+0x28] ;  /* 0x00002808160e7981 */ /* 0x001e9e000c1e1b00 */
[----:B------:R-:W-:-:S15]  /*0880*/  NOP ;  /* 0x0000000000007918 */ /* 0x000fde0000000000 */
[----:B------:R-:W-:-:S15]  /*0890*/  NOP ;  /* 0x0000000000007918 */ /* 0x000fde0000000000 */
[----:B------:R-:W-:-:S15]  /*08a0*/  NOP ;  /* 0x0000000000007918 */ /* 0x000fde0000000000 */
[----:B------:R-:W-:-:S01]  /*08b0*/  NOP ;  /* 0x0000000000007918 */ /* 0x000fc20000000000 */
[----:B---3--:R0:W4:Y:S02]  /*08c0*/  DADD R10, R12, R10 ;  /* 0x000000000c0a7229 */ /* 0x008124000000000a */
[----:B0-----:R-:W3:-:S15]  /*08d0*/  LDG.E.64 R12, desc[UR8][R22.64+0x30] ;  /* 0x00003008160c7981 */ /* 0x001ede000c1e1b00 */
[----:B------:R-:W-:-:S15]  /*08e0*/  NOP ;  /* 0x0000000000007918 */ /* 0x000fde0000000000 */
[----:B------:R-:W-:-:S15]  /*08f0*/  NOP ;  /* 0x0000000000007918 */ /* 0x000fde0000000000 */
[----:B------:R-:W-:-:S15]  /*0900*/  NOP ;  /* 0x0000000000007918 */ /* 0x000fde0000000000 */
[----:B------:R-:W-:-:S02]  /*0910*/  NOP ;  /* 0x0000000000007918 */ /* 0x000fc40000000000 */
[----:B----4-:R0:W5:Y:S02]  /*0920*/  DADD R8, R10, R8 ;  /* 0x000000000a087229 */ /* 0x0101640000000008 */
[----:B0-----:R-:W4:-:S15]  /*0930*/  LDG.E.64 R10, desc[UR8][R22.64+0x38] ;  /* 0x00003808160a7981 */ /* 0x001f1e000c1e1b00 */
[----:B------:R-:W-:-:S15]  /*0940*/  NOP ;  /* 0x0000000000007918 */ /* 0x000fde0000000000 */
[----:B------:R-:W-:-:S15]  /*0950*/  NOP ;  /* 0x0000000000007918 */ /* 0x000fde0000000000 */
[----:B------:R-:W-:-:S15]  /*0960*/  NOP ;  /* 0x0000000000007918 */ /* 0x000fde0000000000 */
[----:B------:R-:W-:-:S02]  /*0970*/  NOP ;  /* 0x0000000000007918 */ /* 0x000fc40000000000 */
[----:B-----5:R0:W1:Y:S02]  /*0980*/  DADD R18, R8, R18 ;  /* 0x0000000008127229 */ /* 0x0200640000000012 */
[----:B0-----:R-:W5:-:S15]  /*0990*/  LDG.E.64 R8, desc[UR8][R22.64+0x40] ;  /* 0x0000400816087981 */ /* 0x001f5e000c1e1b00 */
[----:B------:R-:W-:-:S15]  /*09a0*/  NOP ;  /* 0x0000000000007918 */ /* 0x000fde0000000000 */
[----:B------:R-:W-:-:S15]  /*09b0*/  NOP ;  /* 0x0000000000007918 */ /* 0x000fde0000000000 */
[----:B------:R-:W-:-:S15]  /*09c0*/  NOP ;  /* 0x0000000000007918 */ /* 0x000fde0000000000 */
[----:B------:R-:W-:-:S02]  /*09d0*/  NOP ;  /* 0x0000000000007918 */ /* 0x000fc40000000000 */
[----:B-1----:R0:W2:Y:S02]  /*09e0*/  DADD R16, R18, R16 ;  /* 0x0000000012107229 */ /* 0x0020a40000000010 */
[----:B0-----:R-:W5:-:S15]  /*09f0*/  LDG.E.64 R18, desc[UR8][R22.64+0x50] ;  /* 0x0000500816127981 */ /* 0x001f5e000c1e1b00 */
[----:B------:R-:W-:-:S15]  /*0a00*/  NOP ;  /* 0x0000000000007918 */ /* 0x000fde0000000000 */
[----:B------:R-:W-:-:S15]  /*0a10*/  NOP ;  /* 0x0000000000007918 */ /* 0x000fde0000000000 */
[----:B------:R-:W-:-:S15]  /*0a20*/  NOP ;  /* 0x0000000000007918 */ /* 0x000fde0000000000 */
[----:B------:R-:W-:-:S02]  /*0a30*/  NOP ;  /* 0x0000000000007918 */ /* 0x000fc40000000000 */
[----:B--2---:R0:W3:Y:S02]  /*0a40*/  DADD R14, R16, R14 ;  /* 0x00000000100e7229 */ /* 0x0040e4000000000e */
[----:B0-----:R-:W2:-:S15]  /*0a50*/  LDG.E.64 R16, desc[UR8][R22.64+0x58] ;  /* 0x0000580816107981 */ /* 0x001e9e000c1e1b00 */
[----:B------:R-:W-:-:S15]  /*0a60*/  NOP ;  /* 0x0000000000007918 */ /* 0x000fde0000000000 */
[----:B------:R-:W-:-:S15]  /*0a70*/  NOP ;  /* 0x0000000000007918 */ /* 0x000fde0000000000 */
[----:B------:R-:W-:-:S15]  /*0a80*/  NOP ;  /* 0x0000000000007918 */ /* 0x000fde0000000000 */
[----:B------:R-:W-:-:S02]  /*0a90*/  NOP ;  /* 0x0000000000007918 */ /* 0x000fc40000000000 */
        /* <DEDUP_REMOVED lines=18> */
[----:B-1----:R0:W1:Y:S02]  /*0bc0*/  DADD R20, R8, R20 ;  /* 0x0000000008147229 */ /* 0x0020640000000014 */
[----:B0-----:R-:W3:Y:S01]  /*0bd0*/  LDG.E.64 R8, desc[UR8][R22.64+0x60] ;  /* 0x0000600816087981 */ /* 0x001ee2000c1e1b00 */
[----:B------:R-:W-:-:S04]  /*0be0*/  IADD3 R24, PT, PT, R24, 0x10, RZ ;  /* 0x0000001018187810 */ /* 0x000fc80007ffe0ff */
[----:B------:R-:W-:Y:S01]  /*0bf0*/  ISETP.NE.AND P3, PT, R24, RZ, PT ;  /* 0x000000ff1800720c */ /* 0x000fe20003f65270 */
[----:B------:R-:W-:-:S15]  /*0c00*/  VIADD R28, R28, 0x10 ;  /* 0x000000101c1c7836 */ /* 0x000fde0000000000 */
[----:B------:R-:W-:-:S15]  /*0c10*/  NOP ;  /* 0x0000000000007918 */ /* 0x000fde0000000000 */
[----:B------:R-:W-:-:S15]  /*0c20*/  NOP ;  /* 0x0000000000007918 */ /* 0x000fde0000000000 */
[----:B------:R-:W-:-:S11]  /*0c30*/  NOP ;  /* 0x0000000000007918 */ /* 0x000fd60000000000 */
[----:B-1----:R-:W2:-:S15]  /*0c40*/  DADD R18, R20, R18 ;  /* 0x0000000014127229 */ /* 0x002e9e0000000012 */
[----:B------:R-:W-:-:S15]  /*0c50*/  NOP ;  /* 0x0000000000007918 */ /* 0x000fde0000000000 */
[----:B------:R-:W-:-:S15]  /*0c60*/  NOP ;  /* 0x0000000000007918 */ /* 0x000fde0000000000 */
[----:B------:R-:W-:-:S15]  /*0c70*/  NOP ;  /* 0x0000000000007918 */ /* 0x000fde0000000000 */
[----:B------:R-:W-:-:S04]  /*0c80*/  NOP ;  /* 0x0000000000007918 */ /* 0x000fc80000000000 */
[----:B--2---:R-:W3:-:S15]  /*0c90*/  DADD R16, R18, R16 ;  /* 0x0000000012107229 */ /* 0x004ede0000000010 */
[----:B------:R-:W-:-:S15]  /*0ca0*/  NOP ;  /* 0x0000000000007918 */ /* 0x000fde0000000000 */
[----:B------:R-:W-:-:S15]  /*0cb0*/  NOP ;  /* 0x0000000000007918 */ /* 0x000fde0000000000 */
[----:B------:R-:W-:-:S15]  /*0cc0*/  NOP ;  /* 0x0000000000007918 */ /* 0x000fde0000000000 */
[----:B------:R-:W-:-:S04]  /*0cd0*/  NOP ;  /* 0x0000000000007918 */ /* 0x000fc80000000000 */
[----:B---3--:R-:W5:-:S15]  /*0ce0*/  DADD R8, R16, R8 ;  /* 0x0000000010087229 */ /* 0x008f5e0000000008 */
[----:B------:R-:W-:-:S15]  /*0cf0*/  NOP ;  /* 0x0000000000007918 */ /* 0x000fde0000000000 */
[----:B------:R-:W-:-:S15]  /*0d00*/  NOP ;  /* 0x0000000000007918 */ /* 0x000fde0000000000 */
[----:B------:R-:W-:-:S15]  /*0d10*/  NOP ;  /* 0x0000000000007918 */ /* 0x000fde0000000000 */
[----:B------:R-:W-:-:S04]  /*0d20*/  NOP ;  /* 0x0000000000007918 */ /* 0x000fc80000000000 */
[----:B-----5:R-:W4:-:S15]  /*0d30*/  DADD R8, R8, R10 ;  /* 0x0000000008087229 */ /* 0x020f1e000000000a */
[----:B------:R-:W-:-:S15]  /*0d40*/  NOP ;  /* 0x0000000000007918 */ /* 0x000fde0000000000 */
[----:B------:R-:W-:-:S15]  /*0d50*/  NOP ;  /* 0x0000000000007918 */ /* 0x000fde0000000000 */
[----:B------:R-:W-:-:S15]  /*0d60*/  NOP ;  /* 0x0000000000007918 */ /* 0x000fde0000000000 */
[----:B------:R-:W-:-:S04]  /*0d70*/  NOP ;  /* 0x0000000000007918 */ /* 0x000fc80000000000 */
[----:B----4-:R-:W0:-:S15]  /*0d80*/  DADD R8, R8, R12 ;  /* 0x0000000008087229 */ /* 0x010e1e000000000c */
[----:B------:R-:W-:-:S15]  /*0d90*/  NOP ;  /* 0x0000000000007918 */ /* 0x000fde0000000000 */
[----:B------:R-:W-:-:S15]  /*0da0*/  NOP ;  /* 0x0000000000007918 */ /* 0x000fde0000000000 */
[----:B------:R-:W-:-:S15]  /*0db0*/  NOP ;  /* 0x0000000000007918 */ /* 0x000fde0000000000 */
[----:B------:R-:W-:-:S04]  /*0dc0*/  NOP ;  /* 0x0000000000007918 */ /* 0x000fc80000000000 */
[----:B0-----:R0:W1:Y:S02]  /*0dd0*/  DADD R14, R8, R14 ;  /* 0x00000000080e7229 */ /* 0x001064000000000e */
[----:B01----:R-:W-:Y:S05]  /*0de0*/  @P3 BRA `(.L_x_79) ;  /* 0xfffffff8007c3947 */ /* 0x003fea000383ffff */
.L_x_78:
[----:B------:R-:W-:Y:S05]  /*0df0*/  BSYNC.RECONVERGENT B1 ;  /* 0x0000000000017941 */ /* 0x000fea0003800200 */
.L_x_77:
[----:B------:R-:W-:Y:S05]  /*0e00*/  @!P4 BRA `(.L_x_76) ;  /* 0x000000040078c947 */ /* 0x000fea0003800000 */
[----:B------:R-:W-:Y:S01]  /*0e10*/  BSSY.RECONVERGENT B1, `(.L_x_80) ;  /* 0x0000031000017945 */ /* 0x000fe20003800200 */
[----:B------:R-:W-:-:S03]  /*0e20*/  ISETP.NE.AND P3, PT, R7, RZ, PT ;  /* 0x000000ff0700720c */ /* 0x000fc60003f65270 */
[----:B------:R-:W-:Y:S10]  /*0e30*/  @!P1 BRA `(.L_x_81) ;  /* 0x0000000000b89947 */ /* 0x000ff40003800000 */
[----:B------:R-:W0:Y:S02]  /*0e40*/  LDC.64 R22, c[0x0][0x380] ;  /* 0x0000e000ff167b82 */ /* 0x000e240000000a00 */
[----:B0-----:R-:W-:-:S05]  /*0e50*/  IMAD.WIDE R22, R28, 0x8, R22 ;  /* 0x000000081c167825 */ /* 0x001fca00078e0216 */
[----:B------:R-:W2:Y:S04]  /*0e60*/  LDG.E.64 R18, desc[UR8][R22.64] ;  /* 0x0000000816127981 */ /* 0x000ea8000c1e1b00 */
[----:B------:R-:W3:Y:S04]  /*0e70*/  LDG.E.64 R20, desc[UR8][R22.64+0x8] ;  /* 0x0000080816147981 */ /* 0x000ee8000c1e1b00 */
[----:B------:R-:W4:Y:S04]  /*0e80*/  LDG.E.64 R16, desc[UR8][R22.64+0x10] ;  /* 0x0000100816107981 */ /* 0x000f28000c1e1b00 */
[----:B------:R-:W5:Y:S04]  /*0e90*/  LDG.E.64 R12, desc[UR8][R22.64+0x20] ;  /* 0x00002008160c7981 */ /* 0x000f68000c1e1b00 */
[----:B------:R-:W5:Y:S04]  /*0ea0*/  LDG.E.64 R10, desc[UR8][R22.64+0x28] ;  /* 0x00002808160a7981 */ /* 0x000f68000c1e1b00 */
[----:B------:R-:W5:Y:S04]  /*0eb0*/  LDG.E.64 R8, desc[UR8][R22.64+0x30] ;  /* 0x0000300816087981 */ /* 0x000f68000c1e1b00 */
[----:B------:R-:W5:Y:S01]  /*0ec0*/  LDG.E.64 R24, desc[UR8][R22.64+0x38] ;  /* 0x0000380816187981 */ /* 0x000f62000c1e1b00 */
[----:B--2---:R0:W3:Y:S03]  /*0ed0*/  DADD R18, R14, R18 ;  /* 0x000000000e127229 */ /* 0x0040e60000000012 */
[----:B0-----:R-:W2:Y:S01]  /*0ee0*/  LDG.E.64 R14, desc[UR8][R22.64+0x18] ;  /* 0x00001808160e7981 */ /* 0x001ea2000c1e1b00 */
[----:B------:R-:W-:-:S15]  /*0ef0*/  VIADD R28, R28, 0x8 ;  /* 0x000000081c1c7836 */ /* 0x000fde0000000000 */
[----:B------:R-:W-:-:S15]  /*0f00*/  NOP ;  /* 0x0000000000007918 */ /* 0x000fde0000000000 */
[----:B------:R-:W-:-:S15]  /*0f10*/  NOP ;  /* 0x0000000000007918 */ /* 0x000fde0000000000 */
[----:B------:R-:W-:-:S15]  /*0f20*/  NOP ;  /* 0x0000000000007918 */ /* 0x000fde0000000000 */
[----:B---3--:R-:W4:-:S15]  /*0f30*/  DADD R18, R18, R20 ;  /* 0x0000000012127229 */ /* 0x008f1e0000000014 */
[----:B------:R-:W-:-:S15]  /*0f40*/  NOP ;  /* 0x0000000000007918 */ /* 0x000fde0000000000 */
[----:B------:R-:W-:-:S15]  /*0f50*/  NOP ;  /* 0x0000000000007918 */ /* 0x000fde0000000000 */
[----:B------:R-:W-:-:S15]  /*0f60*/  NOP ;  /* 0x0000000000007918 */ /* 0x000fde0000000000 */
[----:B------:R-:W-:-:S04]  /*0f70*/  NOP ;  /* 0x0000000000007918 */ /* 0x000fc80000000000 */
[----:B----4-:R-:W2:-:S15]  /*0f80*/  DADD R16, R18, R16 ;  /* 0x0000000012107229 */ /* 0x010e9e0000000010 */
[----:B------:R-:W-:-:S15]  /*0f90*/  NOP ;  /* 0x0000000000007918 */ /* 0x000fde0000000000 */
[----:B------:R-:W-:-:S15]  /*0fa0*/  NOP ;  /* 0x0000000000007918 */ /* 0x000fde0000000000 */
[----:B------:R-:W-:-:S15]  /*0fb0*/  NOP ;  /* 0x0000000000007918 */ /* 0x000fde0000000000 */
[----:B------:R-:W-:-:S04]  /*0fc0*/  NOP ;  /* 0x0000000000007918 */ /* 0x000fc80000000000 */
[----:B--2---:R-:W5:-:S15]  /*0fd0*/  DADD R14, R16, R14 ;  /* 0x00000000100e7229 */ /* 0x004f5e000000000e */
[----:B------:R-:W-:-:S15]  /*0fe0*/  NOP ;  /* 0x0000000000007918 */ /* 0x000fde0000000000 */
[----:B------:R-:W-:-:S15]  /*0ff0*/  NOP ;  /* 0x0000000000007918 */ /* 0x000fde0000000000 */
[----:B------:R-:W-:-:S15]  /*1000*/  NOP ;  /* 0x0000000000007918 */ /* 0x000fde0000000000 */
[----:B------:R-:W-:-:S04]  /*1010*/  NOP ;  /* 0x0000000000007918 */ /* 0x000fc80000000000 */
[----:B-----5:R-:W0:-:S15]  /*1020*/  DADD R12, R14, R12 ;  /* 0x000000000e0c7229 */ /* 0x020e1e000000000c */
[----:B------:R-:W-:-:S15]  /*1030*/  NOP ;  /* 0x0000000000007918 */ /* 0x000fde0000000000 */
[----:B------:R-:W-:-:S15]  /*1040*/  NOP ;  /* 0x0000000000007918 */ /* 0x000fde0000000000 */
[----:B------:R-:W-:-:S15]  /*1050*/  NOP ;  /* 0x0000000000007918 */ /* 0x000fde0000000000 */
[----:B------:R-:W-:-:S04]  /*1060*/  NOP ;  /* 0x0000000000007918 */ /* 0x000fc80000000000 */
[----:B0-----:R-:W0:-:S15]  /*1070*/  DADD R10, R12, R10 ;  /* 0x000000000c0a7229 */ /* 0x001e1e000000000a */
        /* <DEDUP_REMOVED lines=9> */
[----:B0-----:R0:W1:Y:S02]  /*1110*/  DADD R14, R8, R24 ;  /* 0x00000000080e7229 */ /* 0x0010640000000018 */
.L_x_81:
[----:B------:R-:W-:Y:S05]  /*1120*/  BSYNC.RECONVERGENT B1 ;  /* 0x0000000000017941 */ /* 0x000fea0003800200 */
.L_x_80:
[----:B------:R-:W-:Y:S05]  /*1130*/  @!P3 BRA `(.L_x_76) ;  /* 0x0000000000acb947 */ /* 0x000fea0003800000 */
[----:B------:R-:W-:Y:S01]  /*1140*/  BSSY.RECONVERGENT B1, `(.L_x_82) ;  /* 0x000001a000017945 */ /* 0x000fe20003800200 */
[----:B------:R-:W-:-:S03]  /*1150*/  ISETP.NE.AND P3, PT, R26, RZ, PT ;  /* 0x000000ff1a00720c */ /* 0x000fc60003f65270 */
[----:B------:R-:W-:Y:S10]  /*1160*/  @!P0 BRA `(.L_x_83) ;  /* 0x00000000005c8947 */ /* 0x000ff40003800000 */
[----:B------:R-:W2:Y:S02]  /*1170*/  LDC.64 R18, c[0x0][0x380] ;  /* 0x0000e000ff127b82 */ /* 0x000ea40000000a00 */
[----:B--2---:R-:W-:-:S05]  /*1180*/  IMAD.WIDE R18, R28, 0x8, R18 ;  /* 0x000000081c127825 */ /* 0x004fca00078e0212 */
[----:B------:R-:W1:Y:S04]  /*1190*/  LDG.E.64 R16, desc[UR8][R18.64] ;  /* 0x0000000812107981 */ /* 0x000e68000c1e1b00 */
[----:B0-----:R-:W2:Y:S04]  /*11a0*/  LDG.E.64 R8, desc[UR8][R18.64+0x8] ;  /* 0x0000080812087981 */ /* 0x001ea8000c1e1b00 */
[----:B------:R-:W3:Y:S04]  /*11b0*/  LDG.E.64 R10, desc[UR8][R18.64+0x10] ;  /* 0x00001008120a7981 */ /* 0x000ee8000c1e1b00 */
[----:B------:R-:W4:Y:S01]  /*11c0*/  LDG.E.64 R12, desc[UR8][R18.64+0x18] ;  /* 0x00001808120c7981 */ /* 0x000f22000c1e1b00 */
[----:B------:R-:W-:Y:S01]  /*11d0*/  IADD3 R28, PT, PT, R28, 0x4, RZ ;  /* 0x000000041c1c7810 */ /* 0x000fe20007ffe0ff */
        /* <DEDUP_REMOVED lines=10> */
[----:B---3--:R-:W4:-:S15]  /*1280*/  DADD R8, R8, R10 ;  /* 0x0000000008087229 */ /* 0x008f1e000000000a */
[----:B------:R-:W-:-:S15]  /*1290*/  NOP ;  /* 0x0000000000007918 */ /* 0x000fde0000000000 */
[----:B------:R-:W-:-:S15]  /*12a0*/  NOP ;  /* 0x0000000000007918 */ /* 0x000fde0000000000 */
[----:B------:R-:W-:-:S15]  /*12b0*/  NOP ;  /* 0x0000000000007918 */ /* 0x000fde0000000000 */
[----:B------:R-:W-:-:S04]  /*12c0*/  NOP ;  /* 0x0000000000007918 */ /* 0x000fc80000000000 */
[----:B----4-:R2:W3:Y:S02]  /*12d0*/  DADD R14, R8, R12 ;  /* 0x00000000080e7229 */ /* 0x0104e4000000000c */
.L_x_83:
[----:B------:R-:W-:Y:S05]  /*12e0*/  BSYNC.RECONVERGENT B1 ;  /* 0x0000000000017941 */ /* 0x000fea0003800200 */
.L_x_82:
[----:B------:R-:W-:Y:S05]  /*12f0*/  @!P3 BRA `(.L_x_76) ;  /* 0x00000000003cb947 */ /* 0x000fea0003800000 */
[----:B0-2---:R-:W0:Y:S02]  /*1300*/  LDC.64 R8, c[0x0][0x380] ;  /* 0x0000e000ff087b82 */ /* 0x005e240000000a00 */
[----:B0-----:R-:W-:-:S05]  /*1310*/  IMAD.WIDE R28, R28, 0x8, R8 ;  /* 0x000000081c1c7825 */ /* 0x001fca00078e0208 */
[----:B------:R-:W1:Y:S01]  /*1320*/  LDG.E.64 R8, desc[UR8][R28.64] ;  /* 0x000000081c087981 */ /* 0x000e62000c1e1b00 */
[----:B------:R-:W-:Y:S01]  /*1330*/  ISETP.NE.AND P3, PT, R26, 0x1, PT ;  /* 0x000000011a00780c */ /* 0x000fe20003f65270 */
[----:B-1-3--:R4:W0:-:S12]  /*1340*/  DADD R14, R14, R8 ;  /* 0x000000000e0e7229 */ /* 0x00a8180000000008 */
[----:B0---4-:R-:W-:Y:S05]  /*1350*/  @!P3 BRA `(.L_x_76) ;  /* 0x000000000024b947 */ /* 0x011fea0003800000 */
[----:B------:R-:W-:Y:S01]  /*1360*/  ISETP.NE.AND P3, PT, R26, 0x2, PT ;  /* 0x000000021a00780c */ /* 0x000fe20003f65270 */
[----:B------:R-:W2:-:S12]  /*1370*/  LDG.E.64 R8, desc[UR8][R28.64+0x8] ;  /* 0x000008081c087981 */ /* 0x000e98000c1e1b00 */
[----:B------:R-:W3:Y:S01]  /*1380*/  @P3 LDG.E.64 R10, desc[UR8][R28.64+0x10] ;  /* 0x000010081c0a3981 */ /* 0x000ee2000c1e1b00 */
[----:B--2---:R-:W3:-:S15]  /*1390*/  DADD R14, R14, R8 ;  /* 0x000000000e0e7229 */ /* 0x004ede0000000008 */
[----:B------:R-:W-:-:S15]  /*13a0*/  NOP ;  /* 0x0000000000007918 */ /* 0x000fde0000000000 */
[----:B------:R-:W-:-:S15]  /*13b0*/  NOP ;  /* 0x0000000000007918 */ /* 0x000fde0000000000 */
[----:B------:R-:W-:-:S15]  /*13c0*/  NOP ;  /* 0x0000000000007918 */ /* 0x000fde0000000000 */
[----:B------:R-:W-:-:S04]  /*13d0*/  NOP ;  /* 0x0000000000007918 */ /* 0x000fc80000000000 */
[----:B---3--:R4:W0:Y:S02]  /*13e0*/  @P3 DADD R14, R14, R10 ;  /* 0x000000000e0e3229 */ /* 0x008824000000000a */
.L_x_76:
[----:B------:R-:W-:Y:S05]  /*13f0*/  BSYNC.RECONVERGENT B0 ;  /* 0x0000000000007941 */ /* 0x000fea0003800200 */
.L_x_75:
[----:B0-2---:R-:W0:Y:S02]  /*1400*/  LDC.64 R8, c[0x0][0x3a8] ;  /* 0x0000ea00ff087b82 */ /* 0x005e240000000a00 */
[----:B0-----:R-:W-:-:S04]  /*1410*/  IMAD.WIDE R8, R0, 0x8, R8 ;  /* 0x0000000800087825 */ /* 0x001fc800078e0208 */
[----:B------:R-:W-:Y:S01]  /*1420*/  VIADD R0, R0, UR6 ;  /* 0x0000000600007c36 */ /* 0x000fe20008000000 */
[----:B-1-3--:R0:W-:Y:S01]  /*1430*/  STG.E.64 desc[UR8][R8.64], R14 ;  /* 0x0000000e08007986 */ /* 0x00a1e2000c101b08 */
[----:B------:R-:W-:Y:S05]  /*1440*/  BRA.U !UP0, `(.L_x_84) ;  /* 0xfffffff108987547 */ /* 0x000fea000b83ffff */
[----:B------:R-:W-:Y:S05]  /*1450*/  EXIT ;  /* 0x000000000000794d */ /* 0x000fea0003800000 */
        .weak           $__internal_8_$__cuda_sm20_div_u64
        .type           $__internal_8_$__cuda_sm20_div_u64,@function
        .size           $__internal_8_$__cuda_sm20_div_u64,($__internal_9_$__cuda_sm20_rem_u64 - $__internal_8_$__cuda_sm20_div_u64)
$__internal_8_$__cuda_sm20_div_u64:
        /* <DEDUP_REMOVED lines=14> */
[----:B------:R-:W-:Y:S01]  /*1540*/  IADD3.X R13, PT, PT, RZ, ~R9, RZ, P0, !PT ;  /* 0x80000009ff0d7210 */ /* 0x000fe200007fe4ff */
[----:B------:R-:W-:-:S04]  /*1550*/  IMAD.MOV.U32 R9, RZ, RZ, R6 ;  /* 0x000000ffff097224 */ /* 0x000fc800078e0006 */
[----:B------:R-:W-:-:S04]  /*1560*/  IMAD.WIDE.U32 R8, P0, R6, R13, R8 ;  /* 0x0000000d06087225 */ /* 0x000fc80007800008 */
[C---:B------:R-:W-:Y:S02]  /*1570*/  IMAD R15, R7.reuse, R13, RZ ;  /* 0x0000000d070f7224 */ /* 0x040fe400078e02ff */
[----:B------:R-:W-:-:S04]  /*1580*/  IMAD.HI.U32 R8, P1, R7, R11, R8 ;  /* 0x0000000b07087227 */ /* 0x000fc80007820008 */
[----:B------:R-:W-:Y:S01]  /*1590*/  IMAD.HI.U32 R13, R7, R13, RZ ;  /* 0x0000000d070d7227 */ /* 0x000fe200078e00ff */
[----:B------:R-:W-:-:S03]  /*15a0*/  IADD3 R9, P2, PT, R15, R8, RZ ;  /* 0x000000080f097210 */ /* 0x000fc60007f5e0ff */
[----:B------:R-:W-:Y:S02]  /*15b0*/  IMAD.X R8, R13, 0x1, R7, P0 ;  /* 0x000000010d087824 */ /* 0x000fe400000e0607 */
[----:B------:R-:W-:-:S03]  /*15c0*/  IMAD.WIDE.U32 R6, R9, R2, RZ ;  /* 0x0000000209067225 */ /* 0x000fc600078e00ff */
[----:B------:R-:W-:Y:S01]  /*15d0*/  IADD3.X R11, PT, PT, RZ, RZ, R8, P2, P1 ;  /* 0x000000ffff0b7210 */ /* 0x000fe200017e2408 */
        /* <DEDUP_REMOVED lines=20> */
[----:B------:R-:W-:-:S04]  /*1720*/  IMAD.WIDE.U32 R6, R9, R2, RZ ;  /* 0x0000000209067225 */ /* 0x000fc800078e00ff */
[----:B------:R-:W-:Y:S01]  /*1730*/  IMAD.X R11, RZ, RZ, R8, P1 ;  /* 0x000000ffff0b7224 */ /* 0x000fe200008e0608 */
[----:B------:R-:W-:Y:S01]  /*1740*/  IADD3 R13, P1, PT, -R6, R0, RZ ;  /* 0x00000000060d7210 */ /* 0x000fe20007f3e1ff */
[----:B------:R-:W-:-:S03]  /*1750*/  IMAD R7, R9, R3, R7 ;  /* 0x0000000309077224 */ /* 0x000fc600078e0207 */
[-C--:B------:R-:W-:Y:S01]  /*1760*/  ISETP.GE.U32.AND P0, PT, R13, R2.reuse, PT ;  /* 0x000000020d00720c */ /* 0x080fe20003f06070 */
[----:B------:R-:W-:-:S04]  /*1770*/  IMAD R6, R11, R2, R7 ;  /* 0x000000020b067224 */ /* 0x000fc800078e0207 */
[----:B------:R-:W-:Y:S01]  /*1780*/  IMAD.X R12, R5, 0x1, ~R6, P1 ;  /* 0x00000001050c7824 */ /* 0x000fe200008e0e06 */
[----:B------:R-:W-:Y:S02]  /*1790*/  IADD3 R6, P2, PT, R9, 0x1, RZ ;  /* 0x0000000109067810 */ /* 0x000fe40007f5e0ff */
[----:B------:R-:W-:Y:S02]  /*17a0*/  IADD3 R5, P1, PT, R13, -R2, RZ ;  /* 0x800000020d057210 */ /* 0x000fe40007f3e0ff */
[CC--:B------:R-:W-:Y:S01]  /*17b0*/  ISETP.GE.U32.AND.EX P0, PT, R12.reuse, R3.reuse, PT, P0 ;  /* 0x000000030c00720c */ /* 0x0c0fe20003f06100 */
[----:B------:R-:W-:Y:S01]  /*17c0*/  IMAD.X R8, RZ, RZ, R11, P2 ;  /* 0x000000ffff087224 */ /* 0x000fe200010e060b */
[----:B------:R-:W-:Y:S02]  /*17d0*/  IADD3.X R10, PT, PT, R12, ~R3, RZ, P1, !PT ;  /* 0x800000030c0a7210 */ /* 0x000fe40000ffe4ff */
[----:B------:R-:W-:Y:S02]  /*17e0*/  SEL R5, R5, R13, P0 ;  /* 0x0000000d05057207 */ /* 0x000fe40000000000 */
[----:B------:R-:W-:-:S02]  /*17f0*/  SEL R9, R6, R9, P0 ;  /* 0x0000000906097207 */ /* 0x000fc40000000000 */
[----:B------:R-:W-:Y:S02]  /*1800*/  SEL R10, R10, R12, P0 ;  /* 0x0000000c0a0a7207 */ /* 0x000fe40000000000 */
[----:B------:R-:W-:Y:S02]  /*1810*/  SEL R8, R8, R11, P0 ;  /* 0x0000000b08087207 */ /* 0x000fe40000000000 */
[----:B------:R-:W-:Y:S01]  /*1820*/  ISETP.GE.U32.AND P0, PT, R5, R2, PT ;  /* 0x000000020500720c */ /* 0x000fe20003f06070 */
[----:B------:R-:W-:Y:S01]  /*1830*/  IMAD.MOV.U32 R5, RZ, RZ, 0x0 ;  /* 0x00000000ff057424 */ /* 0x000fe200078e00ff */
[----:B------:R-:W-:Y:S02]  /*1840*/  IADD3 R6, P2, PT, R9, 0x1, RZ ;  /* 0x0000000109067810 */ /* 0x000fe40007f5e0ff */
[----:B------:R-:W-:Y:S02]  /*1850*/  ISETP.NE.U32.AND P1, PT, R2, RZ, PT ;  /* 0x000000ff0200720c */ /* 0x000fe40003f25070 */
[----:B------:R-:W-:-:S02]  /*1860*/  ISETP.GE.U32.AND.EX P0, PT, R10, R3, PT, P0 ;  /* 0x000000030a00720c */ /* 0x000fc40003f06100 */
[-C--:B------:R-:W-:Y:S02]  /*1870*/  IADD3.X R7, PT, PT, RZ, R8.reuse, RZ, P2, !PT ;  /* 0x00000008ff077210 */ /* 0x080fe400017fe4ff */
[----:B------:R-:W-:Y:S02]  /*1880*/  ISETP.NE.AND.EX P1, PT, R3, RZ, PT, P1 ;  /* 0x000000ff0300720c */ /* 0x000fe40003f25310 */
[----:B------:R-:W-:Y:S02]  /*1890*/  SEL R6, R6, R9, P0 ;  /* 0x0000000906067207 */ /* 0x000fe40000000000 */
[----:B------:R-:W-:Y:S02]  /*18a0*/  SEL R7, R7, R8, P0 ;  /* 0x0000000807077207 */ /* 0x000fe40000000000 */
[----:B------:R-:W-:Y:S02]  /*18b0*/  SEL R6, R6, 0xffffffff, P1 ;  /* 0xffffffff06067807 */ /* 0x000fe40000800000 */
[----:B------:R-:W-:Y:S01]  /*18c0*/  SEL R7, R7, 0xffffffff, P1 ;  /* 0xffffffff07077807 */ /* 0x000fe20000800000 */
[----:B------:R-:W-:Y:S06]  /*18d0*/  RET.REL.NODEC R4 `(_ZN2at6native53_GLOBAL__N__7c5e0505_20_UpSampleNearest1d_cu_19867e3837upsample_nearest1d_backward_out_frameIddXadL_ZNS0_46nearest_neighbor_exact_bw_compute_source_indexEfiiEEEEvPKT_mmmmPS3_f) ;  /* 0xffffffe404c87950 */ /* 0x000fec0003c3ffff */
        .weak           $__internal_9_$__cuda_sm20_rem_u64
        .type           $__internal_9_$__cuda_sm20_rem_u64,@function
        .size           $__internal_9_$__cuda_sm20_rem_u64,(.L_x_314 - $__internal_9_$__cuda_sm20_rem_u64)
$__internal_9_$__cuda_sm20_rem_u64:
        /* <DEDUP_REMOVED lines=10> */
[C---:B------:R-:W-:Y:S01]  /*1980*/  IMAD R9, R10.reuse, R3, R13 ;  /* 0x000000030a097224 */ /* 0x040fe200078e020d */
[----:B------:R-:W-:Y:S02]  /*1990*/  IADD3 R15, P0, PT, RZ, -R12, RZ ;  /* 0x8000000cff0f7210 */ /* 0x000fe40007f1e0ff */
[----:B------:R-:W-:Y:S01]  /*19a0*/  MOV R13, R10 ;  /* 0x0000000a000d7202 */ /* 0x000fe20000000f00 */
[----:B------:R-:W-:Y:S02]  /*19b0*/  IMAD R9, R11, R2, R9 ;  /* 0x000000020b097224 */ /* 0x000fe400078e0209 */
[----:B------:R-:W-:-:S04]  /*19c0*/  IMAD.HI.U32 R12, R10, R15, RZ ;  /* 0x0000000f0a0c7227 */ /* 0x000fc800078e00ff */
[----:B------:R-:W-:-:S04]  /*19d0*/  IMAD.X R9, RZ, RZ, ~R9, P0 ;  /* 0x000000ffff097224 */ /* 0x000fc800000e0e09 */
        /* <DEDUP_REMOVED lines=12> */
[----:B------:R-:W-:-:S05]  /*1aa0*/  IADD3.X R10, PT, PT, RZ, ~R9, RZ, P0, !PT ;  /* 0x80000009ff0a7210 */ /* 0x000fca00007fe4ff */
[----:B------:R-:W-:-:S04]  /*1ab0*/  IMAD.WIDE.U32 R12, P0, R13, R10, R12 ;  /* 0x0000000a0d0c7225 */ /* 0x000fc8000780000c */
[C---:B------:R-:W-:Y:S02]  /*1ac0*/  IMAD R14, R7.reuse, R10, RZ ;  /* 0x0000000a070e7224 */ /* 0x040fe400078e02ff */
[----:B------:R-:W-:-:S04]  /*1ad0*/  IMAD.HI.U32 R9, P1, R7, R11, R12 ;  /* 0x0000000b07097227 */ /* 0x000fc8000782000c */
[----:B------:R-:W-:Y:S02]  /*1ae0*/  HFMA2 R11, -RZ, RZ, 0, 0 ;  /* 0x00000000ff0b7431 */ /* 0x000fe400000001ff */
        /* <DEDUP_REMOVED lines=16> */
[-C--:B------:R-:W-:Y:S02]  /*1bf0*/  ISETP.GE.U32.AND P0, PT, R11, R2.reuse, PT ;  /* 0x000000020b00720c */ /* 0x080fe40003f06070 */
[----:B------:R-:W-:Y:S01]  /*1c00*/  MOV R9, 0x0 ;  /* 0x0000000000097802 */ /* 0x000fe20000000f00 */
[----:B------:R-:W-:Y:S01]  /*1c10*/  IMAD.X R10, R5, 0x1, ~R6, P1 ;  /* 0x00000001050a7824 */ /* 0x000fe200008e0e06 */
[----:B------:R-:W-:-:S04]  /*1c20*/  IADD3 R5, P1, PT, R11, -R2, RZ ;  /* 0x800000020b057210 */ /* 0x000fc80007f3e0ff */
[CC--:B------:R-:W-:Y:S02]  /*1c30*/  ISETP.GE.U32.AND.EX P0, PT, R10.reuse, R3.reuse, PT, P0 ;  /* 0x000000030a00720c */ /* 0x0c0fe40003f06100 */
[----:B------:R-:W-:Y:S02]  /*1c40*/  IADD3.X R6, PT, PT, R10, ~R3, RZ, P1, !PT ;  /* 0x800000030a067210 */ /* 0x000fe40000ffe4ff */
[----:B------:R-:W-:Y:S02]  /*1c50*/  SEL R5, R5, R11, P0 ;  /* 0x0000000b05057207 */ /* 0x000fe40000000000 */
[----:B------:R-:W-:Y:S02]  /*1c60*/  SEL R6, R6, R10, P0 ;  /* 0x0000000a06067207 */ /* 0x000fe40000000000 */
[C---:B------:R-:W-:Y:S02]  /*1c70*/  ISETP.GE.U32.AND P0, PT, R5.reuse, R2, PT ;  /* 0x000000020500720c */ /* 0x040fe40003f06070 */
[----:B------:R-:W-:Y:S01]  /*1c80*/  ISETP.NE.U32.AND P1, PT, R2, RZ, PT ;  /* 0x000000ff0200720c */ /* 0x000fe20003f25070 */
[----:B------:R-:W-:Y:S01]  /*1c90*/  IMAD.IADD R2, R5, 0x1, -R2 ;  /* 0x0000000105027824 */ /* 0x000fe200078e0a02 */
[----:B------:R-:W-:-:S02]  /*1ca0*/  ISETP.GE.U32.AND.EX P0, PT, R6, R3, PT, P0 ;  /* 0x000000030600720c */ /* 0x000fc40003f06100 */
[----:B------:R-:W-:Y:S02]  /*1cb0*/  ISETP.NE.AND.EX P1, PT, R3, RZ, PT, P1 ;  /* 0x000000ff0300720c */ /* 0x000fe40003f25310 */
[----:B------:R-:W-:-:S04]  /*1cc0*/  SEL R2, R2, R5, P0 ;  /* 0x0000000502027207 */ /* 0x000fc80000000000 */
[----:B------:R-:W-:Y:S01]  /*1cd0*/  SEL R2, R2, 0xffffffff, P1 ;  /* 0xffffffff02027807 */ /* 0x000fe20000800000 */
[----:B------:R-:W-:Y:S06]  /*1ce0*/  RET.REL.NODEC R8 `(_ZN2at6native53_GLOBAL__N__7c5e0505_20_UpSampleNearest1d_cu_19867e3837upsample_nearest1d_backward_out_frameIddXadL_ZNS0_46nearest_neighbor_exact_bw_compute_source_indexEfiiEEEEvPKT_mmmmPS3_f) ;  /* 0xffffffe008c47950 */ /* 0x000fec0003c3ffff */
.L_x_85:
        /* <DEDUP_REMOVED lines=9> */
.L_x_314:


//--------------------- .text._ZN2at6native53_GLOBAL__N__7c5e0505_20_UpSampleNearest1d_cu_19867e3837upsample_nearest1d_backward_out_frameIhlXadL_ZNS0_40nearest_neighbor_bw_compute_source_indexEfiiEEEEvPKT_mmmmPS3_f --------------------------
	.section	.text._ZN2at6native53_GLOBAL__N__7c5e0505_20_UpSampleNearest1d_cu_19867e3837upsample_nearest1d_backward_out_frameIhlXadL_ZNS0_40nearest_neighbor_bw_compute_source_indexEfiiEEEEvPKT_mmmmPS3_f,"ax",@progbits
	.align	128
.text._ZN2at6native53_GLOBAL__N__7c5e0505_20_UpSampleNearest1d_cu_19867e3837upsample_nearest1d_backward_out_frameIhlXadL_ZNS0_40nearest_neighbor_bw_compute_source_indexEfiiEEEEvPKT_mmmmPS3_f:
        .type           _ZN2at6native53_GLOBAL__N__7c5e0505_20_UpSampleNearest1d_cu_19867e3837upsample_nearest1d_backward_out_frameIhlXadL_ZNS0_40nearest_neighbor_bw_compute_source_indexEfiiEEEEvPKT_mmmmPS3_f,@function
        .size           _ZN2at6native53_GLOBAL__N__7c5e0505_20_UpSampleNearest1d_cu_19867e3837upsample_nearest1d_backward_out_frameIhlXadL_ZNS0_40nearest_neighbor_bw_compute_source_indexEfiiEEEEvPKT_mmmmPS3_f,(.L_x_317 - _ZN2at6native53_GLOBAL__N__7c5e0505_20_UpSampleNearest1d_cu_19867e3837upsample_nearest1d_backward_out_frameIhlXadL_ZNS0_40nearest_neighbor_bw_compute_source_indexEfiiEEEEvPKT_mmmmPS3_f)
        .other          _ZN2at6native53_GLOBAL__N__7c5e0505_20_UpSampleNearest1d_cu_19867e3837upsample_nearest1d_backward_out_frameIhlXadL_ZNS0_40nearest_neighbor_bw_compute_source_indexEfiiEEEEvPKT_mmmmPS3_f,@"STO_CUDA_ENTRY STV_DEFAULT"
_ZN2at6native53_GLOBAL__N__7c5e0505_20_UpSampleNearest1d_cu_19867e3837upsample_nearest1d_backward_out_frameIhlXadL_ZNS0_40nearest_neighbor_bw_compute_source_indexEfiiEEEEvPKT_mmmmPS3_f:
        /* <DEDUP_REMOVED lines=42> */
.L_x_87:
[----:B------:R-:W-:-:S07]  /*02a0*/  MOV R4, 0x2c0 ;  /* 0x000002c000047802 */ /* 0x000fce0000000f00 */
[----:B------:R-:W-:Y:S05]  /*02b0*/  CALL.REL.NOINC `($__internal_10_$__cuda_sm20_div_u64) ;  /* 0x0000000800b07944 */ /* 0x000fea0003c00000 */
[----:B------:R-:W0:Y:S01]  /*02c0*/  LDCU UR4, c[0x0][0x3a0] ;  /* 0x00007400ff0477ac */ /* 0x000e220008000800 */
[----:B------:R-:W-:-:S04]  /*02d0*/  IMAD.MOV R5, RZ, RZ, -R6 ;  /* 0x000000ffff057224 */ /* 0x000fc800078e0a06 */
[----:B0-----:R-:W-:-:S07]  /*02e0*/  IMAD R5, R5, UR4, R0 ;  /* 0x0000000405057c24 */ /* 0x001fce000f8e0200 */
.L_x_88:
[----:B------:R-:W-:Y:S05]  /*02f0*/  BSYNC.RECONVERGENT B0 ;  /* 0x0000000000007941 */ /* 0x000fea0003800200 */
.L_x_86:
        /* <DEDUP_REMOVED lines=24> */
.L_x_90:
[----:B------:R-:W-:Y:S02]  /*0480*/  MOV R4, R6 ;  /* 0x0000000600047202 */ /* 0x000fe40000000f00 */
[----:B------:R-:W-:-:S07]  /*0490*/  MOV R6, 0x4b0 ;  /* 0x000004b000067802 */ /* 0x000fce0000000f00 */
[----:B------:R-:W-:Y:S05]  /*04a0*/  CALL.REL.NOINC `($__internal_11_$__cuda_sm20_rem_u64) ;  /* 0x0000000c00547944 */ /* 0x000fea0003c00000 */
.L_x_91:
[----:B------:R-:W-:Y:S05]  /*04b0*/  BSYNC.RECONVERGENT B0 ;  /* 0x0000000000007941 */ /* 0x000fea0003800200 */
.L_x_89:
[----:B------:R-:W0:Y:S01]  /*04c0*/  LDCU.64 UR8, c[0x0][0x388] ;  /* 0x00007100ff0877ac */ /* 0x000e220008000a00 */
[----:B------:R-:W-:Y:S01]  /*04d0*/  VIADD R2, R5, 0x1 ;  /* 0x0000000105027836 */ /* 0x000fe20000000000 */
[----:B------:R-:W-:Y:S01]  /*04e0*/  I2FP.F32.S32 R5, R5 ;  /* 0x0000000500057245 */ /* 0x000fe20000201400 */
[----:B------:R-:W1:Y:S03]  /*04f0*/  LDCU UR4, c[0x0][0x3b0] ;  /* 0x00007600ff0477ac */ /* 0x000e660008000800 */
[----:B------:R-:W-:Y:S01]  /*0500*/  I2FP.F32.S32 R2, R2 ;  /* 0x0000000200027245 */ /* 0x000fe20000201400 */
[----:B------:R-:W2:Y:S01]  /*0510*/  LDCU UR5, c[0x0][0x398] ;  /* 0x00007300ff0577ac */ /* 0x000ea20008000800 */
[----:B0-----:R-:W-:-:S03]  /*0520*/  ISETP.NE.U32.AND P0, PT, RZ, UR8, PT ;  /* 0x00000008ff007c0c */ /* 0x001fc6000bf05070 */
[----:B-1----:R-:W-:Y:S01]  /*0530*/  FMUL.FTZ R2, R2, UR4 ;  /* 0x0000000402027c20 */ /* 0x002fe20008410000 */
[----:B------:R-:W-:Y:S01]  /*0540*/  ISETP.NE.AND.EX P0, PT, RZ, UR9, PT, P0 ;  /* 0x00000009ff007c0c */ /* 0x000fe2000bf05300 */
[----:B------:R-:W-:-:S04]  /*0550*/  FMUL.FTZ R5, R5, UR4 ;  /* 0x0000000405057c20 */ /* 0x000fc80008410000 */
[----:B------:R-:W0:Y:S08]  /*0560*/  F2I.FTZ.CEIL.NTZ R2, R2 ;  /* 0x0000000200027305 */ /* 0x000e30000021b100 */
[----:B--2---:R-:W-:Y:S05]  /*0570*/  @!P0 EXIT ;  /* 0x000000000000894d */ /* 0x004fea0003800000 */
        /* <DEDUP_REMOVED lines=18> */
.L_x_102:
        /* <DEDUP_REMOVED lines=20> */
.L_x_96:
        /* <DEDUP_REMOVED lines=30> */
.L_x_95:
[----:B------:R-:W-:Y:S05]  /*09c0*/  BSYNC.RECONVERGENT B1 ;  /* 0x0000000000017941 */ /* 0x000fea0003800200 */
.L_x_94:
        /* <DEDUP_REMOVED lines=21> */
.L_x_99:
[----:B------:R-:W-:Y:S05]  /*0b20*/  BSYNC.RECONVERGENT B2 ;  /* 0x0000000000027941 */ /* 0x000fea0003800200 */
.L_x_98:
        /* <DEDUP_REMOVED lines=14> */
.L_x_101:
[----:B------:R-:W-:Y:S05]  /*0c10*/  BSYNC.RECONVERGENT B2 ;  /* 0x0000000000027941 */ /* 0x000fea0003800200 */
.L_x_100:
        /* <DEDUP_REMOVED lines=13> */
.L_x_97:
[----:B------:R-:W-:Y:S05]  /*0cf0*/  BSYNC.RECONVERGENT B1 ;  /* 0x0000000000017941 */ /* 0x000fea0003800200 */
.L_x_93:
[----:B------:R-:W-:Y:S05]  /*0d00*/  BSYNC.RECONVERGENT B0 ;  /* 0x0000000000007941 */ /* 0x000fea0003800200 */
.L_x_92:
[----:B------:R-:W0:Y:S02]  /*0d10*/  LDCU.64 UR10, c[0x0][0x3a8] ;  /* 0x00007500ff0a77ac */ /* 0x000e240008000a00 */
[----:B0-----:R-:W-:-:S04]  /*0d20*/  IADD3 R2, P3, PT, R0, UR10, RZ ;  /* 0x0000000a00027c10 */ /* 0x001fc8000ff7e0ff */
[C---:B------:R-:W-:Y:S01]  /*0d30*/  LEA.HI.X.SX32 R3, R0.reuse, UR11, 0x1, P3 ;  /* 0x0000000b00037c11 */ /* 0x040fe200098f0eff */
[----:B------:R-:W-:-:S04]  /*0d40*/  VIADD R0, R0, UR6 ;  /* 0x0000000600007c36 */ /* 0x000fc80008000000 */
[----:B------:R0:W-:Y:S01]  /*0d50*/  STG.E.U8 desc[UR8][R2.64], R13 ;  /* 0x0000000d02007986 */ /* 0x0001e2000c101108 */
[----:B------:R-:W-:Y:S05]  /*0d60*/  BRA.U !UP0, `(.L_x_102) ;  /* 0xfffffff9084c7547 */ /* 0x000fea000b83ffff */
[----:B------:R-:W-:Y:S05]  /*0d70*/  EXIT ;  /* 0x000000000000794d */ /* 0x000fea0003800000 */
        .weak           $__internal_10_$__cuda_sm20_div_u64
        .type           $__internal_10_$__cuda_sm20_div_u64,@function
        .size           $__internal_10_$__cuda_sm20_div_u64,($__internal_11_$__cuda_sm20_rem_u64 - $__internal_10_$__cuda_sm20_div_u64)
$__internal_10_$__cuda_sm20_div_u64:
        /* <DEDUP_REMOVED lines=71> */
[----:B------:R-:W-:Y:S06]  /*11f0*/  RET.REL.NODEC R4 `(_ZN2at6native53_GLOBAL__N__7c5e0505_20_UpSampleNearest1d_cu_19867e3837upsample_nearest1d_backward_out_frameIhlXadL_ZNS0_40nearest_neighbor_bw_compute_source_indexEfiiEEEEvPKT_mmmmPS3_f) ;  /* 0xffffffec04807950 */ /* 0x000fec0003c3ffff */
        .weak           $__internal_11_$__cuda_sm20_rem_u64
        .type           $__internal_11_$__cuda_sm20_rem_u64,@function
        .size           $__internal_11_$__cuda_sm20_rem_u64,(.L_x_317 - $__internal_11_$__cuda_sm20_rem_u64)
$__internal_11_$__cuda_sm20_rem_u64:
        /* <DEDUP_REMOVED lines=64> */
[----:B------:R-:W-:Y:S06]  /*1600*/  RET.REL.NODEC R6 `(_ZN2at6native53_GLOBAL__N__7c5e0505_20_UpSampleNearest1d_cu_19867e3837upsample_nearest1d_backward_out_frameIhlXadL_ZNS0_40nearest_neighbor_bw_compute_source_indexEfiiEEEEvPKT_mmmmPS3_f) ;  /* 0xffffffe8067c7950 */ /* 0x000fec0003c3ffff */
.L_x_103:
        /* <DEDUP_REMOVED lines=15> */
.L_x_317:


//--------------------- .text._ZN2at6native53_GLOBAL__N__7c5e0505_20_UpSampleNearest1d_cu_19867e3837upsample_nearest1d_backward_out_frameIN3c108BFloat16EfXadL_ZNS0_40nearest_neighbor_bw_compute_source_indexEfiiEEEEvPKT_mmmmPS5_f --------------------------
	.section	.text._ZN2at6native53_GLOBAL__N__7c5e0505_20_UpSampleNearest1d_cu_19867e3837upsample_nearest1d_backward_out_frameIN3c108BFloat16EfXadL_ZNS0_40nearest_neighbor_bw_compute_source_indexEfiiEEEEvPKT_mmmmPS5_f,"ax",@progbits
	.align	128
.text._ZN2at6native53_GLOBAL__N__7c5e0505_20_UpSampleNearest1d_cu_19867e3837upsample_nearest1d_backward_out_frameIN3c108BFloat16EfXadL_ZNS0_40nearest_neighbor_bw_compute_source_indexEfiiEEEEvPKT_mmmmPS5_f:
        .type           _ZN2at6native53_GLOBAL__N__7c5e0505_20_UpSampleNearest1d_cu_19867e3837upsample_nearest1d_backward_out_frameIN3c108BFloat16EfXadL_ZNS0_40nearest_neighbor_bw_compute_source_indexEfiiEEEEvPKT_mmmmPS5_f,@function
        .size           _ZN2at6native53_GLOBAL__N__7c5e0505_20_UpSampleNearest1d_cu_19867e3837upsample_nearest1d_backward_out_frameIN3c108BFloat16EfXadL_ZNS0_40nearest_neighbor_bw_compute_source_indexEfiiEEEEvPKT_mmmmPS5_f,(.L_x_320 - _ZN2at6native53_GLOBAL__N__7c5e0505_20_UpSampleNearest1d_cu_19867e3837upsample_nearest1d_backward_out_frameIN3c108BFloat16EfXadL_ZNS0_40nearest_neighbor_bw_compute_source_indexEfiiEEEEvPKT_mmmmPS5_f)
        .other          _ZN2at6native53_GLOBAL__N__7c5e0505_20_UpSampleNearest1d_cu_19867e3837upsample_nearest1d_backward_out_frameIN3c108BFloat16EfXadL_ZNS0_40nearest_neighbor_bw_compute_source_indexEfiiEEEEvPKT_mmmmPS5_f,@"STO_CUDA_ENTRY STV_DEFAULT"
_ZN2at6native53_GLOBAL__N__7c5e0505_20_UpSampleNearest1d_cu_19867e3837upsample_nearest1d_backward_out_frameIN3c108BFloat16EfXadL_ZNS0_40nearest_neighbor_bw_compute_source_indexEfiiEEEEvPKT_mmmmPS5_f:
        /* <DEDUP_REMOVED lines=42> */
.L_x_105:
[----:B------:R-:W-:-:S07]  /*02a0*/  MOV R4, 0x2c0 ;  /* 0x000002c000047802 */ /* 0x000fce0000000f00 */
[----:B------:R-:W-:Y:S05]  /*02b0*/  CALL.REL.NOINC `($__internal_12_$__cuda_sm20_div_u64) ;  /* 0x0000000c004c7944 */ /* 0x000fea0003c00000 */
[----:B------:R-:W0:Y:S01]  /*02c0*/  LDCU UR4, c[0x0][0x3a0] ;  /* 0x00007400ff0477ac */ /* 0x000e220008000800 */
[----:B------:R-:W-:-:S05]  /*02d0*/  IADD3 R5, PT, PT, -R6, RZ, RZ ;  /* 0x000000ff06057210 */ /* 0x000fca0007ffe1ff */
[----:B0-----:R-:W-:-:S07]  /*02e0*/  IMAD R5, R5, UR4, R0 ;  /* 0x0000000405057c24 */ /* 0x001fce000f8e0200 */
.L_x_106:
[----:B------:R-:W-:Y:S05]  /*02f0*/  BSYNC.RECONVERGENT B0 ;  /* 0x0000000000007941 */ /* 0x000fea0003800200 */
.L_x_104:
        /* <DEDUP_REMOVED lines=24> */
.L_x_108:
[----:B------:R-:W-:Y:S01]  /*0480*/  IMAD.MOV.U32 R4, RZ, RZ, R6 ;  /* 0x000000ffff047224 */ /* 0x000fe200078e0006 */
[----:B------:R-:W-:-:S07]  /*0490*/  MOV R6, 0x4b0 ;  /* 0x000004b000067802 */ /* 0x000fce0000000f00 */
[----:B------:R-:W-:Y:S05]  /*04a0*/  CALL.REL.NOINC `($__internal_13_$__cuda_sm20_rem_u64) ;  /* 0x0000000c00f07944 */ /* 0x000fea0003c00000 */
.L_x_109:
[----:B------:R-:W-:Y:S05]  /*04b0*/  BSYNC.RECONVERGENT B0 ;  /* 0x0000000000007941 */ /* 0x000fea0003800200 */
.L_x_107:
[----:B------:R-:W0:Y:S01]  /*04c0*/  LDCU.64 UR8, c[0x0][0x388] ;  /* 0x00007100ff0877ac */ /* 0x000e220008000a00 */
[----:B------:R-:W-:Y:S02]  /*04d0*/  IADD3 R2, PT, PT, R5, 0x1, RZ ;  /* 0x0000000105027810 */ /* 0x000fe40007ffe0ff */
[----:B------:R-:W-:Y:S01]  /*04e0*/  I2FP.F32.S32 R5, R5 ;  /* 0x0000000500057245 */ /* 0x000fe20000201400 */
[----:B------:R-:W1:Y:S01]  /*04f0*/  LDCU UR4, c[0x0][0x3b0] ;  /* 0x00007600ff0477ac */ /* 0x000e620008000800 */
        /* <DEDUP_REMOVED lines=26> */
.L_x_119:
        /* <DEDUP_REMOVED lines=19> */
.L_x_114:
        /* <DEDUP_REMOVED lines=54> */
.L_x_113:
[----:B------:R-:W-:Y:S05]  /*0b30*/  BSYNC.RECONVERGENT B1 ;  /* 0x0000000000017941 */ /* 0x000fea0003800200 */
.L_x_112:
        /* <DEDUP_REMOVED lines=31> */
.L_x_116:
[----:B------:R-:W-:Y:S05]  /*0d30*/  BSYNC.RECONVERGENT B1 ;  /* 0x0000000000017941 */ /* 0x000fea0003800200 */
.L_x_115:
        /* <DEDUP_REMOVED lines=19> */
.L_x_118:
[----:B------:R-:W-:Y:S05]  /*0e70*/  BSYNC.RECONVERGENT B1 ;  /* 0x0000000000017941 */ /* 0x000fea0003800200 */
.L_x_117:
        /* <DEDUP_REMOVED lines=15> */
.L_x_111:
[----:B------:R-:W-:Y:S05]  /*0f70*/  BSYNC.RECONVERGENT B0 ;  /* 0x0000000000007941 */ /* 0x000fea0003800200 */
.L_x_110:
[----:B------:R-:W0:Y:S01]  /*0f80*/  LDC.64 R2, c[0x0][0x3a8] ;  /* 0x0000ea00ff027b82 */ /* 0x000e220000000a00 */
[----:B------:R-:W-:Y:S01]  /*0f90*/  F2FP.BF16.F32.PACK_AB R14, RZ, R14 ;  /* 0x0000000eff0e723e */ /* 0x000fe200000010ff */
[C---:B0-----:R-:W-:Y:S01]  /*0fa0*/  IMAD.WIDE R2, R0.reuse, 0x2, R2 ;  /* 0x0000000200027825 */ /* 0x041fe200078e0202 */
[----:B------:R-:W-:-:S04]  /*0fb0*/  IADD3 R0, PT, PT, R0, UR6, RZ ;  /* 0x0000000600007c10 */ /* 0x000fc8000fffe0ff */
[----:B------:R0:W-:Y:S01]  /*0fc0*/  STG.E.U16 desc[UR8][R2.64], R14 ;  /* 0x0000000e02007986 */ /* 0x0001e2000c101508 */
[----:B------:R-:W-:Y:S05]  /*0fd0*/  BRA.U !UP0, `(.L_x_119) ;  /* 0xfffffff508b07547 */ /* 0x000fea000b83ffff */
[----:B------:R-:W-:Y:S05]  /*0fe0*/  EXIT ;  /* 0x000000000000794d */ /* 0x000fea0003800000 */
        .weak           $__internal_12_$__cuda_sm20_div_u64
        .type           $__internal_12_$__cuda_sm20_div_u64,@function
        .size           $__internal_12_$__cuda_sm20_div_u64,($__internal_13_$__cuda_sm20_rem_u64 - $__internal_12_$__cuda_sm20_div_u64)
$__internal_12_$__cuda_sm20_div_u64:
        /* <DEDUP_REMOVED lines=71> */
[----:B------:R-:W-:Y:S06]  /*1460*/  RET.REL.NODEC R4 `(_ZN2at6native53_GLOBAL__N__7c5e0505_20_UpSampleNearest1d_cu_19867e3837upsample_nearest1d_backward_out_frameIN3c108BFloat16EfXadL_ZNS0_40nearest_neighbor_bw_compute_source_indexEfiiEEEEvPKT_mmmmPS5_f) ;  /* 0xffffffe804e47950 */ /* 0x000fec0003c3ffff */
        .weak           $__internal_13_$__cuda_sm20_rem_u64
        .type           $__internal_13_$__cuda_sm20_rem_u64,@function
        .size           $__internal_13_$__cuda_sm20_rem_u64,(.L_x_320 - $__internal_13_$__cuda_sm20_rem_u64)
$__internal_13_$__cuda_sm20_rem_u64:
        /* <DEDUP_REMOVED lines=64> */
[----:B------:R-:W-:Y:S05]  /*1870*/  RET.REL.NODEC R6 `(_ZN2at6native53_GLOBAL__N__7c5e0505_20_UpSampleNearest1d_cu_19867e3837upsample_nearest1d_backward_out_frameIN3c108BFloat16EfXadL_ZNS0_40nearest_neighbor_bw_compute_source_indexEfiiEEEEvPKT_mmmmPS5_f) ;  /* 0xffffffe406e07950 */ /* 0x000fea0003c3ffff */
.L_x_120:
        /* <DEDUP_REMOVED lines=16> */
.L_x_320:


//--------------------- .text._ZN2at6native53_GLOBAL__N__7c5e0505_20_UpSampleNearest1d_cu_19867e3837upsample_nearest1d_backward_out_frameIN3c104HalfEfXadL_ZNS0_40nearest_neighbor_bw_compute_source_indexEfiiEEEEvPKT_mmmmPS5_f --------------------------
	.section	.text._ZN2at6native53_GLOBAL__N__7c5e0505_20_UpSampleNearest1d_cu_19867e3837upsample_nearest1d_backward_out_frameIN3c104HalfEfXadL_ZNS0_40nearest_neighbor_bw_compute_source_indexEfiiEEEEvPKT_mmmmPS5_f,"ax",@progbits
	.align	128
.text._ZN2at6native53_GLOBAL__N__7c5e0505_20_UpSampleNearest1d_cu_19867e3837upsample_nearest1d_backward_out_frameIN3c104HalfEfXadL_ZNS0_40nearest_neighbor_bw_compute_source_indexEfiiEEEEvPKT_mmmmPS5_f:
        .type           _ZN2at6native53_GLOBAL__N__7c5e0505_20_UpSampleNearest1d_cu_19867e3837upsample_nearest1d_backward_out_frameIN3c104HalfEfXadL_ZNS0_40nearest_neighbor_bw_compute_source_indexEfiiEEEEvPKT_mmmmPS5_f,@function
        .size           _ZN2at6native53_GLOBAL__N__7c5e0505_20_UpSampleNearest1d_cu_19867e3837upsample_nearest1d_backward_out_frameIN3c104HalfEfXadL_ZNS0_40nearest_neighbor_bw_compute_source_indexEfiiEEEEvPKT_mmmmPS5_f,(.L_x_323 - _ZN2at6native53_GLOBAL__N__7c5e0505_20_UpSampleNearest1d_cu_19867e3837upsample_nearest1d_backward_out_frameIN3c104HalfEfXadL_ZNS0_40nearest_neighbor_bw_compute_source_indexEfiiEEEEvPKT_mmmmPS5_f)
        .other          _ZN2at6native53_GLOBAL__N__7c5e0505_20_UpSampleNearest1d_cu_19867e3837upsample_nearest1d_backward_out_frameIN3c104HalfEfXadL_ZNS0_40nearest_neighbor_bw_compute_source_indexEfiiEEEEvPKT_mmmmPS5_f,@"STO_CUDA_ENTRY STV_DEFAULT"
_ZN2at6native53_GLOBAL__N__7c5e0505_20_UpSampleNearest1d_cu_19867e3837upsample_nearest1d_backward_out_frameIN3c104HalfEfXadL_ZNS0_40nearest_neighbor_bw_compute_source_indexEfiiEEEEvPKT_mmmmPS5_f:
        /* <DEDUP_REMOVED lines=42> */
.L_x_122:
[----:B------:R-:W-:-:S07]  /*02a0*/  MOV R4, 0x2c0 ;  /* 0x000002c000047802 */ /* 0x000fce0000000f00 */
[----:B------:R-:W-:Y:S05]  /*02b0*/  CALL.REL.NOINC `($__internal_14_$__cuda_sm20_div_u64) ;  /* 0x0000000c004c7944 */ /* 0x000fea0003c00000 */
[----:B------:R-:W0:Y:S01]  /*02c0*/  LDCU UR4, c[0x0][0x3a0] ;  /* 0x00007400ff0477ac */ /* 0x000e220008000800 */
[----:B------:R-:W-:-:S05]  /*02d0*/  IADD3 R5, PT, PT, -R6, RZ, RZ ;  /* 0x000000ff06057210 */ /* 0x000fca0007ffe1ff */
[----:B0-----:R-:W-:-:S07]  /*02e0*/  IMAD R5, R5, UR4, R0 ;  /* 0x0000000405057c24 */ /* 0x001fce000f8e0200 */
.L_x_123:
[----:B------:R-:W-:Y:S05]  /*02f0*/  BSYNC.RECONVERGENT B0 ;  /* 0x0000000000007941 */ /* 0x000fea0003800200 */
.L_x_121:
        /* <DEDUP_REMOVED lines=24> */
.L_x_125:
[----:B------:R-:W-:Y:S01]  /*0480*/  IMAD.MOV.U32 R4, RZ, RZ, R6 ;  /* 0x000000ffff047224 */ /* 0x000fe200078e0006 */
[----:B------:R-:W-:-:S07]  /*0490*/  MOV R6, 0x4b0 ;  /* 0x000004b000067802 */ /* 0x000fce0000000f00 */
[----:B------:R-:W-:Y:S05]  /*04a0*/  CALL.REL.NOINC `($__internal_15_$__cuda_sm20_rem_u64) ;  /* 0x0000000c00f07944 */ /* 0x000fea0003c00000 */
.L_x_126:
[----:B------:R-:W-:Y:S05]  /*04b0*/  BSYNC.RECONVERGENT B0 ;  /* 0x0000000000007941 */ /* 0x000fea0003800200 */
.L_x_124:
        /* <DEDUP_REMOVED lines=30> */
.L_x_136:
        /* <DEDUP_REMOVED lines=19> */
.L_x_131:
        /* <DEDUP_REMOVED lines=54> */
.L_x_130:
[----:B------:R-:W-:Y:S05]  /*0b30*/  BSYNC.RECONVERGENT B1 ;  /* 0x0000000000017941 */ /* 0x000fea0003800200 */
.L_x_129:
        /* <DEDUP_REMOVED lines=31> */
.L_x_133:
[----:B------:R-:W-:Y:S05]  /*0d30*/  BSYNC.RECONVERGENT B1 ;  /* 0x0000000000017941 */ /* 0x000fea0003800200 */
.L_x_132:
        /* <DEDUP_REMOVED lines=19> */
.L_x_135:
[----:B------:R-:W-:Y:S05]  /*0e70*/  BSYNC.RECONVERGENT B1 ;  /* 0x0000000000017941 */ /* 0x000fea0003800200 */
.L_x_134:
        /* <DEDUP_REMOVED lines=15> */
.L_x_128:
[----:B------:R-:W-:Y:S05]  /*0f70*/  BSYNC.RECONVERGENT B0 ;  /* 0x0000000000007941 */ /* 0x000fea0003800200 */
.L_x_127:
[----:B------:R-:W0:Y:S01]  /*0f80*/  LDC.64 R2, c[0x0][0x3a8] ;  /* 0x0000ea00ff027b82 */ /* 0x000e220000000a00 */
[----:B------:R-:W-:Y:S01]  /*0f90*/  F2FP.F16.F32.PACK_AB R14, RZ, R14 ;  /* 0x0000000eff0e723e */ /* 0x000fe200000000ff */
[C---:B0-----:R-:W-:Y:S01]  /*0fa0*/  IMAD.WIDE R2, R0.reuse, 0x2, R2 ;  /* 0x0000000200027825 */ /* 0x041fe200078e0202 */
[----:B------:R-:W-:-:S04]  /*0fb0*/  IADD3 R0, PT, PT, R0, UR6, RZ ;  /* 0x0000000600007c10 */ /* 0x000fc8000fffe0ff */
[----:B------:R0:W-:Y:S01]  /*0fc0*/  STG.E.U16 desc[UR8][R2.64], R14 ;  /* 0x0000000e02007986 */ /* 0x0001e2000c101508 */
[----:B------:R-:W-:Y:S05]  /*0fd0*/  BRA.U !UP0, `(.L_x_136) ;  /* 0xfffffff508b07547 */ /* 0x000fea000b83ffff */
[----:B------:R-:W-:Y:S05]  /*0fe0*/  EXIT ;  /* 0x000000000000794d */ /* 0x000fea0003800000 */
        .weak           $__internal_14_$__cuda_sm20_div_u64
        .type           $__internal_14_$__cuda_sm20_div_u64,@function
        .size           $__internal_14_$__cuda_sm20_div_u64,($__internal_15_$__cuda_sm20_rem_u64 - $__internal_14_$__cuda_sm20_div_u64)
$__internal_14_$__cuda_sm20_div_u64:
        /* <DEDUP_REMOVED lines=71> */
[----:B------:R-:W-:Y:S06]  /*1460*/  RET.REL.NODEC R4 `(_ZN2at6native53_GLOBAL__N__7c5e0505_20_UpSampleNearest1d_cu_19867e3837upsample_nearest1d_backward_out_frameIN3c104HalfEfXadL_ZNS0_40nearest_neighbor_bw_compute_source_indexEfiiEEEEvPKT_mmmmPS5_f) ;  /* 0xffffffe804e47950 */ /* 0x000fec0003c3ffff */
        .weak           $__internal_15_$__cuda_sm20_rem_u64
        .type           $__internal_15_$__cuda_sm20_rem_u64,@function
        .size           $__internal_15_$__cuda_sm20_rem_u64,(.L_x_323 - $__internal_15_$__cuda_sm20_rem_u64)
$__internal_15_$__cuda_sm20_rem_u64:
        /* <DEDUP_REMOVED lines=64> */
[----:B------:R-:W-:Y:S08]  /*1870*/  RET.REL.NODEC R6 `(_ZN2at6native53_GLOBAL__N__7c5e0505_20_UpSampleNearest1d_cu_19867e3837upsample_nearest1d_backward_out_frameIN3c104HalfEfXadL_ZNS0_40nearest_neighbor_bw_compute_source_indexEfiiEEEEvPKT_mmmmPS5_f) ;  /* 0xffffffe406e07950 */ /* 0x000ff00003c3ffff */
.L_x_137:
        /* <DEDUP_REMOVED lines=16> */
.L_x_323:


//--------------------- .text._ZN2at6native53_GLOBAL__N__7c5e0505_20_UpSampleNearest1d_cu_19867e3837upsample_nearest1d_backward_out_frameIffXadL_ZNS0_40nearest_neighbor_bw_compute_source_indexEfiiEEEEvPKT_mmmmPS3_f --------------------------
	.section	.text._ZN2at6native53_GLOBAL__N__7c5e0505_20_UpSampleNearest1d_cu_19867e3837upsample_nearest1d_backward_out_frameIffXadL_ZNS0_40nearest_neighbor_bw_compute_source_indexEfiiEEEEvPKT_mmmmPS3_f,"ax",@progbits
	.align	128
.text._ZN2at6native53_GLOBAL__N__7c5e0505_20_UpSampleNearest1d_cu_19867e3837upsample_nearest1d_backward_out_frameIffXadL_ZNS0_40nearest_neighbor_bw_compute_source_indexEfiiEEEEvPKT_mmmmPS3_f:
        .type           _ZN2at6native53_GLOBAL__N__7c5e0505_20_UpSampleNearest1d_cu_19867e3837upsample_nearest1d_backward_out_frameIffXadL_ZNS0_40nearest_neighbor_bw_compute_source_indexEfiiEEEEvPKT_mmmmPS3_f,@function
        .size           _ZN2at6native53_GLOBAL__N__7c5e0505_20_UpSampleNearest1d_cu_19867e3837upsample_nearest1d_backward_out_frameIffXadL_ZNS0_40nearest_neighbor_bw_compute_source_indexEfiiEEEEvPKT_mmmmPS3_f,(.L_x_326 - _ZN2at6native53_GLOBAL__N__7c5e0505_20_UpSampleNearest1d_cu_19867e3837upsample_nearest1d_backward_out_frameIffXadL_ZNS0_40nearest_neighbor_bw_compute_source_indexEfiiEEEEvPKT_mmmmPS3_f)
        .other          _ZN2at6native53_GLOBAL__N__7c5e0505_20_UpSampleNearest1d_cu_19867e3837upsample_nearest1d_backward_out_frameIffXadL_ZNS0_40nearest_neighbor_bw_compute_source_indexEfiiEEEEvPKT_mmmmPS3_f,@"STO_CUDA_ENTRY STV_DEFAULT"
_ZN2at6native53_GLOBAL__N__7c5e0505_20_UpSampleNearest1d_cu_19867e3837upsample_nearest1d_backward_out_frameIffXadL_ZNS0_40nearest_neighbor_bw_compute_source_indexEfiiEEEEvPKT_mmmmPS3_f:
        /* <DEDUP_REMOVED lines=42> */
.L_x_139:
[----:B------:R-:W-:-:S07]  /*02a0*/  MOV R4, 0x2c0 ;  /* 0x000002c000047802 */ /* 0x000fce0000000f00 */
[----:B------:R-:W-:Y:S05]  /*02b0*/  CALL.REL.NOINC `($__internal_16_$__cuda_sm20_div_u64) ;  /* 0x0000000800cc7944 */ /* 0x000fea0003c00000 */
[----:B------:R-:W0:Y:S01]  /*02c0*/  LDCU UR4, c[0x0][0x3a0] ;  /* 0x00007400ff0477ac */ /* 0x000e220008000800 */
[----:B------:R-:W-:-:S05]  /*02d0*/  IADD3 R5, PT, PT, -R6, RZ, RZ ;  /* 0x000000ff06057210 */ /* 0x000fca0007ffe1ff */
[----:B0-----:R-:W-:-:S07]  /*02e0*/  IMAD R5, R5, UR4, R0 ;  /* 0x0000000405057c24 */ /* 0x001fce000f8e0200 */
.L_x_140:
[----:B------:R-:W-:Y:S05]  /*02f0*/  BSYNC.RECONVERGENT B0 ;  /* 0x0000000000007941 */ /* 0x000fea0003800200 */
.L_x_138:
        /* <DEDUP_REMOVED lines=24> */
.L_x_142:
[----:B------:R-:W-:Y:S02]  /*0480*/  MOV R4, R6 ;  /* 0x0000000600047202 */ /* 0x000fe40000000f00 */
[----:B------:R-:W-:-:S07]  /*0490*/  MOV R6, 0x4b0 ;  /* 0x000004b000067802 */ /* 0x000fce0000000f00 */
[----:B------:R-:W-:Y:S05]  /*04a0*/  CALL.REL.NOINC `($__internal_17_$__cuda_sm20_rem_u64) ;  /* 0x0000000c00707944 */ /* 0x000fea0003c00000 */
.L_x_143:
[----:B------:R-:W-:Y:S05]  /*04b0*/  BSYNC.RECONVERGENT B0 ;  /* 0x0000000000007941 */ /* 0x000fea0003800200 */
.L_x_141:
        /* <DEDUP_REMOVED lines=30> */
.L_x_153:
        /* <DEDUP_REMOVED lines=19> */
.L_x_148:
        /* <DEDUP_REMOVED lines=38> */
.L_x_147:
[----:B------:R-:W-:Y:S05]  /*0a30*/  BSYNC.RECONVERGENT B1 ;  /* 0x0000000000017941 */ /* 0x000fea0003800200 */
.L_x_146:
        /* <DEDUP_REMOVED lines=23> */
.L_x_150:
[----:B------:R-:W-:Y:S05]  /*0bb0*/  BSYNC.RECONVERGENT B1 ;  /* 0x0000000000017941 */ /* 0x000fea0003800200 */
.L_x_149:
        /* <DEDUP_REMOVED lines=15> */
.L_x_152:
[----:B------:R-:W-:Y:S05]  /*0cb0*/  BSYNC.RECONVERGENT B1 ;  /* 0x0000000000017941 */ /* 0x000fea0003800200 */
.L_x_151:
        /* <DEDUP_REMOVED lines=12> */
.L_x_145:
[----:B------:R-:W-:Y:S05]  /*0d80*/  BSYNC.RECONVERGENT B0 ;  /* 0x0000000000007941 */ /* 0x000fea0003800200 */
.L_x_144:
[----:B------:R-:W0:Y:S02]  /*0d90*/  LDC.64 R2, c[0x0][0x3a8] ;  /* 0x0000ea00ff027b82 */ /* 0x000e240000000a00 */
[C---:B0-----:R-:W-:Y:S01]  /*0da0*/  IMAD.WIDE R2, R0.reuse, 0x4, R2 ;  /* 0x0000000400027825 */ /* 0x041fe200078e0202 */
[----:B------:R-:W-:-:S04]  /*0db0*/  IADD3 R0, PT, PT, R0, UR6, RZ ;  /* 0x0000000600007c10 */ /* 0x000fc8000fffe0ff */
[----:B------:R0:W-:Y:S01]  /*0dc0*/  STG.E desc[UR8][R2.64], R13 ;  /* 0x0000000d02007986 */ /* 0x0001e2000c101908 */
[----:B------:R-:W-:Y:S05]  /*0dd0*/  BRA.U !UP0, `(.L_x_153) ;  /* 0xfffffff908307547 */ /* 0x000fea000b83ffff */
[----:B------:R-:W-:Y:S05]  /*0de0*/  EXIT ;  /* 0x000000000000794d */ /* 0x000fea0003800000 */
        .weak           $__internal_16_$__cuda_sm20_div_u64
        .type           $__internal_16_$__cuda_sm20_div_u64,@function
        .size           $__internal_16_$__cuda_sm20_div_u64,($__internal_17_$__cuda_sm20_rem_u64 - $__internal_16_$__cuda_sm20_div_u64)
$__internal_16_$__cuda_sm20_div_u64:
        /* <DEDUP_REMOVED lines=71> */
[----:B------:R-:W-:Y:S06]  /*1260*/  RET.REL.NODEC R4 `(_ZN2at6native53_GLOBAL__N__7c5e0505_20_UpSampleNearest1d_cu_19867e3837upsample_nearest1d_backward_out_frameIffXadL_ZNS0_40nearest_neighbor_bw_compute_source_indexEfiiEEEEvPKT_mmmmPS3_f) ;  /* 0xffffffec04647950 */ /* 0x000fec0003c3ffff */
        .weak           $__internal_17_$__cuda_sm20_rem_u64
        .type           $__internal_17_$__cuda_sm20_rem_u64,@function
        .size           $__internal_17_$__cuda_sm20_rem_u64,(.L_x_326 - $__internal_17_$__cuda_sm20_rem_u64)
$__internal_17_$__cuda_sm20_rem_u64:
        /* <DEDUP_REMOVED lines=64> */
[----:B------:R-:W-:Y:S05]  /*1670*/  RET.REL.NODEC R6 `(_ZN2at6native53_GLOBAL__N__7c5e0505_20_UpSampleNearest1d_cu_19867e3837upsample_nearest1d_backward_out_frameIffXadL_ZNS0_40nearest_neighbor_bw_compute_source_indexEfiiEEEEvPKT_mmmmPS3_f) ;  /* 0xffffffe806607950 */ /* 0x000fea0003c3ffff */
.L_x_154:
        /* <DEDUP_REMOVED lines=16> */
.L_x_326:


//--------------------- .text._ZN2at6native53_GLOBAL__N__7c5e0505_20_UpSampleNearest1d_cu_19867e3837upsample_nearest1d_backward_out_frameIddXadL_ZNS0_40nearest_neighbor_bw_compute_source_indexEfiiEEEEvPKT_mmmmPS3_f --------------------------
	.section	.text._ZN2at6native53_GLOBAL__N__7c5e0505_20_UpSampleNearest1d_cu_19867e3837upsample_nearest1d_backward_out_frameIddXadL_ZNS0_40nearest_neighbor_bw_compute_source_indexEfiiEEEEvPKT_mmmmPS3_f,"ax",@progbits
	.align	128
.text._ZN2at6native53_GLOBAL__N__7c5e0505_20_UpSampleNearest1d_cu_19867e3837upsample_nearest1d_backward_out_frameIddXadL_ZNS0_40nearest_neighbor_bw_compute_source_indexEfiiEEEEvPKT_mmmmPS3_f:
        .type           _ZN2at6native53_GLOBAL__N__7c5e0505_20_UpSampleNearest1d_cu_19867e3837upsample_nearest1d_backward_out_frameIddXadL_ZNS0_40nearest_neighbor_bw_compute_source_indexEfiiEEEEvPKT_mmmmPS3_f,@function
        .size           _ZN2at6native53_GLOBAL__N__7c5e0505_20_UpSampleNearest1d_cu_19867e3837upsample_nearest1d_backward_out_frameIddXadL_ZNS0_40nearest_neighbor_bw_compute_source_indexEfiiEEEEvPKT_mmmmPS3_f,(.L_x_329 - _ZN2at6native53_GLOBAL__N__7c5e0505_20_UpSampleNearest1d_cu_19867e3837upsample_nearest1d_backward_out_frameIddXadL_ZNS0_40nearest_neighbor_bw_compute_source_indexEfiiEEEEvPKT_mmmmPS3_f)
        .other          _ZN2at6native53_GLOBAL__N__7c5e0505_20_UpSampleNearest1d_cu_19867e3837upsample_nearest1d_backward_out_frameIddXadL_ZNS0_40nearest_neighbor_bw_compute_source_indexEfiiEEEEvPKT_mmmmPS3_f,@"STO_CUDA_ENTRY STV_DEFAULT"
_ZN2at6native53_GLOBAL__N__7c5e0505_20_UpSampleNearest1d_cu_19867e3837upsample_nearest1d_backward_out_frameIddXadL_ZNS0_40nearest_neighbor_bw_compute_source_indexEfiiEEEEvPKT_mmmmPS3_f:
        /* <DEDUP_REMOVED lines=42> */
.L_x_156:
[----:B------:R-:W-:-:S07]  /*02a0*/  MOV R4, 0x2c0 ;  /* 0x000002c000047802 */ /* 0x000fce0000000f00 */
[----:B------:R-:W-:Y:S05]  /*02b0*/  CALL.REL.NOINC `($__internal_18_$__cuda_sm20_div_u64) ;  /* 0x0000001000687944 */ /* 0x000fea0003c00000 */
[----:B------:R-:W0:Y:S01]  /*02c0*/  LDCU UR4, c[0x0][0x3a0] ;  /* 0x00007400ff0477ac */ /* 0x000e220008000800 */
[----:B------:R-:W-:-:S04]  /*02d0*/  IMAD.MOV R3, RZ, RZ, -R6 ;  /* 0x000000ffff037224 */ /* 0x000fc800078e0a06 */
[----:B0-----:R-:W-:-:S07]  /*02e0*/  IMAD R4, R3, UR4, R0 ;  /* 0x0000000403047c24 */ /* 0x001fce000f8e0200 */
.L_x_157:
[----:B------:R-:W-:Y:S05]  /*02f0*/  BSYNC.RECONVERGENT B0 ;  /* 0x0000000000007941 */ /* 0x000fea0003800200 */
.L_x_155:
        /* <DEDUP_REMOVED lines=25> */
.L_x_159:
[----:B------:R-:W-:Y:S01]  /*0490*/  IMAD.MOV.U32 R5, RZ, RZ, R7 ;  /* 0x000000ffff057224 */ /* 0x000fe200078e0007 */
[----:B------:R-:W-:-:S07]  /*04a0*/  MOV R8, 0x4c0 ;  /* 0x000004c000087802 */ /* 0x000fce0000000f00 */
[----:B------:R-:W-:Y:S05]  /*04b0*/  CALL.REL.NOINC `($__internal_19_$__cuda_sm20_rem_u64) ;  /* 0x0000001400087944 */ /* 0x000fea0003c00000 */
.L_x_160:
[----:B------:R-:W-:Y:S05]  /*04c0*/  BSYNC.RECONVERGENT B0 ;  /* 0x0000000000007941 */ /* 0x000fea0003800200 */
.L_x_158:
        /* <DEDUP_REMOVED lines=29> */
[----:B0-----:R-:W-:-:S11]  /*06a0*/  LOP3.LUT R26, R26, 0x3, RZ, 0xc0, !PT ;  /* 0x000000031a1a7812 */ /* 0x001fd600078ec0ff */
.L_x_170:
        /* <DEDUP_REMOVED lines=19> */
.L_x_165:
        /* <DEDUP_REMOVED lines=97> */
.L_x_164:
[----:B------:R-:W-:Y:S05]  /*0df0*/  BSYNC.RECONVERGENT B1 ;  /* 0x0000000000017941 */ /* 0x000fea0003800200 */
.L_x_163:
        /* <DEDUP_REMOVED lines=50> */
.L_x_167:
[----:B------:R-:W-:Y:S05]  /*1120*/  BSYNC.RECONVERGENT B1 ;  /* 0x0000000000017941 */ /* 0x000fea0003800200 */
.L_x_166:
        /* <DEDUP_REMOVED lines=27> */
.L_x_169:
[----:B------:R-:W-:Y:S05]  /*12e0*/  BSYNC.RECONVERGENT B1 ;  /* 0x0000000000017941 */ /* 0x000fea0003800200 */
.L_x_168:
        /* <DEDUP_REMOVED lines=16> */
.L_x_162:
[----:B------:R-:W-:Y:S05]  /*13f0*/  BSYNC.RECONVERGENT B0 ;  /* 0x0000000000007941 */ /* 0x000fea0003800200 */
.L_x_161:
[----:B0-2---:R-:W0:Y:S02]  /*1400*/  LDC.64 R8, c[0x0][0x3a8] ;  /* 0x0000ea00ff087b82 */ /* 0x005e240000000a00 */
[----:B0-----:R-:W-:-:S04]  /*1410*/  IMAD.WIDE R8, R0, 0x8, R8 ;  /* 0x0000000800087825 */ /* 0x001fc800078e0208 */
[----:B------:R-:W-:Y:S01]  /*1420*/  VIADD R0, R0, UR6 ;  /* 0x0000000600007c36 */ /* 0x000fe20008000000 */
[----:B-1-3--:R0:W-:Y:S01]  /*1430*/  STG.E.64 desc[UR8][R8.64], R14 ;  /* 0x0000000e08007986 */ /* 0x00a1e2000c101b08 */
[----:B------:R-:W-:Y:S05]  /*1440*/  BRA.U !UP0, `(.L_x_170) ;  /* 0xfffffff108987547 */ /* 0x000fea000b83ffff */
[----:B------:R-:W-:Y:S05]  /*1450*/  EXIT ;  /* 0x000000000000794d */ /* 0x000fea0003800000 */
        .weak           $__internal_18_$__cuda_sm20_div_u64
        .type           $__internal_18_$__cuda_sm20_div_u64,@function
        .size           $__internal_18_$__cuda_sm20_div_u64,($__internal_19_$__cuda_sm20_rem_u64 - $__internal_18_$__cuda_sm20_div_u64)
$__internal_18_$__cuda_sm20_div_u64:
        /* <DEDUP_REMOVED lines=71> */
[----:B------:R-:W-:Y:S06]  /*18d0*/  RET.REL.NODEC R4 `(_ZN2at6native53_GLOBAL__N__7c5e0505_20_UpSampleNearest1d_cu_19867e3837upsample_nearest1d_backward_out_frameIddXadL_ZNS0_40nearest_neighbor_bw_compute_source_indexEfiiEEEEvPKT_mmmmPS3_f) ;  /* 0xffffffe404c87950 */ /* 0x000fec0003c3ffff */
        .weak           $__internal_19_$__cuda_sm20_rem_u64
        .type           $__internal_19_$__cuda_sm20_rem_u64,@function
        .size           $__internal_19_$__cuda_sm20_rem_u64,(.L_x_329 - $__internal_19_$__cuda_sm20_rem_u64)
$__internal_19_$__cuda_sm20_rem_u64:
        /* <DEDUP_REMOVED lines=64> */
[----:B------:R-:W-:Y:S06]  /*1ce0*/  RET.REL.NODEC R8 `(_ZN2at6native53_GLOBAL__N__7c5e0505_20_UpSampleNearest1d_cu_19867e3837upsample_nearest1d_backward_out_frameIddXadL_ZNS0_40nearest_neighbor_bw_compute_source_indexEfiiEEEEvPKT_mmmmPS3_f) ;  /* 0xffffffe008c47950 */ /* 0x000fec0003c3ffff */
.L_x_171:
        /* <DEDUP_REMOVED lines=9> */
.L_x_329:


//--------------------- .text._ZN2at6native53_GLOBAL__N__7c5e0505_20_UpSampleNearest1d_cu_19867e3828upsample_nearest1d_out_frameIhXadL_ZNS0_43nearest_neighbor_exact_compute_source_indexEfiiEEEEvPKT_mmmmPS3_f --------------------------
	.section	.text._ZN2at6native53_GLOBAL__N__7c5e0505_20_UpSampleNearest1d_cu_19867e3828upsample_nearest1d_out_frameIhXadL_ZNS0_43nearest_neighbor_exact_compute_source_indexEfiiEEEEvPKT_mmmmPS3_f,"ax",@progbits
	.align	128
.text._ZN2at6native53_GLOBAL__N__7c5e0505_20_UpSampleNearest1d_cu_19867e3828upsample_nearest1d_out_frameIhXadL_ZNS0_43nearest_neighbor_exact_compute_source_indexEfiiEEEEvPKT_mmmmPS3_f:
        .type           _ZN2at6native53_GLOBAL__N__7c5e0505_20_UpSampleNearest1d_cu_19867e3828upsample_nearest1d_out_frameIhXadL_ZNS0_43nearest_neighbor_exact_compute_source_indexEfiiEEEEvPKT_mmmmPS3_f,@function
        .size           _ZN2at6native53_GLOBAL__N__7c5e0505_20_UpSampleNearest1d_cu_19867e3828upsample_nearest1d_out_frameIhXadL_ZNS0_43nearest_neighbor_exact_compute_source_indexEfiiEEEEvPKT_mmmmPS3_f,(.L_x_332 - _ZN2at6native53_GLOBAL__N__7c5e0505_20_UpSampleNearest1d_cu_19867e3828upsample_nearest1d_out_frameIhXadL_ZNS0_43nearest_neighbor_exact_compute_source_indexEfiiEEEEvPKT_mmmmPS3_f)
        .other          _ZN2at6native53_GLOBAL__N__7c5e0505_20_UpSampleNearest1d_cu_19867e3828upsample_nearest1d_out_frameIhXadL_ZNS0_43nearest_neighbor_exact_compute_source_indexEfiiEEEEvPKT_mmmmPS3_f,@"STO_CUDA_ENTRY STV_DEFAULT"
_ZN2at6native53_GLOBAL__N__7c5e0505_20_UpSampleNearest1d_cu_19867e3828upsample_nearest1d_out_frameIhXadL_ZNS0_43nearest_neighbor_exact_compute_source_indexEfiiEEEEvPKT_mmmmPS3_f:
        /* <DEDUP_REMOVED lines=17> */
[----:B------:R-:W0:Y:S01]  /*0110*/  LDCU.64 UR8, c[0x0][0x358] ;  /* 0x00006b00ff0877ac */ /* 0x000e220008000a00 */
[----:B------:R-:W-:Y:S02]  /*0120*/  BSSY.RECONVERGENT B0, `(.L_x_172) ;  /* 0x000001e000007945 */ /* 0x000fe40003800200 */
[----:B------:R-:W-:-:S13]  /*0130*/  ISETP.NE.U32.AND P0, PT, R2, RZ, PT ;  /* 0x000000ff0200720c */ /* 0x000fda0003f05070 */
[----:B------:R-:W-:Y:S05]  /*0140*/  @P0 BRA `(.L_x_173) ;  /* 0x0000000000580947 */ /* 0x000fea0003800000 */
[----:B------:R-:W1:Y:S01]  /*0150*/  I2F.U32.RP R4, UR10 ;  /* 0x0000000a00047d06 */ /* 0x000e620008209000 */
[----:B------:R-:W-:Y:S01]  /*0160*/  ISETP.NE.U32.AND P2, PT, RZ, UR10, PT ;  /* 0x0000000aff007c0c */ /* 0x000fe2000bf45070 */
[----:B------:R-:W-:-:S06]  /*0170*/  IMAD.MOV.U32 R7, RZ, RZ, RZ ;  /* 0x000000ffff077224 */ /* 0x000fcc00078e00ff */
[----:B-1----:R-:W1:Y:S02]  /*0180*/  MUFU.RCP R4, R4 ;  /* 0x0000000400047308 */ /* 0x002e640000001000 */
[----:B-1----:R-:W-:-:S06]  /*0190*/  VIADD R2, R4, 0xffffffe ;  /* 0x0ffffffe04027836 */ /* 0x002fcc0000000000 */
[----:B------:R1:W2:Y:S02]  /*01a0*/  F2I.FTZ.U32.TRUNC.NTZ R3, R2 ;  /* 0x0000000200037305 */ /* 0x0002a4000021f000 */
[----:B-1----:R-:W-:Y:S02]  /*01b0*/  IMAD.MOV.U32 R2, RZ, RZ, RZ ;  /* 0x000000ffff027224 */ /* 0x002fe400078e00ff */
[----:B--2---:R-:W-:-:S04]  /*01c0*/  IMAD.MOV R5, RZ, RZ, -R3 ;  /* 0x000000ffff057224 */ /* 0x004fc800078e0a03 */
[----:B------:R-:W-:-:S04]  /*01d0*/  IMAD R5, R5, UR10, RZ ;  /* 0x0000000a05057c24 */ /* 0x000fc8000f8e02ff */
[----:B------:R-:W-:-:S06]  /*01e0*/  IMAD.HI.U32 R3, R3, R5, R2 ;  /* 0x0000000503037227 */ /* 0x000fcc00078e0002 */
[----:B------:R-:W-:-:S04]  /*01f0*/  IMAD.HI.U32 R6, R3, R0, RZ ;  /* 0x0000000003067227 */ /* 0x000fc800078e00ff */
[----:B------:R-:W-:-:S04]  /*0200*/  IMAD.MOV R3, RZ, RZ, -R6 ;  /* 0x000000ffff037224 */ /* 0x000fc800078e0a06 */
[----:B------:R-:W-:-:S05]  /*0210*/  IMAD R3, R3, UR10, R0 ;  /* 0x0000000a03037c24 */ /* 0x000fca000f8e0200 */
[----:B------:R-:W-:-:S13]  /*0220*/  ISETP.GE.U32.AND P0, PT, R3, UR10, PT ;  /* 0x0000000a03007c0c */ /* 0x000fda000bf06070 */
[----:B------:R-:W-:Y:S02]  /*0230*/  @P0 VIADD R3, R3, -UR10 ;  /* 0x8000000a03030c36 */ /* 0x000fe40008000000 */
[----:B------:R-:W-:-:S03]  /*0240*/  @P0 VIADD R6, R6, 0x1 ;  /* 0x0000000106060836 */ /* 0x000fc60000000000 */
[----:B------:R-:W-:-:S13]  /*0250*/  ISETP.GE.U32.AND P1, PT, R3, UR10, PT ;  /* 0x0000000a03007c0c */ /* 0x000fda000bf26070 */
[----:B------:R-:W-:Y:S02]  /*0260*/  @P1 IADD3 R6, PT, PT, R6, 0x1, RZ ;  /* 0x0000000106061810 */ /* 0x000fe40007ffe0ff */
[----:B------:R-:W-:-:S05]  /*0270*/  @!P2 LOP3.LUT R6, RZ, UR10, RZ, 0x33, !PT ;  /* 0x0000000aff06ac12 */ /* 0x000fca000f8e33ff */
[----:B------:R-:W-:-:S04]  /*0280*/  IMAD.MOV R3, RZ, RZ, -R6 ;  /* 0x000000ffff037224 */ /* 0x000fc800078e0a06 */
[----:B------:R-:W-:Y:S01]  /*0290*/  IMAD R4, R3, UR10, R0 ;  /* 0x0000000a03047c24 */ /* 0x000fe2000f8e0200 */
[----:B------:R-:W-:Y:S06]  /*02a0*/  BRA `(.L_x_174) ;  /* 0x0000000000147947 */ /* 0x000fec0003800000 */
.L_x_173:
[----:B------:R-:W-:-:S07]  /*02b0*/  MOV R4, 0x2d0 ;  /* 0x000002d000047802 */ /* 0x000fce0000000f00 */
[----:B0-----:R-:W-:Y:S05]  /*02c0*/  CALL.REL.NOINC `($__internal_20_$__cuda_sm20_div_u64) ;  /* 0x00000010008c7944 */ /* 0x001fea0003c00000 */
[----:B------:R-:W0:Y:S01]  /*02d0*/  LDCU UR4, c[0x0][0x3a0] ;  /* 0x00007400ff0477ac */ /* 0x000e220008000800 */
[----:B------:R-:W-:-:S04]  /*02e0*/  IMAD.MOV R3, RZ, RZ, -R6 ;  /* 0x000000ffff037224 */ /* 0x000fc800078e0a06 */
[----:B0-----:R-:W-:-:S07]  /*02f0*/  IMAD R4, R3, UR4, R0 ;  /* 0x0000000403047c24 */ /* 0x001fce000f8e0200 */
.L_x_174:
[----:B0-----:R-:W-:Y:S05]  /*0300*/  BSYNC.RECONVERGENT B0 ;  /* 0x0000000000007941 */ /* 0x001fea0003800200 */
.L_x_172:
        /* <DEDUP_REMOVED lines=19> */
[----:B------:R-:W-:-:S04]  /*0440*/  @P0 IADD3 R6, PT, PT, R6, -UR4, RZ ;  /* 0x8000000406060c10 */ /* 0x000fc8000fffe0ff */
[----:B------:R-:W-:-:S13]  /*0450*/  ISETP.GE.U32.AND P0, PT, R6, UR4, PT ;  /* 0x0000000406007c0c */ /* 0x000fda000bf06070 */
[----:B------:R-:W-:Y:S01]  /*0460*/  @P0 VIADD R6, R6, -UR4 ;  /* 0x8000000406060c36 */ /* 0x000fe20008000000 */
[----:B------:R-:W-:Y:S01]  /*0470*/  @!P1 LOP3.LUT R6, RZ, UR4, RZ, 0x33, !PT ;  /* 0x00000004ff069c12 */ /* 0x000fe2000f8e33ff */
[----:B------:R-:W-:Y:S06]  /*0480*/  BRA `(.L_x_177) ;  /* 0x00000000000c7947 */ /* 0x000fec0003800000 */
.L_x_176:
[----:B------:R-:W-:Y:S01]  /*0490*/  IMAD.MOV.U32 R5, RZ, RZ, R7 ;  /* 0x000000ffff057224 */ /* 0x000fe200078e0007 */
[----:B------:R-:W-:-:S07]  /*04a0*/  MOV R8, 0x4c0 ;  /* 0x000004c000087802 */ /* 0x000fce0000000f00 */
[----:B------:R-:W-:Y:S05]  /*04b0*/  CALL.REL.NOINC `($__internal_21_$__cuda_sm20_rem_u64) ;  /* 0x0000001400307944 */ /* 0x000fea0003c00000 */
.L_x_177:
[----:B------:R-:W-:Y:S05]  /*04c0*/  BSYNC.RECONVERGENT B0 ;  /* 0x0000000000007941 */ /* 0x000fea0003800200 */
.L_x_175:
[----:B------:R-:W0:Y:S01]  /*04d0*/  LDCU.64 UR6, c[0x0][0x388] ;  /* 0x00007100ff0677ac */ /* 0x000e220008000a00 */
[----:B------:R-:W-:Y:S01]  /*04e0*/  I2FP.F32.S32 R4, R4 ;  /* 0x0000000400047245 */ /* 0x000fe20000201400 */
[----:B------:R-:W1:Y:S01]  /*04f0*/  LDC R5, c[0x0][0x398] ;  /* 0x0000e600ff057b82 */ /* 0x000e620000000800 */
[----:B------:R-:W2:Y:S03]  /*0500*/  LDCU UR4, c[0x0][0x3b0] ;  /* 0x00007600ff0477ac */ /* 0x000ea60008000800 */
[----:B------:R-:W-:Y:S01]  /*0510*/  FADD.FTZ R4, R4, 0.5 ;  /* 0x3f00000004047421 */ /* 0x000fe20000010000 */
[----:B0-----:R-:W-:-:S03]  /*0520*/  ISETP.NE.U32.AND P0, PT, RZ, UR6, PT ;  /* 0x00000006ff007c0c */ /* 0x001fc6000bf05070 */
[----:B--2---:R-:W-:Y:S01]  /*0530*/  FMUL.FTZ R4, R4, UR4 ;  /* 0x0000000404047c20 */ /* 0x004fe20008410000 */
[----:B------:R-:W-:-:S05]  /*0540*/  ISETP.NE.AND.EX P0, PT, RZ, UR7, PT, P0 ;  /* 0x00000007ff007c0c */ /* 0x000fca000bf05300 */
[----:B------:R-:W0:Y:S08]  /*0550*/  F2I.FTZ.FLOOR.NTZ R4, R4 ;  /* 0x0000000400047305 */ /* 0x000e300000217100 */
[----:B------:R-:W-:Y:S05]  /*0560*/  @!P0 EXIT ;  /* 0x000000000000894d */ /* 0x000fea0003800000 */
[----:B------:R-:W2:Y:S01]  /*0570*/  LDC R2, c[0x0][0x3a0] ;  /* 0x0000e800ff027b82 */ /* 0x000ea20000000800 */
[----:B------:R-:W3:Y:S01]  /*0580*/  LDCU UR4, c[0x0][0x390] ;  /* 0x00007200ff0477ac */ /* 0x000ee20008000800 */
[----:B01----:R-:W-:Y:S01]  /*0590*/  VIADDMNMX R3, R5, 0xffffffff, R4, PT ;  /* 0xffffffff05037846 */ /* 0x003fe20003800104 */
[----:B------:R-:W-:-:S04]  /*05a0*/  UISETP.GE.U32.AND UP0, UPT, UR6, 0x4, UPT ;  /* 0x000000040600788c */ /* 0x000fc8000bf06070 */
[----:B------:R-:W-:Y:S01]  /*05b0*/  IMAD R6, R6, R5, R3 ;  /* 0x0000000506067224 */ /* 0x000fe200078e0203 */
[----:B------:R-:W-:Y:S02]  /*05c0*/  ULOP3.LUT UR10, UR6, 0x3, URZ, 0xc0, !UPT ;  /* 0x00000003060a7892 */ /* 0x000fe4000f8ec0ff */
[----:B------:R-:W-:Y:S01]  /*05d0*/  UISETP.GE.U32.AND.EX UP0, UPT, UR7, URZ, UPT, UP0 ;  /* 0x000000ff0700728c */ /* 0x000fe2000bf06100 */
[----:B---3--:R-:W-:Y:S02]  /*05e0*/  IMAD R3, R5, UR4, RZ ;  /* 0x0000000405037c24 */ /* 0x008fe4000f8e02ff */
[----:B--2---:R-:W-:Y:S01]  /*05f0*/  IMAD R5, R2, UR4, RZ ;  /* 0x0000000402057c24 */ /* 0x004fe2000f8e02ff */
[----:B------:R-:W-:-:S05]  /*0600*/  UMOV UR4, URZ ;  /* 0x000000ff00047c82 */ /* 0x000fca0008000000 */
[----:B------:R-:W-:Y:S05]  /*0610*/  BRA.U !UP0, `(.L_x_178) ;  /* 0x0000000d086c7547 */ /* 0x000fea000b800000 */
[----:B------:R-:W-:Y:S01]  /*0620*/  ULOP3.LUT UR5, UR6, 0xfffffffc, URZ, 0xc0, !UPT ;  /* 0xfffffffc06057892 */ /* 0x000fe2000f8ec0ff */
[----:B------:R-:W-:Y:S01]  /*0630*/  SHF.R.S32.HI R4, RZ, 0x1f, R3 ;  /* 0x0000001fff047819 */ /* 0x000fe20000011403 */
[----:B------:R-:W0:Y:S01]  /*0640*/  LDCU UR6, c[0x0][0x38c] ;  /* 0x00007180ff0677ac */ /* 0x000e220008000800 */
[----:B------:R-:W-:Y:S01]  /*0650*/  SHF.R.S32.HI R2, RZ, 0x1f, R5 ;  /* 0x0000001fff027819 */ /* 0x000fe20000011405 */
[----:B------:R-:W-:Y:S01]  /*0660*/  UISETP.GT.U32.AND UP0, UPT, UR5, URZ, UPT ;  /* 0x000000ff0500728c */ /* 0x000fe2000bf04070 */
[----:B------:R-:W1:Y:S03]  /*0670*/  LDCU.64 UR16, c[0x0][0x380] ;  /* 0x00007000ff1077ac */ /* 0x000e660008000a00 */
[----:B------:R-:W-:Y:S01]  /*0680*/  UISETP.GT.AND.EX UP0, UPT, UR7, URZ, UPT, UP0 ;  /* 0x000000ff0700728c */ /* 0x000fe2000bf04300 */
[----:B------:R-:W2:Y:S08]  /*0690*/  LDCU.64 UR18, c[0x0][0x3a8] ;  /* 0x00007500ff1277ac */ /* 0x000eb00008000a00 */
[----:B------:R-:W-:Y:S05]  /*06a0*/  BRA.U !UP0, `(.L_x_179) ;  /* 0x0000000908cc7547 */ /* 0x000fea000b800000 */
[----:B------:R-:W-:Y:S02]  /*06b0*/  UISETP.GT.U32.AND UP1, UPT, UR5, 0xc, UPT ;  /* 0x0000000c0500788c */ /* 0x000fe4000bf24070 */
[----:B------:R-:W-:Y:S02]  /*06c0*/  UPLOP3.LUT UP0, UPT, UPT, UPT, UPT, 0x80, 0x8 ;  /* 0x000000000008789c */ /* 0x000fe40003f0f070 */
[----:B0-----:R-:W-:-:S09]  /*06d0*/  UISETP.GT.AND.EX UP1, UPT, UR6, URZ, UPT, UP1 ;  /* 0x000000ff0600728c */ /* 0x001fd2000bf24310 */
[----:B------:R-:W-:Y:S05]  /*06e0*/  BRA.U !UP1, `(.L_x_180) ;  /* 0x0000000509c07547 */ /* 0x000fea000b800000 */
[----:B------:R-:W0:Y:S01]  /*06f0*/  LDCU.64 UR12, c[0x0][0x380] ;  /* 0x00007000ff0c77ac */ /* 0x000e220008000a00 */
[----:B------:R-:W3:Y:S01]  /*0700*/  LDCU.64 UR14, c[0x0][0x3a8] ;  /* 0x00007500ff0e77ac */ /* 0x000ee20008000a00 */
[----:B------:R-:W-:-:S11]  /*0710*/  UPLOP3.LUT UP0, UPT, UPT, UPT, UPT, 0x40, 0x4 ;  /* 0x000000000004789c */ /* 0x000fd60003f0e870 */
.L_x_181:
[----:B0---4-:R-:W-:-:S04]  /*0720*/  IADD3 R8, P0, PT, R6, UR12, RZ ;  /* 0x0000000c06087c10 */ /* 0x011fc8000ff1e0ff */
[----:B------:R-:W-:-:S05]  /*0730*/  LEA.HI.X.SX32 R9, R6, UR13, 0x1, P0 ;  /* 0x0000000d06097c11 */ /* 0x000fca00080f0eff */
[----:B------:R-:W4:Y:S01]  /*0740*/  LDG.E.U8 R7, desc[UR8][R8.64] ;  /* 0x0000000808077981 */ /* 0x000f22000c1e1100 */
[----:B---3--:R-:W-:Y:S02]  /*0750*/  IADD3 R10, P0, PT, R0, UR14, RZ ;  /* 0x0000000e000a7c10 */ /* 0x008fe4000ff1e0ff */
[----:B------:R-:W-:Y:S02]  /*0760*/  IADD3 R12, P1, PT, R8, R3, RZ ;  /* 0x00000003080c7210 */ /* 0x000fe40007f3e0ff */
[----:B------:R-:W-:-:S03]  /*0770*/  LEA.HI.X.SX32 R11, R0, UR15, 0x1, P0 ;  /* 0x0000000f000b7c11 */ /* 0x000fc600080f0eff */
[----:B------:R-:W-:Y:S01]  /*0780*/  IMAD.X R13, R4, 0x1, R9, P1 ;  /* 0x00000001040d7824 */ /* 0x000fe200008e0609 */
[----:B------:R-:W-:Y:S01]  /*0790*/  IADD3 R14, P0, PT, R10, R5, RZ ;  /* 0x000000050a0e7210 */ /* 0x000fe20007f1e0ff */
[----:B----4-:R0:W-:Y:S04]  /*07a0*/  STG.E.U8 desc[UR8][R10.64], R7 ;  /* 0x000000070a007986 */ /* 0x0101e8000c101108 */
[----:B------:R-:W3:Y:S01]  /*07b0*/  LDG.E.U8 R21, desc[UR8][R12.64] ;  /* 0x000000080c157981 */ /* 0x000ee2000c1e1100 */
[----:B------:R-:W-:Y:S01]  /*07c0*/  IADD3 R16, P1, PT, R12, R3, RZ ;  /* 0x000000030c107210 */ /* 0x000fe20007f3e0ff */
[----:B------:R-:W-:-:S04]  /*07d0*/  IMAD.X R15, R2, 0x1, R11, P0 ;  /* 0x00000001020f7824 */ /* 0x000fc800000e060b */
[----:B------:R-:W-:Y:S01]  /*07e0*/  IMAD.X R17, R4, 0x1, R13, P1 ;  /* 0x0000000104117824 */ /* 0x000fe200008e060d */
[----:B------:R-:W-:Y:S01]  /*07f0*/  IADD3 R8, P0, PT, R14, R5, RZ ;  /* 0x000000050e087210 */ /* 0x000fe20007f1e0ff */
[----:B---3--:R-:W-:Y:S04]  /*0800*/  STG.E.U8 desc[UR8][R14.64], R21 ;  /* 0x000000150e007986 */ /* 0x008fe8000c101108 */
[----:B------:R-:W3:Y:S01]  /*0810*/  LDG.E.U8 R23, desc[UR8][R16.64] ;  /* 0x0000000810177981 */ /* 0x000ee2000c1e1100 */
[----:B------:R-:W-:Y:S01]  /*0820*/  IADD3 R18, P1, PT, R16, R3, RZ ;  /* 0x0000000310127210 */ /* 0x000fe20007f3e0ff */
[----:B------:R-:W-:-:S04]  /*0830*/  IMAD.X R9, R2, 0x1, R15, P0 ;  /* 0x0000000102097824 */ /* 0x000fc800000e060f */
[----:B------:R-:W-:Y:S01]  /*0840*/  IMAD.X R19, R4, 0x1, R17, P1 ;  /* 0x0000000104137824 */ /* 0x000fe200008e0611 */
[----:B------:R-:W-:Y:S02]  /*0850*/  LEA R6, R3, R6, 0x2 ;  /* 0x0000000603067211 */ /* 0x000fe400078e10ff */
[----:B0-----:R-:W-:Y:S01]  /*0860*/  IADD3 R10, P0, PT, R8, R5, RZ ;  /* 0x00000005080a7210 */ /* 0x001fe20007f1e0ff */
[----:B---3--:R0:W-:Y:S04]  /*0870*/  STG.E.U8 desc[UR8][R8.64], R23 ;  /* 0x0000001708007986 */ /* 0x0081e8000c101108 */
[----:B------:R-:W3:Y:S01]  /*0880*/  LDG.E.U8 R7, desc[UR8][R18.64] ;  /* 0x0000000812077981 */ /* 0x000ee2000c1e1100 */
[----:B------:R-:W-:Y:S01]  /*0890*/  IADD3 R12, P1, PT, R6, UR12, RZ ;  /* 0x0000000c060c7c10 */ /* 0x000fe2000ff3e0ff */
[----:B------:R-:W-:-:S03]  /*08a0*/  IMAD.X R11, R2, 0x1, R9, P0 ;  /* 0x00000001020b7824 */ /* 0x000fc600000e0609 */
[----:B------:R-:W-:Y:S01]  /*08b0*/  LEA.HI.X.SX32 R13, R6, UR13, 0x1, P1 ;  /* 0x0000000d060d7c11 */ /* 0x000fe200088f0eff */
[----:B------:R-:W-:Y:S01]  /*08c0*/  IMAD R0, R5, 0x4, R0 ;  /* 0x0000000405007824 */ /* 0x000fe200078e0200 */
[----:B0-----:R-:W-:Y:S01]  /*08d0*/  IADD3 R8, P1, PT, R12, R3, RZ ;  /* 0x000000030c087210 */ /* 0x001fe20007f3e0ff */
[----:B---3--:R0:W-:Y:S04]  /*08e0*/  STG.E.U8 desc[UR8][R10.64], R7 ;  /* 0x000000070a007986 */ /* 0x0081e8000c101108 */
[----:B------:R-:W3:Y:S01]  /*08f0*/  LDG.E.U8 R21, desc[UR8][R12.64] ;  /* 0x000000080c157981 */ /* 0x000ee2000c1e1100 */
[----:B------:R-:W-:Y:S01]  /*0900*/  IADD3 R14, P0, PT, R0, UR14, RZ ;  /* 0x0000000e000e7c10 */ /* 0x000fe2000ff1e0ff */
[----:B------:R-:W-:-:S03]  /*0910*/  IMAD.X R9, R4, 0x1, R13, P1 ;  /* 0x0000000104097824 */ /* 0x000fc600008e060d */
[----:B------:R-:W-:Y:S02]  /*0920*/  LEA.HI.X.SX32 R15, R0, UR15, 0x1, P0 ;  /* 0x0000000f000f7c11 */ /* 0x000fe400080f0eff */
[----:B------:R-:W-:-:S03]  /*0930*/  IADD3 R16, P0, PT, R14, R5, RZ ;  /* 0x000000050e107210 */ /* 0x000fc60007f1e0ff */
[----:B---3--:R3:W-:Y:S04]  /*0940*/  STG.E.U8 desc[UR8][R14.64], R21 ;  /* 0x000000150e007986 */ /* 0x0087e8000c101108 */
[----:B------:R-:W4:Y:S01]  /*0950*/  LDG.E.U8 R23, desc[UR8][R8.64] ;  /* 0x0000000808177981 */ /* 0x000f22000c1e1100 */
[----:B------:R-:W-:Y:S01]  /*0960*/  IADD3 R18, P1, PT, R8, R3, RZ ;  /* 0x0000000308127210 */ /* 0x000fe20007f3e0ff */
[----:B------:R-:W-:-:S04]  /*0970*/  IMAD.X R17, R2, 0x1, R15, P0 ;  /* 0x0000000102117824 */ /* 0x000fc800000e060f */
[----:B------:R-:W-:Y:S01]  /*0980*/  IMAD.X R19, R4, 0x1, R9, P1 ;  /* 0x0000000104137824 */ /* 0x000fe200008e0609 */
[----:B0-----:R-:W-:Y:S01]  /*0990*/  IADD3 R10, P0, PT, R16, R5, RZ ;  /* 0x00000005100a7210 */ /* 0x001fe20007f1e0ff */
[----:B----4-:R-:W-:Y:S04]  /*09a0*/  STG.E.U8 desc[UR8][R16.64], R23 ;  /* 0x0000001710007986 */ /* 0x010fe8000c101108 */
[----:B------:R-:W4:Y:S01]  /*09b0*/  LDG.E.U8 R7, desc[UR8][R18.64] ;  /* 0x0000000812077981 */ /* 0x000f22000c1e1100 */
[----:B------:R-:W-:Y:S01]  /*09c0*/  IADD3 R12, P1, PT, R18, R3, RZ ;  /* 0x00000003120c7210 */ /* 0x000fe20007f3e0ff */
[----:B------:R-:W-:-:S04]  /*09d0*/  IMAD.X R11, R2, 0x1, R17, P0 ;  /* 0x00000001020b7824 */ /* 0x000fc800000e0611 */
[----:B------:R-:W-:Y:S01]  /*09e0*/  IMAD.X R13, R4, 0x1, R19, P1 ;  /* 0x00000001040d7824 */ /* 0x000fe200008e0613 */
[----:B------:R-:W-:Y:S02]  /*09f0*/  LEA R6, R3, R6, 0x2 ;  /* 0x0000000603067211 */ /* 0x000fe400078e10ff */
[----:B------:R-:W-:Y:S01]  /*0a00*/  IADD3 R8, P0, PT, R10, R5, RZ ;  /* 0x000000050a087210 */ /* 0x000fe20007f1e0ff */
[----:B----4-:R0:W-:Y:S04]  /*0a10*/  STG.E.U8 desc[UR8][R10.64], R7 ;  /* 0x000000070a007986 */ /* 0x0101e8000c101108 */
[----:B---3--:R-:W3:Y:S01]  /*0a20*/  LDG.E.U8 R21, desc[UR8][R12.64] ;  /* 0x000000080c157981 */ /* 0x008ee2000c1e1100 */
        /* <DEDUP_REMOVED lines=38> */
[----:B------:R-:W3:Y:S01]  /*0c90*/  LDG.E.U8 R21, desc[UR8][R8.64] ;  /* 0x0000000808157981 */ /* 0x000ee2000c1e1100 */
[----:B------:R-:W-:Y:S01]  /*0ca0*/  IADD3 R18, P1, PT, R8, R3, RZ ;  /* 0x0000000308127210 */ /* 0x000fe20007f3e0ff */
[----:B------:R-:W-:-:S04]  /*0cb0*/  IMAD.X R15, R2, 0x1, R13, P0 ;  /* 0x00000001020f7824 */ /* 0x000fc800000e060d */
[----:B------:R-:W-:Y:S01]  /*0cc0*/  IMAD.X R19, R4, 0x1, R9, P1 ;  /* 0x0000000104137824 */ /* 0x000fe200008e0609 */
[----:B0-----:R-:W-:Y:S02]  /*0cd0*/  IADD3 R10, P0, PT, R14, R5, RZ ;  /* 0x000000050e0a7210 */ /* 0x001fe40007f1e0ff */
[----:B------:R-:W-:Y:S01]  /*0ce0*/  IADD3 R16, P1, PT, R18, R3, RZ ;  /* 0x0000000312107210 */ /* 0x000fe20007f3e0ff */
[----:B---3--:R4:W-:Y:S04]  /*0cf0*/  STG.E.U8 desc[UR8][R14.64], R21 ;  /* 0x000000150e007986 */ /* 0x0089e8000c101108 */
[----:B------:R-:W3:Y:S01]  /*0d00*/  LDG.E.U8 R23, desc[UR8][R18.64] ;  /* 0x0000000812177981 */ /* 0x000ee2000c1e1100 */
[----:B------:R-:W-:Y:S02]  /*0d10*/  IMAD.X R11, R2, 0x1, R15, P0 ;  /* 0x00000001020b7824 */ /* 0x000fe400000e060f */
[----:B------:R-:W-:Y:S01]  /*0d20*/  IMAD.X R17, R4, 0x1, R19, P1 ;  /* 0x0000000104117824 */ /* 0x000fe200008e0613 */
[----:B------:R-:W-:-:S02]  /*0d30*/  IADD3 R8, P0, PT, R10, R5, RZ ;  /* 0x000000050a087210 */ /* 0x000fc40007f1e0ff */
[----:B---3--:R4:W-:Y:S04]  /*0d40*/  STG.E.U8 desc[UR8][R10.64], R23 ;  /* 0x000000170a007986 */ /* 0x0089e8000c101108 */
[----:B------:R-:W3:Y:S01]  /*0d50*/  LDG.E.U8 R17, desc[UR8][R16.64] ;  /* 0x0000000810117981 */ /* 0x000ee2000c1e1100 */
[----:B------:R-:W-:Y:S01]  /*0d60*/  IADD3.X R9, PT, PT, R2, R11, RZ, P0, !PT ;  /* 0x0000000b02097210 */ /* 0x000fe200007fe4ff */
[----:B------:R-:W-:Y:S01]  /*0d70*/  UIADD3 UR5, UP1, UPT, UR5, -0x10, URZ ;  /* 0xfffffff005057890 */ /* 0x000fe2000ff3e0ff */
[----:B------:R-:W-:Y:S02]  /*0d80*/  IMAD R6, R3, 0x4, R6 ;  /* 0x0000000403067824 */ /* 0x000fe400078e0206 */
[----:B------:R-:W-:Y:S01]  /*0d90*/  IMAD R0, R5, 0x4, R0 ;  /* 0x0000000405007824 */ /* 0x000fe200078e0200 */
[----:B------:R-:W-:-:S02]  /*0da0*/  UIADD3.X UR6, UPT, UPT, UR6, -0x1, URZ, UP1, !UPT ;  /* 0xffffffff06067890 */ /* 0x000fc40008ffe4ff */
[----:B------:R-:W-:-:S04]  /*0db0*/  UISETP.GT.U32.AND UP1, UPT, UR5, 0xc, UPT ;  /* 0x0000000c0500788c */ /* 0x000fc8000bf24070 */
[----:B------:R-:W-:Y:S01]  /*0dc0*/  UISETP.GT.AND.EX UP1, UPT, UR6, URZ, UPT, UP1 ;  /* 0x000000ff0600728c */ /* 0x000fe2000bf24310 */
[----:B---3--:R4:W-:Y:S08]  /*0dd0*/  STG.E.U8 desc[UR8][R8.64], R17 ;  /* 0x0000001108007986 */ /* 0x0089f0000c101108 */
[----:B------:R-:W-:Y:S05]  /*0de0*/  BRA.U UP1, `(.L_x_181) ;  /* 0xfffffff9014c7547 */ /* 0x000fea000b83ffff */
.L_x_180:
[----:B------:R-:W-:-:S04]  /*0df0*/  UISETP.GT.U32.AND UP1, UPT, UR5, 0x4, UPT ;  /* 0x000000040500788c */ /* 0x000fc8000bf24070 */
[----:B------:R-:W-:-:S09]  /*0e00*/  UISETP.GT.AND.EX UP1, UPT, UR6, URZ, UPT, UP1 ;  /* 0x000000ff0600728c */ /* 0x000fd2000bf24310 */
[----:B------:R-:W-:Y:S05]  /*0e10*/  BRA.U !UP1, `(.L_x_182) ;  /* 0x0000000109e47547 */ /* 0x000fea000b800000 */
[----:B------:R-:W4:Y:S01]  /*0e20*/  LDCU.64 UR12, c[0x0][0x380] ;  /* 0x00007000ff0c77ac */ /* 0x000f220008000a00 */
[----:B------:R-:W0:Y:S01]  /*0e30*/  LDCU.64 UR14, c[0x0][0x3a8] ;  /* 0x00007500ff0e77ac */ /* 0x000e220008000a00 */
[----:B----4-:R-:W-:-:S04]  /*0e40*/  IADD3 R8, P0, PT, R6, UR12, RZ ;  /* 0x0000000c06087c10 */ /* 0x010fc8000ff1e0ff */
[----:B------:R-:W-:-:S05]  /*0e50*/  LEA.HI.X.SX32 R9, R6, UR13, 0x1, P0 ;  /* 0x0000000d06097c11 */ /* 0x000fca00080f0eff */
[----:B------:R-:W3:Y:S01]  /*0e60*/  LDG.E.U8 R7, desc[UR8][R8.64] ;  /* 0x0000000808077981 */ /* 0x000ee2000c1e1100 */
[----:B0-----:R-:W-:Y:S02]  /*0e70*/  IADD3 R10, P0, PT, R0, UR14, RZ ;  /* 0x0000000e000a7c10 */ /* 0x001fe4000ff1e0ff */
[----:B------:R-:W-:Y:S02]  /*0e80*/  IADD3 R12, P1, PT, R8, R3, RZ ;  /* 0x00000003080c7210 */ /* 0x000fe40007f3e0ff */
[----:B------:R-:W-:-:S03]  /*0e90*/  LEA.HI.X.SX32 R11, R0, UR15, 0x1, P0 ;  /* 0x0000000f000b7c11 */ /* 0x000fc600080f0eff */
[----:B------:R-:W-:Y:S01]  /*0ea0*/  IMAD.X R13, R4, 0x1, R9, P1 ;  /* 0x00000001040d7824 */ /* 0x000fe200008e0609 */
[----:B------:R-:W-:Y:S01]  /*0eb0*/  IADD3 R14, P0, PT, R10, R5, RZ ;  /* 0x000000050a0e7210 */ /* 0x000fe20007f1e0ff */
[----:B---3--:R0:W-:Y:S04]  /*0ec0*/  STG.E.U8 desc[UR8][R10.64], R7 ;  /* 0x000000070a007986 */ /* 0x0081e8000c101108 */
        /* <DEDUP_REMOVED lines=31> */
[----:B----4-:R3:W-:Y:S04]  /*10c0*/  STG.E.U8 desc[UR8][R16.64], R23 ;  /* 0x0000001710007986 */ /* 0x0107e8000c101108 */
[----:B------:R-:W4:Y:S01]  /*10d0*/  LDG.E.U8 R7, desc[UR8][R18.64] ;  /* 0x0000000812077981 */ /* 0x000f22000c1e1100 */
[----:B------:R-:W-:Y:S01]  /*10e0*/  IADD3 R12, P1, PT, R18, R3, RZ ;  /* 0x00000003120c7210 */ /* 0x000fe20007f3e0ff */
[----:B------:R-:W-:-:S03]  /*10f0*/  IMAD.X R11, R2, 0x1, R17, P0 ;  /* 0x00000001020b7824 */ /* 0x000fc600000e0611 */
[----:B------:R-:W-:Y:S02]  /*1100*/  IADD3.X R13, PT, PT, R4, R19, RZ, P1, !PT ;  /* 0x00000013040d7210 */ /* 0x000fe40000ffe4ff */
[----:B------:R-:W-:Y:S01]  /*1110*/  IADD3 R8, P0, PT, R10, R5, RZ ;  /* 0x000000050a087210 */ /* 0x000fe20007f1e0ff */
[----:B----4-:R3:W-:Y:S04]  /*1120*/  STG.E.U8 desc[UR8][R10.64], R7 ;  /* 0x000000070a007986 */ /* 0x0107e8000c101108 */
[----:B------:R-:W4:Y:S01]  /*1130*/  LDG.E.U8 R13, desc[UR8][R12.64] ;  /* 0x000000080c0d7981 */ /* 0x000f22000c1e1100 */
[----:B------:R-:W-:Y:S01]  /*1140*/  IMAD.X R9, R2, 0x1, R11, P0 ;  /* 0x0000000102097824 */ /* 0x000fe200000e060b */
[----:B------:R-:W-:Y:S01]  /*1150*/  UIADD3 UR5, UP0, UPT, UR5, -0x8, URZ ;  /* 0xfffffff805057890 */ /* 0x000fe2000ff1e0ff */
[----:B------:R-:W-:-:S02]  /*1160*/  IMAD R6, R3, 0x4, R6 ;  /* 0x0000000403067824 */ /* 0x000fc400078e0206 */
[----:B------:R-:W-:Y:S01]  /*1170*/  IMAD R0, R5, 0x4, R0 ;  /* 0x0000000405007824 */ /* 0x000fe200078e0200 */
[----:B------:R-:W-:Y:S02]  /*1180*/  UIADD3.X UR6, UPT, UPT, UR6, -0x1, URZ, UP0, !UPT ;  /* 0xffffffff06067890 */ /* 0x000fe400087fe4ff */
[----:B------:R-:W-:Y:S01]  /*1190*/  UPLOP3.LUT UP0, UPT, UPT, UPT, UPT, 0x40, 0x4 ;  /* 0x000000000004789c */ /* 0x000fe20003f0e870 */
[----:B----4-:R3:W-:Y:S10]  /*11a0*/  STG.E.U8 desc[UR8][R8.64], R13 ;  /* 0x0000000d08007986 */ /* 0x0107f4000c101108 */
.L_x_182:
[----:B------:R-:W-:-:S04]  /*11b0*/  UISETP.NE.U32.AND UP1, UPT, UR5, URZ, UPT ;  /* 0x000000ff0500728c */ /* 0x000fc8000bf25070 */
[----:B------:R-:W-:-:S09]  /*11c0*/  UISETP.NE.OR.EX UP0, UPT, UR6, URZ, UP0, UP1 ;  /* 0x000000ff0600728c */ /* 0x000fd20008705710 */
[----:B------:R-:W-:Y:S05]  /*11d0*/  BRA.U !UP0, `(.L_x_178) ;  /* 0x00000001087c7547 */ /* 0x000fea000b800000 */
.L_x_179:
[----:B-1234-:R-:W-:-:S04]  /*11e0*/  IADD3 R8, P0, PT, R6, UR16, RZ ;  /* 0x0000001006087c10 */ /* 0x01efc8000ff1e0ff */
[----:B------:R-:W-:-:S05]  /*11f0*/  LEA.HI.X.SX32 R9, R6, UR17, 0x1, P0 ;  /* 0x0000001106097c11 */ /* 0x000fca00080f0eff */
[----:B------:R-:W3:Y:S01]  /*1200*/  LDG.E.U8 R7, desc[UR8][R8.64] ;  /* 0x0000000808077981 */ /* 0x000ee2000c1e1100 */
[----:B--2---:R-:W-:Y:S02]  /*1210*/  IADD3 R10, P0, PT, R0, UR18, RZ ;  /* 0x00000012000a7c10 */ /* 0x004fe4000ff1e0ff */
[----:B------:R-:W-:Y:S02]  /*1220*/  IADD3 R12, P1, PT, R8, R3, RZ ;  /* 0x00000003080c7210 */ /* 0x000fe40007f3e0ff */
[----:B------:R-:W-:-:S03]  /*1230*/  LEA.HI.X.SX32 R11, R0, UR19, 0x1, P0 ;  /* 0x00000013000b7c11 */ /* 0x000fc600080f0eff */
[----:B------:R-:W-:Y:S01]  /*1240*/  IMAD.X R13, R4, 0x1, R9, P1 ;  /* 0x00000001040d7824 */ /* 0x000fe200008e0609 */
[----:B------:R-:W-:Y:S01]  /*1250*/  IADD3 R14, P0, PT, R10, R5, RZ ;  /* 0x000000050a0e7210 */ /* 0x000fe20007f1e0ff */
[----:B---3--:R1:W-:Y:S04]  /*1260*/  STG.E.U8 desc[UR8][R10.64], R7 ;  /* 0x000000070a007986 */ /* 0x0083e8000c101108 */
[----:B------:R-:W2:Y:S01]  /*1270*/  LDG.E.U8 R21, desc[UR8][R12.64] ;  /* 0x000000080c157981 */ /* 0x000ea2000c1e1100 */
[----:B------:R-:W-:Y:S01]  /*1280*/  IADD3 R16, P1, PT, R12, R3, RZ ;  /* 0x000000030c107210 */ /* 0x000fe20007f3e0ff */
[----:B------:R-:W-:-:S04]  /*1290*/  IMAD.X R15, R2, 0x1, R11, P0 ;  /* 0x00000001020f7824 */ /* 0x000fc800000e060b */
[----:B------:R-:W-:Y:S01]  /*12a0*/  IMAD.X R17, R4, 0x1, R13, P1 ;  /* 0x0000000104117824 */ /* 0x000fe200008e060d */
[----:B------:R-:W-:Y:S01]  /*12b0*/  IADD3 R18, P1, PT, R16, R3, RZ ;  /* 0x0000000310127210 */ /* 0x000fe20007f3e0ff */
[----:B--2---:R2:W-:Y:S04]  /*12c0*/  STG.E.U8 desc[UR8][R14.64], R21 ;  /* 0x000000150e007986 */ /* 0x0045e8000c101108 */
[----:B------:R-:W3:Y:S01]  /*12d0*/  LDG.E.U8 R23, desc[UR8][R16.64] ;  /* 0x0000000810177981 */ /* 0x000ee2000c1e1100 */
[----:B------:R-:W-:Y:S01]  /*12e0*/  IADD3 R8, P0, PT, R14, R5, RZ ;  /* 0x000000050e087210 */ /* 0x000fe20007f1e0ff */
[----:B------:R-:W-:-:S03]  /*12f0*/  IMAD.X R19, R4, 0x1, R17, P1 ;  /* 0x0000000104137824 */ /* 0x000fc600008e0611 */
[----:B------:R-:W-:Y:S02]  /*1300*/  IADD3.X R9, PT, PT, R2, R15, RZ, P0, !PT ;  /* 0x0000000f02097210 */ /* 0x000fe400007fe4ff */
[----:B-1----:R-:W-:-:S03]  /*1310*/  IADD3 R10, P0, PT, R8, R5, RZ ;  /* 0x00000005080a7210 */ /* 0x002fc60007f1e0ff */
[----:B---3--:R2:W-:Y:S04]  /*1320*/  STG.E.U8 desc[UR8][R8.64], R23 ;  /* 0x0000001708007986 */ /* 0x0085e8000c101108 */
[----:B------:R-:W3:Y:S01]  /*1330*/  LDG.E.U8 R19, desc[UR8][R18.64] ;  /* 0x0000000812137981 */ /* 0x000ee2000c1e1100 */
[----:B------:R-:W-:Y:S01]  /*1340*/  IMAD.X R11, R2, 0x1, R9, P0 ;  /* 0x00000001020b7824 */ /* 0x000fe200000e0609 */
[----:B------:R-:W-:Y:S01]  /*1350*/  UIADD3 UR5, UP0, UPT, UR5, -0x4, URZ ;  /* 0xfffffffc05057890 */ /* 0x000fe2000ff1e0ff */
[----:B------:R-:W-:Y:S02]  /*1360*/  IMAD R6, R3, 0x4, R6 ;  /* 0x0000000403067824 */ /* 0x000fe400078e0206 */
[----:B------:R-:W-:Y:S01]  /*1370*/  IMAD R0, R5, 0x4, R0 ;  /* 0x0000000405007824 */ /* 0x000fe200078e0200 */
[----:B0-----:R-:W-:-:S02]  /*1380*/  UIADD3.X UR6, UPT, UPT, UR6, -0x1, URZ, UP0, !UPT ;  /* 0xffffffff06067890 */ /* 0x001fc400087fe4ff */
[----:B------:R-:W-:-:S04]  /*1390*/  UISETP.NE.U32.AND UP0, UPT, UR5, URZ, UPT ;  /* 0x000000ff0500728c */ /* 0x000fc8000bf05070 */
[----:B------:R-:W-:Y:S01]  /*13a0*/  UISETP.NE.AND.EX UP0, UPT, UR6, URZ, UPT, UP0 ;  /* 0x000000ff0600728c */ /* 0x000fe2000bf05300 */
[----:B---3--:R2:W-:Y:S08]  /*13b0*/  STG.E.U8 desc[UR8][R10.64], R19 ;  /* 0x000000130a007986 */ /* 0x0085f0000c101108 */
[----:B------:R-:W-:Y:S05]  /*13c0*/  BRA.U UP0, `(.L_x_179) ;  /* 0xfffffffd00847547 */ /* 0x000fea000b83ffff */
.L_x_178:
[----:B------:R-:W-:Y:S01]  /*13d0*/  ISETP.NE.U32.AND P0, PT, RZ, UR10, PT ;  /* 0x0000000aff007c0c */ /* 0x000fe2000bf05070 */
[----:B------:R-:W0:Y:S03]  /*13e0*/  LDCU.64 UR6, c[0x0][0x380] ;  /* 0x00007000ff0677ac */ /* 0x000e260008000a00 */
[----:B------:R-:W-:Y:S01]  /*13f0*/  ISETP.NE.AND.EX P0, PT, RZ, UR4, PT, P0 ;  /* 0x00000004ff007c0c */ /* 0x000fe2000bf05300 */
[----:B------:R-:W0:-:S12]  /*1400*/  LDCU.64 UR12, c[0x0][0x3a8] ;  /* 0x00007500ff0c77ac */ /* 0x000e180008000a00 */
[----:B012---:R-:W-:Y:S05]  /*1410*/  @!P0 EXIT ;  /* 0x000000000000894d */ /* 0x007fea0003800000 */
.L_x_183:
[----:B---34-:R-:W-:-:S04]  /*1420*/  IADD3 R8, P0, PT, R6, UR6, RZ ;  /* 0x0000000606087c10 */ /* 0x018fc8000ff1e0ff */
[----:B0-----:R-:W-:-:S06]  /*1430*/  LEA.HI.X.SX32 R9, R6, UR7, 0x1, P0 ;  /* 0x0000000706097c11 */ /* 0x001fcc00080f0eff */
[----:B------:R-:W2:Y:S01]  /*1440*/  LDG.E.U8 R9, desc[UR8][R8.64] ;  /* 0x0000000808097981 */ /* 0x000ea2000c1e1100 */
[----:B------:R-:W-:Y:S01]  /*1450*/  IADD3 R10, P0, PT, R0, UR12, RZ ;  /* 0x0000000c000a7c10 */ /* 0x000fe2000ff1e0ff */
[----:B------:R-:W-:Y:S01]  /*1460*/  UIADD3 UR10, UP0, UPT, UR10, -0x1, URZ ;  /* 0xffffffff0a0a7890 */ /* 0x000fe2000ff1e0ff */
[----:B------:R-:W-:Y:S02]  /*1470*/  IMAD.IADD R6, R6, 0x1, R3 ;  /* 0x0000000106067824 */ /* 0x000fe400078e0203 */
[C---:B------:R-:W-:Y:S01]  /*1480*/  LEA.HI.X.SX32 R11, R0.reuse, UR13, 0x1, P0 ;  /* 0x0000000d000b7c11 */ /* 0x040fe200080f0eff */
[----:B------:R-:W-:Y:S01]  /*1490*/  UIADD3.X UR4, UPT, UPT, UR4, -0x1, URZ, UP0, !UPT ;  /* 0xffffffff04047890 */ /* 0x000fe200087fe4ff */
[----:B------:R-:W-:Y:S01]  /*14a0*/  IMAD.IADD R0, R0, 0x1, R5 ;  /* 0x0000000100007824 */ /* 0x000fe200078e0205 */
[----:B------:R-:W-:-:S04]  /*14b0*/  UISETP.NE.U32.AND UP0, UPT, UR10, URZ, UPT ;  /* 0x000000ff0a00728c */ /* 0x000fc8000bf05070 */
[----:B------:R-:W-:Y:S01]  /*14c0*/  UISETP.NE.AND.EX UP0, UPT, UR4, URZ, UPT, UP0 ;  /* 0x000000ff0400728c */ /* 0x000fe2000bf05300 */
[----:B--2---:R0:W-:Y:S08]  /*14d0*/  STG.E.U8 desc[UR8][R10.64], R9 ;  /* 0x000000090a007986 */ /* 0x0041f0000c101108 */
[----:B------:R-:W-:Y:S05]  /*14e0*/  BRA.U UP0, `(.L_x_183) ;  /* 0xfffffffd00cc7547 */ /* 0x000fea000b83ffff */
[----:B------:R-:W-:Y:S05]  /*14f0*/  EXIT ;  /* 0x000000000000794d */ /* 0x000fea0003800000 */
        .weak           $__internal_20_$__cuda_sm20_div_u64
        .type           $__internal_20_$__cuda_sm20_div_u64,@function
        .size           $__internal_20_$__cuda_sm20_div_u64,($__internal_21_$__cuda_sm20_rem_u64 - $__internal_20_$__cuda_sm20_div_u64)
$__internal_20_$__cuda_sm20_div_u64:
        /* <DEDUP_REMOVED lines=53> */
[----:B------:R-:W-:Y:S01]  /*1850*/  ISETP.GE.U32.AND.EX P0, PT, R12, R3, PT, P0 ;  /* 0x000000030c00720c */ /* 0x000fe20003f06100 */
[----:B------:R-:W-:Y:S01]  /*1860*/  IMAD.X R8, RZ, RZ, R11, P1 ;  /* 0x000000ffff087224 */ /* 0x000fe200008e060b */
[----:B------:R-:W-:Y:S01]  /*1870*/  ISETP.NE.U32.AND P1, PT, R2, RZ, PT ;  /* 0x000000ff0200720c */ /* 0x000fe20003f25070 */
        /* <DEDUP_REMOVED lines=8> */
[----:B------:R-:W-:Y:S01]  /*1900*/  ISETP.NE.AND.EX P1, PT, R3, RZ, PT, P1 ;  /* 0x000000ff0300720c */ /* 0x000fe20003f25310 */
[----:B------:R-:W-:Y:S01]  /*1910*/  IMAD.MOV.U32 R5, RZ, RZ, 0x0 ;  /* 0x00000000ff057424 */ /* 0x000fe200078e00ff */
[----:B------:R-:W-:-:S04]  /*1920*/  ISETP.GE.U32.AND.EX P0, PT, R10, R3, PT, P0 ;  /* 0x000000030a00720c */ /* 0x000fc80003f06100 */
[----:B------:R-:W-:Y:S02]  /*1930*/  SEL R6, R6, R9, P0 ;  /* 0x0000000906067207 */ /* 0x000fe40000000000 */
[----:B------:R-:W-:Y:S02]  /*1940*/  SEL R7, R7, R8, P0 ;  /* 0x0000000807077207 */ /* 0x000fe40000000000 */
[----:B------:R-:W-:Y:S02]  /*1950*/  SEL R6, R6, 0xffffffff, P1 ;  /* 0xffffffff06067807 */ /* 0x000fe40000800000 */
[----:B------:R-:W-:Y:S01]  /*1960*/  SEL R7, R7, 0xffffffff, P1 ;  /* 0xffffffff07077807 */ /* 0x000fe20000800000 */
[----:B------:R-:W-:Y:S06]  /*1970*/  RET.REL.NODEC R4 `(_ZN2at6native53_GLOBAL__N__7c5e0505_20_UpSampleNearest1d_cu_19867e3828upsample_nearest1d_out_frameIhXadL_ZNS0_43nearest_neighbor_exact_compute_source_indexEfiiEEEEvPKT_mmmmPS3_f) ;  /* 0xffffffe404a07950 */ /* 0x000fec0003c3ffff */
        .weak           $__internal_21_$__cuda_sm20_rem_u64
        .type           $__internal_21_$__cuda_sm20_rem_u64,@function
        .size           $__internal_21_$__cuda_sm20_rem_u64,(.L_x_332 - $__internal_21_$__cuda_sm20_rem_u64)
$__internal_21_$__cuda_sm20_rem_u64:
        /* <DEDUP_REMOVED lines=11> */
[----:B------:R-:W-:Y:S01]  /*1a30*/  IADD3 R15, P0, PT, RZ, -R12, RZ ;  /* 0x8000000cff0f7210 */ /* 0x000fe20007f1e0ff */
[----:B------:R-:W-:Y:S02]  /*1a40*/  IMAD.MOV.U32 R13, RZ, RZ, R10 ;  /* 0x000000ffff0d7224 */ /* 0x000fe400078e000a */
        /* <DEDUP_REMOVED lines=24> */
[----:B------:R-:W-:Y:S02]  /*1bd0*/  IMAD.MOV.U32 R11, RZ, RZ, RZ ;  /* 0x000000ffff0b7224 */ /* 0x000fe400078e00ff */
[----:B------:R-:W-:-:S04]  /*1be0*/  IMAD.WIDE.U32 R10, R9, R5, R10 ;  /* 0x00000005090a7225 */ /* 0x000fc800078e000a */
[C---:B------:R-:W-:Y:S02]  /*1bf0*/  IMAD R12, R7.reuse, R5, RZ ;  /* 0x00000005070c7224 */ /* 0x040fe400078e02ff */
[----:B------:R-:W-:-:S04]  /*1c00*/  IMAD.HI.U32 R9, P0, R7, R6, R10 ;  /* 0x0000000607097227 */ /* 0x000fc8000780000a */
[----:B------:R-:W-:Y:S01]  /*1c10*/  IMAD.HI.U32 R7, R7, R5, RZ ;  /* 0x0000000507077227 */ /* 0x000fe200078e00ff */
[----:B------:R-:W-:-:S04]  /*1c20*/  IADD3 R9, P1, PT, R12, R9, RZ ;  /* 0x000000090c097210 */ /* 0x000fc80007f3e0ff */
[----:B------:R-:W-:Y:S01]  /*1c30*/  IADD3.X R7, PT, PT, R7, RZ, RZ, P0, !PT ;  /* 0x000000ff07077210 */ /* 0x000fe200007fe4ff */
[----:B------:R-:W-:-:S04]  /*1c40*/  IMAD.WIDE.U32 R10, R9, R2, RZ ;  /* 0x00000002090a7225 */ /* 0x000fc800078e00ff */
[----:B------:R-:W-:Y:S02]  /*1c50*/  IMAD.X R7, RZ, RZ, R7, P1 ;  /* 0x000000ffff077224 */ /* 0x000fe400008e0607 */
[----:B------:R-:W-:Y:S01]  /*1c60*/  IMAD R9, R9, R3, R11 ;  /* 0x0000000309097224 */ /* 0x000fe200078e020b */
[----:B------:R-:W-:-:S03]  /*1c70*/  IADD3 R11, P1, PT, -R10, R6, RZ ;  /* 0x000000060a0b7210 */ /* 0x000fc60007f3e1ff */
[-C--:B------:R-:W-:Y:S01]  /*1c80*/  IMAD R6, R7, R2.reuse, R9 ;  /* 0x0000000207067224 */ /* 0x080fe200078e0209 */
[-C--:B------:R-:W-:Y:S01]  /*1c90*/  ISETP.GE.U32.AND P0, PT, R11, R2.reuse, PT ;  /* 0x000000020b00720c */ /* 0x080fe20003f06070 */
[----:B------:R-:W-:Y:S02]  /*1ca0*/  IMAD.MOV.U32 R9, RZ, RZ, 0x0 ;  /* 0x00000000ff097424 */ /* 0x000fe400078e00ff */
[----:B------:R-:W-:Y:S01]  /*1cb0*/  IMAD.X R6, R5, 0x1, ~R6, P1 ;  /* 0x0000000105067824 */ /* 0x000fe200008e0e06 */
[----:B------:R-:W-:-:S04]  /*1cc0*/  IADD3 R5, P1, PT, R11, -R2, RZ ;  /* 0x800000020b057210 */ /* 0x000fc80007f3e0ff */
[C---:B------:R-:W-:Y:S01]  /*1cd0*/  ISETP.GE.U32.AND.EX P0, PT, R6.reuse, R3, PT, P0 ;  /* 0x000000030600720c */ /* 0x040fe20003f06100 */
[----:B------:R-:W-:Y:S01]  /*1ce0*/  IMAD.X R10, R6, 0x1, ~R3, P1 ;  /* 0x00000001060a7824 */ /* 0x000fe200008e0e03 */
[----:B------:R-:W-:Y:S02]  /*1cf0*/  ISETP.NE.U32.AND P1, PT, R2, RZ, PT ;  /* 0x000000ff0200720c */ /* 0x000fe40003f25070 */
[----:B------:R-:W-:Y:S02]  /*1d00*/  SEL R5, R5, R11, P0 ;  /* 0x0000000b05057207 */ /* 0x000fe40000000000 */
[----:B------:R-:W-:Y:S02]  /*1d10*/  SEL R10, R10, R6, P0 ;  /* 0x000000060a0a7207 */ /* 0x000fe40000000000 */
[C---:B------:R-:W-:Y:S01]  /*1d20*/  ISETP.GE.U32.AND P0, PT, R5.reuse, R2, PT ;  /* 0x000000020500720c */ /* 0x040fe20003f06070 */
[----:B------:R-:W-:Y:S01]  /*1d30*/  IMAD.IADD R6, R5, 0x1, -R2 ;  /* 0x0000000105067824 */ /* 0x000fe200078e0a02 */
[----:B------:R-:W-:-:S02]  /*1d40*/  ISETP.NE.AND.EX P1, PT, R3, RZ, PT, P1 ;  /* 0x000000ff0300720c */ /* 0x000fc40003f25310 */
[----:B------:R-:W-:-:S04]  /*1d50*/  ISETP.GE.U32.AND.EX P0, PT, R10, R3, PT, P0 ;  /* 0x000000030a00720c */ /* 0x000fc80003f06100 */
[----:B------:R-:W-:-:S04]  /*1d60*/  SEL R6, R6, R5, P0 ;  /* 0x0000000506067207 */ /* 0x000fc80000000000 */
[----:B------:R-:W-:Y:S01]  /*1d70*/  SEL R6, R6, 0xffffffff, P1 ;  /* 0xffffffff06067807 */ /* 0x000fe20000800000 */
[----:B------:R-:W-:Y:S06]  /*1d80*/  RET.REL.NODEC R8 `(_ZN2at6native53_GLOBAL__N__7c5e0505_20_UpSampleNearest1d_cu_19867e3828upsample_nearest1d_out_frameIhXadL_ZNS0_43nearest_neighbor_exact_compute_source_indexEfiiEEEEvPKT_mmmmPS3_f) ;  /* 0xffffffe0089c7950 */ /* 0x000fec0003c3ffff */
.L_x_184:
        /* <DEDUP_REMOVED lines=15> */
.L_x_332:


//--------------------- .text._ZN2at6native53_GLOBAL__N__7c5e0505_20_UpSampleNearest1d_cu_19867e3828upsample_nearest1d_out_frameIN3c108BFloat16EXadL_ZNS0_43nearest_neighbor_exact_compute_source_indexEfiiEEEEvPKT_mmmmPS5_f --------------------------
	.section	.text._ZN2at6native53_GLOBAL__N__7c5e0505_20_UpSampleNearest1d_cu_19867e3828upsample_nearest1d_out_frameIN3c108BFloat16EXadL_ZNS0_43nearest_neighbor_exact_compute_source_indexEfiiEEEEvPKT_mmmmPS5_f,"ax",@progbits
	.align	128
.text._ZN2at6native53_GLOBAL__N__7c5e0505_20_UpSampleNearest1d_cu_19867e3828upsample_nearest1d_out_frameIN3c108BFloat16EXadL_ZNS0_43nearest_neighbor_exact_compute_source_indexEfiiEEEEvPKT_mmmmPS5_f:
        .type           _ZN2at6native53_GLOBAL__N__7c5e0505_20_UpSampleNearest1d_cu_19867e3828upsample_nearest1d_out_frameIN3c108BFloat16EXadL_ZNS0_43nearest_neighbor_exact_compute_source_indexEfiiEEEEvPKT_mmmmPS5_f,@function
        .size           _ZN2at6native53_GLOBAL__N__7c5e0505_20_UpSampleNearest1d_cu_19867e3828upsample_nearest1d_out_frameIN3c108BFloat16EXadL_ZNS0_43nearest_neighbor_exact_compute_source_indexEfiiEEEEvPKT_mmmmPS5_f,(.L_x_335 - _ZN2at6native53_GLOBAL__N__7c5e0505_20_UpSampleNearest1d_cu_19867e3828upsample_nearest1d_out_frameIN3c108BFloat16EXadL_ZNS0_43nearest_neighbor_exact_compute_source_indexEfiiEEEEvPKT_mmmmPS5_f)
        .other          _ZN2at6native53_GLOBAL__N__7c5e0505_20_UpSampleNearest1d_cu_19867e3828upsample_nearest1d_out_frameIN3c108BFloat16EXadL_ZNS0_43nearest_neighbor_exact_compute_source_indexEfiiEEEEvPKT_mmmmPS5_f,@"STO_CUDA_ENTRY STV_DEFAULT"
_ZN2at6native53_GLOBAL__N__7c5e0505_20_UpSampleNearest1d_cu_19867e3828upsample_nearest1d_out_frameIN3c108BFloat16EXadL_ZNS0_43nearest_neighbor_exact_compute_source_indexEfiiEEEEvPKT_mmmmPS5_f:
        /* <DEDUP_REMOVED lines=22> */
[----:B------:R-:W-:-:S07]  /*0160*/  ISETP.NE.U32.AND P2, PT, RZ, UR10, PT ;  /* 0x0000000aff007c0c */ /* 0x000fce000bf45070 */
[----:B-1----:R-:W1:Y:S02]  /*0170*/  MUFU.RCP R0, R0 ;  /* 0x0000000000007308 */ /* 0x002e640000001000 */
[----:B-1----:R-:W-:-:S06]  /*0180*/  VIADD R2, R0, 0xffffffe ;  /* 0x0ffffffe00027836 */ /* 0x002fcc0000000000 */
[----:B------:R1:W2:Y:S02]  /*0190*/  F2I.FTZ.U32.TRUNC.NTZ R3, R2 ;  /* 0x0000000200037305 */ /* 0x0002a4000021f000 */
[----:B-1----:R-:W-:Y:S01]  /*01a0*/  IMAD.MOV.U32 R2, RZ, RZ, RZ ;  /* 0x000000ffff027224 */ /* 0x002fe200078e00ff */
[----:B--2---:R-:W-:-:S05]  /*01b0*/  IADD3 R5, PT, PT, RZ, -R3, RZ ;  /* 0x80000003ff057210 */ /* 0x004fca0007ffe0ff */
[----:B------:R-:W-:-:S04]  /*01c0*/  IMAD R5, R5, UR10, RZ ;  /* 0x0000000a05057c24 */ /* 0x000fc8000f8e02ff */
[----:B------:R-:W-:-:S04]  /*01d0*/  IMAD.HI.U32 R4, R3, R5, R2 ;  /* 0x0000000503047227 */ /* 0x000fc800078e0002 */
[----:B------:R-:W-:Y:S02]  /*01e0*/  IMAD.MOV.U32 R5, RZ, RZ, RZ ;  /* 0x000000ffff057224 */ /* 0x000fe400078e00ff */
        /* <DEDUP_REMOVED lines=12> */
.L_x_186:
[----:B------:R-:W-:-:S07]  /*02b0*/  MOV R0, 0x2d0 ;  /* 0x000002d000007802 */ /* 0x000fce0000000f00 */
[----:B0-----:R-:W-:Y:S05]  /*02c0*/  CALL.REL.NOINC `($__internal_22_$__cuda_sm20_div_u64) ;  /* 0x0000001000507944 */ /* 0x001fea0003c00000 */
[----:B------:R-:W0:Y:S01]  /*02d0*/  LDCU UR4, c[0x0][0x3a0] ;  /* 0x00007400ff0477ac */ /* 0x000e220008000800 */
[----:B------:R-:W-:-:S04]  /*02e0*/  IMAD.MOV R0, RZ, RZ, -R4 ;  /* 0x000000ffff007224 */ /* 0x000fc800078e0a04 */
[----:B0-----:R-:W-:-:S07]  /*02f0*/  IMAD R0, R0, UR4, R23 ;  /* 0x0000000400007c24 */ /* 0x001fce000f8e0217 */
.L_x_187:
[----:B0-----:R-:W-:Y:S05]  /*0300*/  BSYNC.RECONVERGENT B0 ;  /* 0x0000000000007941 */ /* 0x001fea0003800200 */
.L_x_185:
        /* <DEDUP_REMOVED lines=22> */
[----:B------:R-:W-:Y:S01]  /*0470*/  @!P1 LOP3.LUT R4, RZ, UR4, RZ, 0x33, !PT ;  /* 0x00000004ff049c12 */ /* 0x000fe2000f8e33ff */
[----:B------:R-:W-:Y:S06]  /*0480*/  BRA `(.L_x_190) ;  /* 0x0000000000087947 */ /* 0x000fec0003800000 */
.L_x_189:
[----:B------:R-:W-:-:S07]  /*0490*/  MOV R6, 0x4b0 ;  /* 0x000004b000067802 */ /* 0x000fce0000000f00 */
[----:B------:R-:W-:Y:S05]  /*04a0*/  CALL.REL.NOINC `($__internal_23_$__cuda_sm20_rem_u64) ;  /* 0x0000001000fc7944 */ /* 0x000fea0003c00000 */
.L_x_190:
[----:B------:R-:W-:Y:S05]  /*04b0*/  BSYNC.RECONVERGENT B0 ;  /* 0x0000000000007941 */ /* 0x000fea0003800200 */
.L_x_188:
        /* <DEDUP_REMOVED lines=21> */
[----:B------:R-:W0:Y:S01]  /*0610*/  LDC.64 R2, c[0x0][0x3a8] ;  /* 0x0000ea00ff027b82 */ /* 0x000e220000000a00 */
[----:B------:R-:W-:Y:S01]  /*0620*/  ULOP3.LUT UR5, UR6, 0xfffffffc, URZ, 0xc0, !UPT ;  /* 0xfffffffc06057892 */ /* 0x000fe2000f8ec0ff */
[--C-:B------:R-:W-:Y:S01]  /*0630*/  SHF.R.S64 R13, RZ, 0x1f, R12.reuse ;  /* 0x0000001fff0d7819 */ /* 0x100fe2000000100c */
[----:B------:R-:W1:Y:S01]  /*0640*/  LDCU UR6, c[0x0][0x38c] ;  /* 0x00007180ff0677ac */ /* 0x000e620008000800 */
[----:B------:R-:W-:Y:S02]  /*0650*/  SHF.R.S32.HI R14, RZ, 0x1f, R12 ;  /* 0x0000001fff0e7819 */ /* 0x000fe4000001140c */
[--C-:B------:R-:W-:Y:S01]  /*0660*/  SHF.R.S64 R15, RZ, 0x1f, R0.reuse ;  /* 0x0000001fff0f7819 */ /* 0x100fe20000001000 */
[----:B------:R-:W-:Y:S01]  /*0670*/  UISETP.GT.U32.AND UP0, UPT, UR5, URZ, UPT ;  /* 0x000000ff0500728c */ /* 0x000fe2000bf04070 */
[----:B------:R-:W2:Y:S01]  /*0680*/  LDC.64 R4, c[0x0][0x380] ;  /* 0x0000e000ff047b82 */ /* 0x000ea20000000a00 */
[----:B------:R-:W-:Y:S02]  /*0690*/  SHF.R.S32.HI R17, RZ, 0x1f, R0 ;  /* 0x0000001fff117819 */ /* 0x000fe40000011400 */
[----:B------:R-:W-:-:S09]  /*06a0*/  UISETP.GT.AND.EX UP0, UPT, UR7, URZ, UPT, UP0 ;  /* 0x000000ff0700728c */ /* 0x000fd2000bf04300 */
[----:B------:R-:W-:Y:S05]  /*06b0*/  BRA.U !UP0, `(.L_x_192) ;  /* 0x00000009089c7547 */ /* 0x000fea000b800000 */
[----:B------:R-:W-:Y:S02]  /*06c0*/  UISETP.GT.U32.AND UP1, UPT, UR5, 0xc, UPT ;  /* 0x0000000c0500788c */ /* 0x000fe4000bf24070 */
[----:B------:R-:W-:Y:S02]  /*06d0*/  UPLOP3.LUT UP0, UPT, UPT, UPT, UPT, 0x80, 0x8 ;  /* 0x000000000008789c */ /* 0x000fe40003f0f070 */
[----:B-1----:R-:W-:-:S09]  /*06e0*/  UISETP.GT.AND.EX UP1, UPT, UR6, URZ, UPT, UP1 ;  /* 0x000000ff0600728c */ /* 0x002fd2000bf24310 */
[----:B------:R-:W-:Y:S05]  /*06f0*/  BRA.U !UP1, `(.L_x_193) ;  /* 0x0000000509a07547 */ /* 0x000fea000b800000 */
[----:B------:R-:W1:Y:S01]  /*0700*/  LDC.64 R6, c[0x0][0x3a8] ;  /* 0x0000ea00ff067b82 */ /* 0x000e620000000a00 */
[----:B------:R-:W-:-:S07]  /*0710*/  UPLOP3.LUT UP0, UPT, UPT, UPT, UPT, 0x40, 0x4 ;  /* 0x000000000004789c */ /* 0x000fce0003f0e870 */
[----:B------:R-:W3:Y:S04]  /*0720*/  LDC.64 R8, c[0x0][0x380] ;  /* 0x0000e000ff087b82 */ /* 0x000ee80000000a00 */
.L_x_194:
[----:B---3--:R-:W-:-:S05]  /*0730*/  IMAD.WIDE R20, R19, 0x2, R8 ;  /* 0x0000000213147825 */ /* 0x008fca00078e0208 */
[----:B------:R-:W3:Y:S01]  /*0740*/  LDG.E.U16 R16, desc[UR8][R20.64] ;  /* 0x0000000814107981 */ /* 0x000ee2000c1e1500 */
[----:B------:R-:W-:Y:S01]  /*0750*/  IADD3 R26, P0, PT, R20, R15, RZ ;  /* 0x0000000f141a7210 */ /* 0x000fe20007f1e0ff */
[----:B-1----:R-:W-:-:S03]  /*0760*/  IMAD.WIDE R28, R23, 0x2, R6 ;  /* 0x00000002171c7825 */ /* 0x002fc600078e0206 */
[----:B------:R-:W-:Y:S02]  /*0770*/  IADD3.X R27, PT, PT, R21, R17, RZ, P0, !PT ;  /* 0x00000011151b7210 */ /* 0x000fe400007fe4ff */
[----:B----4-:R-:W-:Y:S01]  /*0780*/  IADD3 R24, P0, PT, R28, R13, RZ ;  /* 0x0000000d1c187210 */ /* 0x010fe20007f1e0ff */
[----:B---3--:R1:W-:Y:S04]  /*0790*/  STG.E.U16 desc[UR8][R28.64], R16 ;  /* 0x000000101c007986 */ /* 0x0083e8000c101508 */
[----:B------:R-:W3:Y:S01]  /*07a0*/  LDG.E.U16 R22, desc[UR8][R26.64] ;  /* 0x000000081a167981 */ /* 0x000ee2000c1e1500 */
[----:B------:R-:W-:Y:S01]  /*07b0*/  IADD3 R10, P1, PT, R26, R15, RZ ;  /* 0x0000000f1a0a7210 */ /* 0x000fe20007f3e0ff */
[----:B------:R-:W-:-:S04]  /*07c0*/  IMAD.X R25, R29, 0x1, R14, P0 ;  /* 0x000000011d197824 */ /* 0x000fc800000e060e */
[----:B------:R-:W-:Y:S01]  /*07d0*/  IMAD.X R11, R27, 0x1, R17, P1 ;  /* 0x000000011b0b7824 */ /* 0x000fe200008e0611 */
[----:B------:R-:W-:Y:S01]  /*07e0*/  IADD3 R20, P0, PT, R24, R13, RZ ;  /* 0x0000000d18147210 */ /* 0x000fe20007f1e0ff */
[----:B---3--:R3:W-:Y:S04]  /*07f0*/  STG.E.U16 desc[UR8][R24.64], R22 ;  /* 0x0000001618007986 */ /* 0x0087e8000c101508 */
[----:B------:R-:W4:Y:S01]  /*0800*/  LDG.E.U16 R26, desc[UR8][R10.64] ;  /* 0x000000080a1a7981 */ /* 0x000f22000c1e1500 */
[----:B-1----:R-:W-:Y:S02]  /*0810*/  IADD3 R28, P1, PT, R10, R15, RZ ;  /* 0x0000000f0a1c7210 */ /* 0x002fe40007f3e0ff */
[----:B------:R-:W-:-:S03]  /*0820*/  IADD3.X R21, PT, PT, R25, R14, RZ, P0, !PT ;  /* 0x0000000e19157210 */ /* 0x000fc600007fe4ff */
[----:B------:R-:W-:Y:S01]  /*0830*/  IMAD.X R29, R11, 0x1, R17, P1 ;  /* 0x000000010b1d7824 */ /* 0x000fe200008e0611 */
[----:B------:R-:W-:Y:S01]  /*0840*/  IADD3 R18, P0, PT, R20, R13, RZ ;  /* 0x0000000d14127210 */ /* 0x000fe20007f1e0ff */
[----:B----4-:R1:W-:Y:S04]  /*0850*/  STG.E.U16 desc[UR8][R20.64], R26 ;  /* 0x0000001a14007986 */ /* 0x0103e8000c101508 */
[----:B------:R-:W4:Y:S01]  /*0860*/  LDG.E.U16 R28, desc[UR8][R28.64] ;  /* 0x000000081c1c7981 */ /* 0x000f22000c1e1500 */
[----:B------:R-:W-:Y:S01]  /*0870*/  IMAD R27, R0, 0x4, R19 ;  /* 0x00000004001b7824 */ /* 0x000fe200078e0213 */
[----:B------:R-:W-:-:S03]  /*0880*/  IADD3.X R19, PT, PT, R21, R14, RZ, P0, !PT ;  /* 0x0000000e15137210 */ /* 0x000fc600007fe4ff */
[----:B---3--:R-:W-:-:S03]  /*0890*/  IMAD.WIDE R24, R27, 0x2, R8 ;  /* 0x000000021b187825 */ /* 0x008fc600078e0208 */
[----:B------:R-:W-:Y:S01]  /*08a0*/  IADD3 R10, P0, PT, R24, R15, RZ ;  /* 0x0000000f180a7210 */ /* 0x000fe20007f1e0ff */
[----:B----4-:R3:W-:Y:S04]  /*08b0*/  STG.E.U16 desc[UR8][R18.64], R28 ;  /* 0x0000001c12007986 */ /* 0x0107e8000c101508 */
[----:B------:R4:W5:Y:S01]  /*08c0*/  LDG.E.U16 R16, desc[UR8][R24.64] ;  /* 0x0000000818107981 */ /* 0x000962000c1e1500 */
[----:B------:R-:W-:Y:S02]  /*08d0*/  IMAD R29, R12, 0x4, R23 ;  /* 0x000000040c1d7824 */ /* 0x000fe400078e0217 */
[----:B------:R-:W-:Y:S02]  /*08e0*/  IMAD.X R11, R25, 0x1, R17, P0 ;  /* 0x00000001190b7824 */ /* 0x000fe400000e0611 */
[----:B----4-:R-:W-:-:S05]  /*08f0*/  IMAD.WIDE R24, R29, 0x2, R6 ;  /* 0x000000021d187825 */ /* 0x010fca00078e0206 */
[----:B-----5:R4:W-:Y:S04]  /*0900*/  STG.E.U16 desc[UR8][R24.64], R16 ;  /* 0x0000001018007986 */ /* 0x0209e8000c101508 */
[----:B-1----:R-:W5:Y:S01]  /*0910*/  LDG.E.U16 R26, desc[UR8][R10.64] ;  /* 0x000000080a1a7981 */ /* 0x002f62000c1e1500 */
[----:B------:R-:W-:Y:S02]  /*0920*/  IADD3 R22, P0, PT, R24, R13, RZ ;  /* 0x0000000d18167210 */ /* 0x000fe40007f1e0ff */
[----:B------:R-:W-:Y:S02]  /*0930*/  IADD3 R20, P1, PT, R10, R15, RZ ;  /* 0x0000000f0a147210 */ /* 0x000fe40007f3e0ff */
[----:B------:R-:W-:-:S03]  /*0940*/  IADD3.X R23, PT, PT, R25, R14, RZ, P0, !PT ;  /* 0x0000000e19177210 */ /* 0x000fc600007fe4ff */
[----:B------:R-:W-:Y:S02]  /*0950*/  IMAD.X R21, R11, 0x1, R17, P1 ;  /* 0x000000010b157824 */ /* 0x000fe400008e0611 */
[----:B-----5:R1:W-:Y:S04]  /*0960*/  STG.E.U16 desc[UR8][R22.64], R26 ;  /* 0x0000001a16007986 */ /* 0x0203e8000c101508 */
[----:B---3--:R-:W3:Y:S01]  /*0970*/  LDG.E.U16 R28, desc[UR8][R20.64] ;  /* 0x00000008141c7981 */ /* 0x008ee2000c1e1500 */
[----:B------:R-:W-:Y:S02]  /*0980*/  IADD3 R10, P0, PT, R22, R13, RZ ;  /* 0x0000000d160a7210 */ /* 0x000fe40007f1e0ff */
[----:B----4-:R-:W-:-:S03]  /*0990*/  IADD3 R24, P1, PT, R20, R15, RZ ;  /* 0x0000000f14187210 */ /* 0x010fc60007f3e0ff */
[----:B------:R-:W-:Y:S01]  /*09a0*/  IMAD.X R11, R23, 0x1, R14, P0 ;  /* 0x00000001170b7824 */ /* 0x000fe200000e060e */
[----:B------:R-:W-:Y:S02]  /*09b0*/  IADD3.X R25, PT, PT, R21, R17, RZ, P1, !PT ;  /* 0x0000001115197210 */ /* 0x000fe40000ffe4ff */
[----:B------:R-:W-:Y:S02]  /*09c0*/  IADD3 R18, P0, PT, R10, R13, RZ ;  /* 0x0000000d0a127210 */ /* 0x000fe40007f1e0ff */
[----:B---3--:R3:W-:Y:S04]  /*09d0*/  STG.E.U16 desc[UR8][R10.64], R28 ;  /* 0x0000001c0a007986 */ /* 0x0087e8000c101508 */
[----:B------:R-:W4:Y:S01]  /*09e0*/  LDG.E.U16 R16, desc[UR8][R24.64] ;  /* 0x0000000818107981 */ /* 0x000f22000c1e1500 */
[----:B------:R-:W-:-:S02]  /*09f0*/  IMAD R27, R0, 0x4, R27 ;  /* 0x00000004001b7824 */ /* 0x000fc400078e021b */
[----:B------:R-:W-:Y:S02]  /*0a00*/  IMAD.X R19, R11, 0x1, R14, P0 ;  /* 0x000000010b137824 */ /* 0x000fe400000e060e */
[----:B-1----:R-:W-:Y:S01]  /*0a10*/  IMAD.WIDE R22, R27, 0x2, R8 ;  /* 0x000000021b167825 */ /* 0x002fe200078e0208 */
[----:B------:R-:W-:Y:S02]  /*0a20*/  LEA R29, R12, R29, 0x2 ;  /* 0x0000001d0c1d7211 */ /* 0x000fe400078e10ff */
[----:B------:R-:W-:Y:S01]  /*0a30*/  IADD3 R20, P0, PT, R22, R15, RZ ;  /* 0x0000000f16147210 */ /* 0x000fe20007f1e0ff */
[----:B----4-:R1:W-:Y:S04]  /*0a40*/  STG.E.U16 desc[UR8][R18.64], R16 ;  /* 0x0000001012007986 */ /* 0x0103e8000c101508 */
[----:B------:R4:W5:Y:S01]  /*0a50*/  LDG.E.U16 R26, desc[UR8][R22.64] ;  /* 0x00000008161a7981 */ /* 0x000962000c1e1500 */
[----:B------:R-:W-:-:S02]  /*0a60*/  IMAD.X R21, R23, 0x1, R17, P0 ;  /* 0x0000000117157824 */ /* 0x000fc400000e0611 */
[----:B----4-:R-:W-:-:S05]  /*0a70*/  IMAD.WIDE R22, R29, 0x2, R6 ;  /* 0x000000021d167825 */ /* 0x010fca00078e0206 */
[----:B-----5:R4:W-:Y:S04]  /*0a80*/  STG.E.U16 desc[UR8][R22.64], R26 ;  /* 0x0000001a16007986 */ /* 0x0209e8000c101508 */
[----:B---3--:R-:W3:Y:S01]  /*0a90*/  LDG.E.U16 R28, desc[UR8][R20.64] ;  /* 0x00000008141c7981 */ /* 0x008ee2000c1e1500 */
[----:B------:R-:W-:Y:S02]  /*0aa0*/  IADD3 R24, P0, PT, R22, R13, RZ ;  /* 0x0000000d16187210 */ /* 0x000fe40007f1e0ff */
[----:B------:R-:W-:-:S03]  /*0ab0*/  IADD3 R10, P1, PT, R20, R15, RZ ;  /* 0x0000000f140a7210 */ /* 0x000fc60007f3e0ff */
[----:B------:R-:W-:Y:S01]  /*0ac0*/  IMAD.X R25, R23, 0x1, R14, P0 ;  /* 0x0000000117197824 */ /* 0x000fe200000e060e */
[----:B------:R-:W-:-:S04]  /*0ad0*/  IADD3.X R11, PT, PT, R21, R17, RZ, P1, !PT ;  /* 0x00000011150b7210 */ /* 0x000fc80000ffe4ff */
[----:B---3--:R3:W-:Y:S04]  /*0ae0*/  STG.E.U16 desc[UR8][R24.64], R28 ;  /* 0x0000001c18007986 */ /* 0x0087e8000c101508 */
[----:B-1----:R1:W5:Y:S01]  /*0af0*/  LDG.E.U16 R16, desc[UR8][R10.64] ;  /* 0x000000080a107981 */ /* 0x002362000c1e1500 */
[----:B------:R-:W-:-:S05]  /*0b00*/  IADD3 R20, P0, PT, R24, R13, RZ ;  /* 0x0000000d18147210 */ /* 0x000fca0007f1e0ff */
[----:B------:R-:W-:Y:S01]  /*0b10*/  IMAD.X R21, R25, 0x1, R14, P0 ;  /* 0x0000000119157824 */ /* 0x000fe200000e060e */
[----:B-1----:R-:W-:-:S05]  /*0b20*/  IADD3 R10, P1, PT, R10, R15, RZ ;  /* 0x0000000f0a0a7210 */ /* 0x002fca0007f3e0ff */
[----:B------:R-:W-:Y:S01]  /*0b30*/  IMAD.X R11, R11, 0x1, R17, P1 ;  /* 0x000000010b0b7824 */ /* 0x000fe200008e0611 */
[----:B-----5:R1:W-:Y:S04]  /*0b40*/  STG.E.U16 desc[UR8][R20.64], R16 ;  /* 0x0000001014007986 */ /* 0x0203e8000c101508 */
[----:B----4-:R-:W4:Y:S01]  /*0b50*/  LDG.E.U16 R26, desc[UR8][R10.64] ;  /* 0x000000080a1a7981 */ /* 0x010f22000c1e1500 */
[----:B------:R-:W-:Y:S02]  /*0b60*/  IADD3 R18, P0, PT, R20, R13, RZ ;  /* 0x0000000d14127210 */ /* 0x000fe40007f1e0ff */
[----:B------:R-:W-:-:S03]  /*0b70*/  LEA R27, R0, R27, 0x2 ;  /* 0x0000001b001b7211 */ /* 0x000fc600078e10ff */
[----:B------:R-:W-:Y:S02]  /*0b80*/  IMAD.X R19, R21, 0x1, R14, P0 ;  /* 0x0000000115137824 */ /* 0x000fe400000e060e */
[----:B------:R-:W-:-:S03]  /*0b90*/  IMAD.WIDE R22, R27, 0x2, R8 ;  /* 0x000000021b167825 */ /* 0x000fc600078e0208 */
[----:B----4-:R4:W-:Y:S04]  /*0ba0*/  STG.E.U16 desc[UR8][R18.64], R26 ;  /* 0x0000001a12007986 */ /* 0x0109e8000c101508 */
[----:B---3--:R3:W5:Y:S01]  /*0bb0*/  LDG.E.U16 R28, desc[UR8][R22.64] ;  /* 0x00000008161c7981 */ /* 0x008762000c1e1500 */
[----:B------:R-:W-:Y:S01]  /*0bc0*/  IADD3 R24, P0, PT, R22, R15, RZ ;  /* 0x0000000f16187210 */ /* 0x000fe20007f1e0ff */
[----:B------:R-:W-:-:S03]  /*0bd0*/  IMAD R29, R12, 0x4, R29 ;  /* 0x000000040c1d7824 */ /* 0x000fc600078e021d */
[----:B------:R-:W-:Y:S01]  /*0be0*/  IADD3.X R25, PT, PT, R23, R17, RZ, P0, !PT ;  /* 0x0000001117197210 */ /* 0x000fe200007fe4ff */
[----:B---3--:R-:W-:-:S05]  /*0bf0*/  IMAD.WIDE R22, R29, 0x2, R6 ;  /* 0x000000021d167825 */ /* 0x008fca00078e0206 */
[----:B-----5:R3:W-:Y:S04]  /*0c00*/  STG.E.U16 desc[UR8][R22.64], R28 ;  /* 0x0000001c16007986 */ /* 0x0207e8000c101508 */
[----:B-1----:R-:W5:Y:S01]  /*0c10*/  LDG.E.U16 R16, desc[UR8][R24.64] ;  /* 0x0000000818107981 */ /* 0x002f62000c1e1500 */
[----:B------:R-:W-:Y:S02]  /*0c20*/  IADD3 R10, P0, PT, R22, R13, RZ ;  /* 0x0000000d160a7210 */ /* 0x000fe40007f1e0ff */
[----:B------:R-:W-:-:S03]  /*0c30*/  IADD3 R20, P1, PT, R24, R15, RZ ;  /* 0x0000000f18147210 */ /* 0x000fc60007f3e0ff */
[----:B------:R-:W-:Y:S02]  /*0c40*/  IMAD.X R11, R23, 0x1, R14, P0 ;  /* 0x00000001170b7824 */ /* 0x000fe400000e060e */
[----:B------:R-:W-:-:S03]  /*0c50*/  IMAD.X R21, R25, 0x1, R17, P1 ;  /* 0x0000000119157824 */ /* 0x000fc600008e0611 */
[----:B-----5:R-:W-:Y:S04]  /*0c60*/  STG.E.U16 desc[UR8][R10.64], R16 ;  /* 0x000000100a007986 */ /* 0x020fe8000c101508 */
[----:B----4-:R1:W4:Y:S01]  /*0c70*/  LDG.E.U16 R26, desc[UR8][R20.64] ;  /* 0x00000008141a7981 */ /* 0x010322000c1e1500 */
[----:B------:R-:W-:-:S04]  /*0c80*/  IADD3 R18, P0, PT, R10, R13, RZ ;  /* 0x0000000d0a127210 */ /* 0x000fc80007f1e0ff */
[----:B------:R-:W-:Y:S02]  /*0c90*/  IADD3.X R19, PT, PT, R11, R14, RZ, P0, !PT ;  /* 0x0000000e0b137210 */ /* 0x000fe400007fe4ff */
[----:B-1----:R-:W-:-:S05]  /*0ca0*/  IADD3 R20, P1, PT, R20, R15, RZ ;  /* 0x0000000f14147210 */ /* 0x002fca0007f3e0ff */
[----:B------:R-:W-:Y:S01]  /*0cb0*/  IMAD.X R21, R21, 0x1, R17, P1 ;  /* 0x0000000115157824 */ /* 0x000fe200008e0611 */
[----:B----4-:R1:W-:Y:S04]  /*0cc0*/  STG.E.U16 desc[UR8][R18.64], R26 ;  /* 0x0000001a12007986 */ /* 0x0103e8000c101508 */
[----:B---3--:R-:W3:Y:S01]  /*0cd0*/  LDG.E.U16 R22, desc[UR8][R20.64] ;  /* 0x0000000814167981 */ /* 0x008ee2000c1e1500 */
[----:B------:R-:W-:Y:S01]  /*0ce0*/  IADD3 R24, P0, PT, R18, R13, RZ ;  /* 0x0000000d12187210 */ /* 0x000fe20007f1e0ff */
[----:B------:R-:W-:Y:S01]  /*0cf0*/  UIADD3 UR5, UP1, UPT, UR5, -0x10, URZ ;  /* 0xfffffff005057890 */ /* 0x000fe2000ff3e0ff */
[----:B------:R-:W-:-:S03]  /*0d00*/  IMAD R23, R12, 0x4, R29 ;  /* 0x000000040c177824 */ /* 0x000fc600078e021d */
[----:B------:R-:W-:Y:S01]  /*0d10*/  IMAD.X R25, R19, 0x1, R14, P0 ;  /* 0x0000000113197824 */ /* 0x000fe200000e060e */
[----:B------:R-:W-:Y:S01]  /*0d20*/  UIADD3.X UR6, UPT, UPT, UR6, -0x1, URZ, UP1, !UPT ;  /* 0xffffffff06067890 */ /* 0x000fe20008ffe4ff */
[----:B-1----:R-:W-:Y:S01]  /*0d30*/  LEA R19, R0, R27, 0x2 ;  /* 0x0000001b00137211 */ /* 0x002fe200078e10ff */
[----:B------:R-:W-:-:S04]  /*0d40*/  UISETP.GT.U32.AND UP1, UPT, UR5, 0xc, UPT ;  /* 0x0000000c0500788c */ /* 0x000fc8000bf24070 */
[----:B------:R-:W-:Y:S01]  /*0d50*/  UISETP.GT.AND.EX UP1, UPT, UR6, URZ, UPT, UP1 ;  /* 0x000000ff0600728c */ /* 0x000fe2000bf24310 */
[----:B---3--:R4:W-:Y:S08]  /*0d60*/  STG.E.U16 desc[UR8][R24.64], R22 ;  /* 0x0000001618007986 */ /* 0x0089f0000c101508 */
[----:B------:R-:W-:Y:S05]  /*0d70*/  BRA.U UP1, `(.L_x_194) ;  /* 0xfffffff9016c7547 */ /* 0x000fea000b83ffff */
.L_x_193:
[----:B------:R-:W-:-:S04]  /*0d80*/  UISETP.GT.U32.AND UP1, UPT, UR5, 0x4, UPT ;  /* 0x000000040500788c */ /* 0x000fc8000bf24070 */
[----:B------:R-:W-:-:S09]  /*0d90*/  UISETP.GT.AND.EX UP1, UPT, UR6, URZ, UPT, UP1 ;  /* 0x000000ff0600728c */ /* 0x000fd2000bf24310 */
[----:B------:R-:W-:Y:S05]  /*0da0*/  BRA.U !UP1, `(.L_x_195) ;  /* 0x0000000109d47547 */ /* 0x000fea000b800000 */
[----:B------:R-:W1:Y:S08]  /*0db0*/  LDC.64 R8, c[0x0][0x380] ;  /* 0x0000e000ff087b82 */ /* 0x000e700000000a00 */
[----:B------:R-:W3:Y:S01]  /*0dc0*/  LDC.64 R6, c[0x0][0x3a8] ;  /* 0x0000ea00ff067b82 */ /* 0x000ee20000000a00 */
[----:B-1----:R-:W-:-:S05]  /*0dd0*/  IMAD.WIDE R26, R19, 0x2, R8 ;  /* 0x00000002131a7825 */ /* 0x002fca00078e0208 */
[----:B------:R-:W5:Y:S01]  /*0de0*/  LDG.E.U16 R16, desc[UR8][R26.64] ;  /* 0x000000081a107981 */ /* 0x000f62000c1e1500 */
[----:B----4-:R-:W-:Y:S01]  /*0df0*/  IADD3 R24, P0, PT, R26, R15, RZ ;  /* 0x0000000f1a187210 */ /* 0x010fe20007f1e0ff */
[----:B---3--:R-:W-:-:S04]  /*0e00*/  IMAD.WIDE R28, R23, 0x2, R6 ;  /* 0x00000002171c7825 */ /* 0x008fc800078e0206 */
[----:B------:R-:W-:Y:S01]  /*0e10*/  IMAD.X R25, R27, 0x1, R17, P0 ;  /* 0x000000011b197824 */ /* 0x000fe200000e0611 */
[----:B------:R-:W-:Y:S01]  /*0e20*/  IADD3 R10, P0, PT, R28, R13, RZ ;  /* 0x0000000d1c0a7210 */ /* 0x000fe20007f1e0ff */
[----:B-----5:R1:W-:Y:S04]  /*0e30*/  STG.E.U16 desc[UR8][R28.64], R16 ;  /* 0x000000101c007986 */ /* 0x0203e8000c101508 */
[----:B------:R-:W3:Y:S01]  /*0e40*/  LDG.E.U16 R22, desc[UR8][R24.64] ;  /* 0x0000000818167981 */ /* 0x000ee2000c1e1500 */
[----:B------:R-:W-:Y:S02]  /*0e50*/  IADD3 R20, P1, PT, R24, R15, RZ ;  /* 0x0000000f18147210 */ /* 0x000fe40007f3e0ff */
[----:B------:R-:W-:-:S03]  /*0e60*/  IADD3.X R11, PT, PT, R29, R14, RZ, P0, !PT ;  /* 0x0000000e1d0b7210 */ /* 0x000fc600007fe4ff */
[----:B------:R-:W-:Y:S01]  /*0e70*/  IMAD.X R21, R25, 0x1, R17, P1 ;  /* 0x0000000119157824 */ /* 0x000fe200008e0611 */
[----:B------:R-:W-:Y:S01]  /*0e80*/  IADD3 R26, P0, PT, R10, R13, RZ ;  /* 0x0000000d0a1a7210 */ /* 0x000fe20007f1e0ff */
[----:B---3--:R3:W-:Y:S04]  /*0e90*/  STG.E.U16 desc[UR8][R10.64], R22 ;  /* 0x000000160a007986 */ /* 0x0087e8000c101508 */
[----:B------:R-:W4:Y:S01]  /*0ea0*/  LDG.E.U16 R24, desc[UR8][R20.64] ;  /* 0x0000000814187981 */ /* 0x000f22000c1e1500 */
[----:B-1----:R-:W-:Y:S01]  /*0eb0*/  IADD3 R28, P1, PT, R20, R15, RZ ;  /* 0x0000000f141c7210 */ /* 0x002fe20007f3e0ff */
[----:B------:R-:W-:-:S03]  /*0ec0*/  IMAD.X R27, R11, 0x1, R14, P0 ;  /* 0x000000010b1b7824 */ /* 0x000fc600000e060e */
[----:B------:R-:W-:Y:S02]  /*0ed0*/  IADD3.X R29, PT, PT, R21, R17, RZ, P1, !PT ;  /* 0x00000011151d7210 */ /* 0x000fe40000ffe4ff */
[----:B------:R-:W-:Y:S01]  /*0ee0*/  IADD3 R18, P0, PT, R26, R13, RZ ;  /* 0x0000000d1a127210 */ /* 0x000fe20007f1e0ff */
[----:B----4-:R1:W-:Y:S04]  /*0ef0*/  STG.E.U16 desc[UR8][R26.64], R24 ;  /* 0x000000181a007986 */ /* 0x0103e8000c101508 */
[----:B------:R-:W4:Y:S01]  /*0f00*/  LDG.E.U16 R29, desc[UR8][R28.64] ;  /* 0x000000081c1d7981 */ /* 0x000f22000c1e1500 */
[----:B------:R-:W-:Y:S02]  /*0f10*/  IMAD R25, R0, 0x4, R19 ;  /* 0x0000000400197824 */ /* 0x000fe400078e0213 */
[----:B------:R-:W-:-:S02]  /*0f20*/  IMAD.X R19, R27, 0x1, R14, P0 ;  /* 0x000000011b137824 */ /* 0x000fc400000e060e */
[----:B------:R-:W-:Y:S01]  /*0f30*/  IMAD.WIDE R8, R25, 0x2, R8 ;  /* 0x0000000219087825 */ /* 0x000fe200078e0208 */
[----:B------:R-:W-:Y:S02]  /*0f40*/  LEA R23, R12, R23, 0x2 ;  /* 0x000000170c177211 */ /* 0x000fe400078e10ff */
[----:B----4-:R4:W-:Y:S04]  /*0f50*/  STG.E.U16 desc[UR8][R18.64], R29 ;  /* 0x0000001d12007986 */ /* 0x0109e8000c101508 */
[----:B------:R-:W5:Y:S01]  /*0f60*/  LDG.E.U16 R16, desc[UR8][R8.64] ;  /* 0x0000000808107981 */ /* 0x000f62000c1e1500 */
[----:B---3--:R-:W-:Y:S01]  /*0f70*/  IADD3 R10, P0, PT, R8, R15, RZ ;  /* 0x0000000f080a7210 */ /* 0x008fe20007f1e0ff */
[----:B-1----:R-:W-:-:S04]  /*0f80*/  IMAD.WIDE R26, R23, 0x2, R6 ;  /* 0x00000002171a7825 */ /* 0x002fc800078e0206 */
[----:B------:R-:W-:Y:S01]  /*0f90*/  IMAD.X R11, R9, 0x1, R17, P0 ;  /* 0x00000001090b7824 */ /* 0x000fe200000e0611 */
[----:B------:R-:W-:Y:S01]  /*0fa0*/  IADD3 R20, P0, PT, R26, R13, RZ ;  /* 0x0000000d1a147210 */ /* 0x000fe20007f1e0ff */
[----:B-----5:R1:W-:Y:S04]  /*0fb0*/  STG.E.U16 desc[UR8][R26.64], R16 ;  /* 0x000000101a007986 */ /* 0x0203e8000c101508 */
[----:B------:R-:W3:Y:S01]  /*0fc0*/  LDG.E.U16 R22, desc[UR8][R10.64] ;  /* 0x000000080a167981 */ /* 0x000ee2000c1e1500 */
[----:B------:R-:W-:Y:S01]  /*0fd0*/  IADD3 R6, P1, PT, R10, R15, RZ ;  /* 0x0000000f0a067210 */ /* 0x000fe20007f3e0ff */
[----:B------:R-:W-:-:S03]  /*0fe0*/  IMAD.X R21, R27, 0x1, R14, P0 ;  /* 0x000000011b157824 */ /* 0x000fc600000e060e */
[----:B------:R-:W-:Y:S02]  /*0ff0*/  IADD3.X R7, PT, PT, R11, R17, RZ, P1, !PT ;  /* 0x000000110b077210 */ /* 0x000fe40000ffe4ff */
[----:B------:R-:W-:Y:S02]  /*1000*/  IADD3 R8, P0, PT, R20, R13, RZ ;  /* 0x0000000d14087210 */ /* 0x000fe40007f1e0ff */
[----:B------:R-:W-:Y:S01]  /*1010*/  IADD3 R28, P1, PT, R6, R15, RZ ;  /* 0x0000000f061c7210 */ /* 0x000fe20007f3e0ff */
[----:B---3--:R1:W-:Y:S04]  /*1020*/  STG.E.U16 desc[UR8][R20.64], R22 ;  /* 0x0000001614007986 */ /* 0x0083e8000c101508 */
[----:B----4-:R-:W3:Y:S01]  /*1030*/  LDG.E.U16 R18, desc[UR8][R6.64] ;  /* 0x0000000806127981 */ /* 0x010ee2000c1e1500 */
[----:B------:R-:W-:-:S02]  /*1040*/  IMAD.X R9, R21, 0x1, R14, P0 ;  /* 0x0000000115097824 */ /* 0x000fc400000e060e */
[----:B------:R-:W-:Y:S01]  /*1050*/  IMAD.X R29, R7, 0x1, R17, P1 ;  /* 0x00000001071d7824 */ /* 0x000fe200008e0611 */
[----:B------:R-:W-:Y:S02]  /*1060*/  IADD3 R10, P0, PT, R8, R13, RZ ;  /* 0x0000000d080a7210 */ /* 0x000fe40007f1e0ff */
[----:B---3--:R1:W-:Y:S04]  /*1070*/  STG.E.U16 desc[UR8][R8.64], R18 ;  /* 0x0000001208007986 */ /* 0x0083e8000c101508 */
[----:B------:R-:W3:Y:S01]  /*1080*/  LDG.E.U16 R29, desc[UR8][R28.64] ;  /* 0x000000081c1d7981 */ /* 0x000ee2000c1e1500 */
[----:B------:R-:W-:Y:S01]  /*1090*/  IADD3.X R11, PT, PT, R9, R14, RZ, P0, !PT ;  /* 0x0000000e090b7210 */ /* 0x000fe200007fe4ff */
[----:B------:R-:W-:Y:S01]  /*10a0*/  UIADD3 UR5, UP0, UPT, UR5, -0x8, URZ ;  /* 0xfffffff805057890 */ /* 0x000fe2000ff1e0ff */
[----:B------:R-:W-:-:S02]  /*10b0*/  IMAD R23, R12, 0x4, R23 ;  /* 0x000000040c177824 */ /* 0x000fc400078e0217 */
[----:B------:R-:W-:Y:S01]  /*10c0*/  IMAD R19, R0, 0x4, R25 ;  /* 0x0000000400137824 */ /* 0x000fe200078e0219 */
[----:B------:R-:W-:Y:S02]  /*10d0*/  UIADD3.X UR6, UPT, UPT, UR6, -0x1, URZ, UP0, !UPT ;  /* 0xffffffff06067890 */ /* 0x000fe400087fe4ff */
[----:B------:R-:W-:Y:S01]  /*10e0*/  UPLOP3.LUT UP0, UPT, UPT, UPT, UPT, 0x40, 0x4 ;  /* 0x000000000004789c */ /* 0x000fe20003f0e870 */
[----:B---3--:R1:W-:Y:S10]  /*10f0*/  STG.E.U16 desc[UR8][R10.64], R29 ;  /* 0x0000001d0a007986 */ /* 0x0083f4000c101508 */
.L_x_195:
[----:B------:R-:W-:-:S04]  /*1100*/  UISETP.NE.U32.AND UP1, UPT, UR5, URZ, UPT ;  /* 0x000000ff0500728c */ /* 0x000fc8000bf25070 */
[----:B------:R-:W-:-:S09]  /*1110*/  UISETP.NE.OR.EX UP0, UPT, UR6, URZ, UP0, UP1 ;  /* 0x000000ff0600728c */ /* 0x000fd20008705710 */
[----:B------:R-:W-:Y:S05]  /*1120*/  BRA.U !UP0, `(.L_x_191) ;  /* 0x0000000108747547 */ /* 0x000fea000b800000 */
.L_x_192:
[----:B--234-:R-:W-:-:S05]  /*1130*/  IMAD.WIDE R24, R19, 0x2, R4 ;  /* 0x0000000213187825 */ /* 0x01cfca00078e0204 */
[----:B-1----:R-:W2:Y:S01]  /*1140*/  LDG.E.U16 R29, desc[UR8][R24.64] ;  /* 0x00000008181d7981 */ /* 0x002ea2000c1e1500 */
[----:B------:R-:W-:Y:S01]  /*1150*/  IADD3 R8, P0, PT, R24, R15, RZ ;  /* 0x0000000f18087210 */ /* 0x000fe20007f1e0ff */
[----:B0-----:R-:W-:-:S03]  /*1160*/  IMAD.WIDE R6, R23, 0x2, R2 ;  /* 0x0000000217067825 */ /* 0x001fc600078e0202 */
[----:B------:R-:W-:Y:S02]  /*1170*/  IADD3.X R9, PT, PT, R25, R17, RZ, P0, !PT ;  /* 0x0000001119097210 */ /* 0x000fe400007fe4ff */
[----:B------:R-:W-:Y:S01]  /*1180*/  IADD3 R20, P0, PT, R6, R13, RZ ;  /* 0x0000000d06147210 */ /* 0x000fe20007f1e0ff */
[----:B--2---:R0:W-:Y:S04]  /*1190*/  STG.E.U16 desc[UR8][R6.64], R29 ;  /* 0x0000001d06007986 */ /* 0x0041e8000c101508 */
[----:B------:R-:W2:Y:S01]  /*11a0*/  LDG.E.U16 R16, desc[UR8][R8.64] ;  /* 0x0000000808107981 */ /* 0x000ea2000c1e1500 */
[----:B------:R-:W-:Y:S01]  /*11b0*/  IADD3 R10, P1, PT, R8, R15, RZ ;  /* 0x0000000f080a7210 */ /* 0x000fe20007f3e0ff */
[----:B------:R-:W-:-:S04]  /*11c0*/  IMAD.X R21, R7, 0x1, R14, P0 ;  /* 0x0000000107157824 */ /* 0x000fc800000e060e */
[--C-:B------:R-:W-:Y:S01]  /*11d0*/  IMAD.X R11, R9, 0x1, R17.reuse, P1 ;  /* 0x00000001090b7824 */ /* 0x100fe200008e0611 */
[----:B------:R-:W-:Y:S01]  /*11e0*/  IADD3 R26, P1, PT, R10, R15, RZ ;  /* 0x0000000f0a1a7210 */ /* 0x000fe20007f3e0ff */
[----:B--2---:R3:W-:Y:S04]  /*11f0*/  STG.E.U16 desc[UR8][R20.64], R16 ;  /* 0x0000001014007986 */ /* 0x0047e8000c101508 */
[----:B------:R-:W2:Y:S01]  /*1200*/  LDG.E.U16 R18, desc[UR8][R10.64] ;  /* 0x000000080a127981 */ /* 0x000ea2000c1e1500 */
[----:B------:R-:W-:Y:S01]  /*1210*/  IADD3 R24, P0, PT, R20, R13, RZ ;  /* 0x0000000d14187210 */ /* 0x000fe20007f1e0ff */
[----:B------:R-:W-:-:S03]  /*1220*/  IMAD.X R27, R11, 0x1, R17, P1 ;  /* 0x000000010b1b7824 */ /* 0x000fc600008e0611 */
[----:B------:R-:W-:Y:S02]  /*1230*/  IADD3.X R25, PT, PT, R21, R14, RZ, P0, !PT ;  /* 0x0000000e15197210 */ /* 0x000fe400007fe4ff */
[----:B0-----:R-:W-:-:S03]  /*1240*/  IADD3 R6, P0, PT, R24, R13, RZ ;  /* 0x0000000d18067210 */ /* 0x001fc60007f1e0ff */
[----:B--2---:R3:W-:Y:S04]  /*1250*/  STG.E.U16 desc[UR8][R24.64], R18 ;  /* 0x0000001218007986 */ /* 0x0047e8000c101508 */
[----:B------:R-:W2:Y:S01]  /*1260*/  LDG.E.U16 R27, desc[UR8][R26.64] ;  /* 0x000000081a1b7981 */ /* 0x000ea2000c1e1500 */
[----:B------:R-:W-:Y:S01]  /*1270*/  IMAD.X R7, R25, 0x1, R14, P0 ;  /* 0x0000000119077824 */ /* 0x000fe200000e060e */
[----:B------:R-:W-:Y:S01]  /*1280*/  UIADD3 UR5, UP0, UPT, UR5, -0x4, URZ ;  /* 0xfffffffc05057890 */ /* 0x000fe2000ff1e0ff */
[----:B------:R-:W-:Y:S01]  /*1290*/  LEA R23, R12, R23, 0x2 ;  /* 0x000000170c177211 */ /* 0x000fe200078e10ff */
[----:B------:R-:W-:Y:S02]  /*12a0*/  IMAD R19, R0, 0x4, R19 ;  /* 0x0000000400137824 */ /* 0x000fe400078e0213 */
[----:B------:R-:W-:-:S02]  /*12b0*/  UIADD3.X UR6, UPT, UPT, UR6, -0x1, URZ, UP0, !UPT ;  /* 0xffffffff06067890 */ /* 0x000fc400087fe4ff */
[----:B------:R-:W-:-:S04]  /*12c0*/  UISETP.NE.U32.AND UP0, UPT, UR5, URZ, UPT ;  /* 0x000000ff0500728c */ /* 0x000fc8000bf05070 */
[----:B------:R-:W-:Y:S01]  /*12d0*/  UISETP.NE.AND.EX UP0, UPT, UR6, URZ, UPT, UP0 ;  /* 0x000000ff0600728c */ /* 0x000fe2000bf05300 */
[----:B--2---:R3:W-:Y:S08]  /*12e0*/  STG.E.U16 desc[UR8][R6.64], R27 ;  /* 0x0000001b06007986 */ /* 0x0047f0000c101508 */
[----:B------:R-:W-:Y:S05]  /*12f0*/  BRA.U UP0, `(.L_x_192) ;  /* 0xfffffffd008c7547 */ /* 0x000fea000b83ffff */
.L_x_191:
[----:B---3--:R-:W3:Y:S01]  /*1300*/  LDC.64 R6, c[0x0][0x3a8] ;  /* 0x0000ea00ff067b82 */ /* 0x008ee20000000a00 */
[----:B------:R-:W-:-:S04]  /*1310*/  ISETP.NE.U32.AND P0, PT, RZ, UR10, PT ;  /* 0x0000000aff007c0c */ /* 0x000fc8000bf05070 */
[----:B------:R-:W-:-:S03]  /*1320*/  ISETP.NE.AND.EX P0, PT, RZ, UR4, PT, P0 ;  /* 0x00000004ff007c0c */ /* 0x000fc6000bf05300 */
[----:B0-----:R-:W0:Y:S10]  /*1330*/  LDC.64 R2, c[0x0][0x380] ;  /* 0x0000e000ff027b82 */ /* 0x001e340000000a00 */
[----:B------:R-:W-:Y:S05]  /*1340*/  @!P0 EXIT ;  /* 0x000000000000894d */ /* 0x000fea0003800000 */
.L_x_196:
[----:B0-2---:R-:W-:-:S06]  /*1350*/  IMAD.WIDE R4, R19, 0x2, R2 ;  /* 0x0000000213047825 */ /* 0x005fcc00078e0202 */
[----:B------:R-:W2:Y:S01]  /*1360*/  LDG.E.U16 R5, desc[UR8][R4.64] ;  /* 0x0000000804057981 */ /* 0x000ea2000c1e1500 */
[C---:B-1-3--:R-:W-:Y:S01]  /*1370*/  IMAD.WIDE R8, R23.reuse, 0x2, R6 ;  /* 0x0000000217087825 */ /* 0x04afe200078e0206 */
[----:B------:R-:W-:Y:S01]  /*1380*/  UIADD3 UR10, UP0, UPT, UR10, -0x1, URZ ;  /* 0xffffffff0a0a7890 */ /* 0x000fe2000ff1e0ff */
[----:B------:R-:W-:Y:S02]  /*1390*/  IADD3 R23, PT, PT, R23, R12, RZ ;  /* 0x0000000c17177210 */ /* 0x000fe40007ffe0ff */
[----:B------:R-:W-:Y:S01]  /*13a0*/  IMAD.IADD R19, R19, 0x1, R0 ;  /* 0x0000000113137824 */ /* 0x000fe200078e0200 */
[----:B------:R-:W-:Y:S02]  /*13b0*/  UIADD3.X UR4, UPT, UPT, UR4, -0x1, URZ, UP0, !UPT ;  /* 0xffffffff04047890 */ /* 0x000fe400087fe4ff */
[----:B------:R-:W-:-:S04]  /*13c0*/  UISETP.NE.U32.AND UP0, UPT, UR10, URZ, UPT ;  /* 0x000000ff0a00728c */ /* 0x000fc8000bf05070 */
[----:B------:R-:W-:Y:S01]  /*13d0*/  UISETP.NE.AND.EX UP0, UPT, UR4, URZ, UPT, UP0 ;  /* 0x000000ff0400728c */ /* 0x000fe2000bf05300 */
[----:B--2---:R0:W-:Y:S08]  /*13e0*/  STG.E.U16 desc[UR8][R8.64], R5 ;  /* 0x0000000508007986 */ /* 0x0041f0000c101508 */
[----:B------:R-:W-:Y:S05]  /*13f0*/  BRA.U UP0, `(.L_x_196) ;  /* 0xfffffffd00d47547 */ /* 0x000fea000b83ffff */
[----:B------:R-:W-:Y:S05]  /*1400*/  EXIT ;  /* 0x000000000000794d */ /* 0x000fea0003800000 */
        .weak           $__internal_22_$__cuda_sm20_div_u64
        .type           $__internal_22_$__cuda_sm20_div_u64,@function
        .size           $__internal_22_$__cuda_sm20_div_u64,($__internal_23_$__cuda_sm20_rem_u64 - $__internal_22_$__cuda_sm20_div_u64)
$__internal_22_$__cuda_sm20_div_u64:
        /* <DEDUP_REMOVED lines=19> */
[----:B------:R-:W-:-:S04]  /*1540*/  IMAD.HI.U32 R8, P1, R7, R11, R8 ;  /* 0x0000000b07087227 */ /* 0x000fc80007820008 */
[----:B------:R-:W-:Y:S01]  /*1550*/  IMAD.X R5, R5, 0x1, R7, P0 ;  /* 0x0000000105057824 */ /* 0x000fe200000e0607 */
[----:B------:R-:W-:-:S04]  /*1560*/  IADD3 R9, P2, PT, R15, R8, RZ ;  /* 0x000000080f097210 */ /* 0x000fc80007f5e0ff */
[----:B------:R-:W-:Y:S01]  /*1570*/  IADD3.X R5, PT, PT, RZ, RZ, R5, P2, P1 ;  /* 0x000000ffff057210 */ /* 0x000fe200017e2405 */
[----:B------:R-:W-:-:S04]  /*1580*/  IMAD.WIDE.U32 R6, R9, R2, RZ ;  /* 0x0000000209067225 */ /* 0x000fc800078e00ff */
        /* <DEDUP_REMOVED lines=29> */
[C---:B------:R-:W-:Y:S01]  /*1760*/  ISETP.GE.U32.AND.EX P0, PT, R10.reuse, R3, PT, P0 ;  /* 0x000000030a00720c */ /* 0x040fe20003f06100 */
[----:B------:R-:W-:Y:S01]  /*1770*/  IMAD.X R8, R10, 0x1, ~R3, P2 ;  /* 0x000000010a087824 */ /* 0x000fe200010e0e03 */
[----:B------:R-:W-:Y:S02]  /*1780*/  IADD3.X R6, PT, PT, RZ, R5, RZ, P1, !PT ;  /* 0x00000005ff067210 */ /* 0x000fe40000ffe4ff */
        /* <DEDUP_REMOVED lines=8> */
[----:B------:R-:W-:Y:S01]  /*1810*/  IMAD.MOV.U32 R2, RZ, RZ, R0 ;  /* 0x000000ffff027224 */ /* 0x000fe200078e0000 */
[----:B------:R-:W-:-:S02]  /*1820*/  ISETP.GE.U32.AND.EX P0, PT, R8, R3, PT, P0 ;  /* 0x000000030800720c */ /* 0x000fc40003f06100 */
[----:B------:R-:W-:Y:S01]  /*1830*/  ISETP.NE.AND.EX P1, PT, R3, RZ, PT, P1 ;  /* 0x000000ff0300720c */ /* 0x000fe20003f25310 */
[----:B------:R-:W-:Y:S01]  /*1840*/  HFMA2 R3, -RZ, RZ, 0, 0 ;  /* 0x00000000ff037431 */ /* 0x000fe200000001ff */
[----:B------:R-:W-:Y:S02]  /*1850*/  SEL R4, R4, R9, P0 ;  /* 0x0000000904047207 */ /* 0x000fe40000000000 */
[----:B------:R-:W-:Y:S02]  /*1860*/  SEL R5, R5, R6, P0 ;  /* 0x0000000605057207 */ /* 0x000fe40000000000 */
[----:B------:R-:W-:Y:S02]  /*1870*/  SEL R4, R4, 0xffffffff, P1 ;  /* 0xffffffff04047807 */ /* 0x000fe40000800000 */
[----:B------:R-:W-:Y:S01]  /*1880*/  SEL R5, R5, 0xffffffff, P1 ;  /* 0xffffffff05057807 */ /* 0x000fe20000800000 */
[----:B------:R-:W-:Y:S06]  /*1890*/  RET.REL.NODEC R2 `(_ZN2at6native53_GLOBAL__N__7c5e0505_20_UpSampleNearest1d_cu_19867e3828upsample_nearest1d_out_frameIN3c108BFloat16EXadL_ZNS0_43nearest_neighbor_exact_compute_source_indexEfiiEEEEvPKT_mmmmPS5_f) ;  /* 0xffffffe402d87950 */ /* 0x000fec0003c3ffff */
        .weak           $__internal_23_$__cuda_sm20_rem_u64
        .type           $__internal_23_$__cuda_sm20_rem_u64,@function
        .size           $__internal_23_$__cuda_sm20_rem_u64,(.L_x_335 - $__internal_23_$__cuda_sm20_rem_u64)
$__internal_23_$__cuda_sm20_rem_u64:
        /* <DEDUP_REMOVED lines=57> */
[C---:B------:R-:W-:Y:S01]  /*1c30*/  ISETP.GE.U32.AND P0, PT, R5.reuse, R2, PT ;  /* 0x000000020500720c */ /* 0x040fe20003f06070 */
[----:B------:R-:W-:Y:S01]  /*1c40*/  IMAD.IADD R4, R5, 0x1, -R2 ;  /* 0x0000000105047824 */ /* 0x000fe200078e0a02 */
[----:B------:R-:W-:-:S02]  /*1c50*/  ISETP.NE.U32.AND P1, PT, R2, RZ, PT ;  /* 0x000000ff0200720c */ /* 0x000fc40003f25070 */
[----:B------:R-:W-:Y:S02]  /*1c60*/  ISETP.GE.U32.AND.EX P0, PT, R8, R3, PT, P0 ;  /* 0x000000030800720c */ /* 0x000fe40003f06100 */
[----:B------:R-:W-:Y:S02]  /*1c70*/  ISETP.NE.AND.EX P1, PT, R3, RZ, PT, P1 ;  /* 0x000000ff0300720c */ /* 0x000fe40003f25310 */
[----:B------:R-:W-:-:S04]  /*1c80*/  SEL R4, R4, R5, P0 ;  /* 0x0000000504047207 */ /* 0x000fc80000000000 */
[----:B------:R-:W-:Y:S01]  /*1c90*/  SEL R4, R4, 0xffffffff, P1 ;  /* 0xffffffff04047807 */ /* 0x000fe20000800000 */
[----:B------:R-:W-:Y:S06]  /*1ca0*/  RET.REL.NODEC R6 `(_ZN2at6native53_GLOBAL__N__7c5e0505_20_UpSampleNearest1d_cu_19867e3828upsample_nearest1d_out_frameIN3c108BFloat16EXadL_ZNS0_43nearest_neighbor_exact_compute_source_indexEfiiEEEEvPKT_mmmmPS5_f) ;  /* 0xffffffe006d47950 */ /* 0x000fec0003c3ffff */
.L_x_197:
        /* <DEDUP_REMOVED lines=13> */
.L_x_335:


//--------------------- .text._ZN2at6native53_GLOBAL__N__7c5e0505_20_UpSampleNearest1d_cu_19867e3828upsample_nearest1d_out_frameIN3c104HalfEXadL_ZNS0_43nearest_neighbor_exact_compute_source_indexEfiiEEEEvPKT_mmmmPS5_f --------------------------
	.section	.text._ZN2at6native53_GLOBAL__N__7c5e0505_20_UpSampleNearest1d_cu_19867e3828upsample_nearest1d_out_frameIN3c104HalfEXadL_ZNS0_43nearest_neighbor_exact_compute_source_indexEfiiEEEEvPKT_mmmmPS5_f,"ax",@progbits
	.align	128
.text._ZN2at6native53_GLOBAL__N__7c5e0505_20_UpSampleNearest1d_cu_19867e3828upsample_nearest1d_out_frameIN3c104HalfEXadL_ZNS0_43nearest_neighbor_exact_compute_source_indexEfiiEEEEvPKT_mmmmPS5_f:
        .type           _ZN2at6native53_GLOBAL__N__7c5e0505_20_UpSampleNearest1d_cu_19867e3828upsample_nearest1d_out_frameIN3c104HalfEXadL_ZNS0_43nearest_neighbor_exact_compute_source_indexEfiiEEEEvPKT_mmmmPS5_f,@function
        .size           _ZN2at6native53_GLOBAL__N__7c5e0505_20_UpSampleNearest1d_cu_19867e3828upsample_nearest1d_out_frameIN3c104HalfEXadL_ZNS0_43nearest_neighbor_exact_compute_source_indexEfiiEEEEvPKT_mmmmPS5_f,(.L_x_338 - _ZN2at6native53_GLOBAL__N__7c5e0505_20_UpSampleNearest1d_cu_19867e3828upsample_nearest1d_out_frameIN3c104HalfEXadL_ZNS0_43nearest_neighbor_exact_compute_source_indexEfiiEEEEvPKT_mmmmPS5_f)
        .other          _ZN2at6native53_GLOBAL__N__7c5e0505_20_UpSampleNearest1d_cu_19867e3828upsample_nearest1d_out_frameIN3c104HalfEXadL_ZNS0_43nearest_neighbor_exact_compute_source_indexEfiiEEEEvPKT_mmmmPS5_f,@"STO_CUDA_ENTRY STV_DEFAULT"
_ZN2at6native53_GLOBAL__N__7c5e0505_20_UpSampleNearest1d_cu_19867e3828upsample_nearest1d_out_frameIN3c104HalfEXadL_ZNS0_43nearest_neighbor_exact_compute_source_indexEfiiEEEEvPKT_mmmmPS5_f:
        /* <DEDUP_REMOVED lines=43> */
.L_x_199:
[----:B------:R-:W-:-:S07]  /*02b0*/  MOV R0, 0x2d0 ;  /* 0x000002d000007802 */ /* 0x000fce0000000f00 */
[----:B0-----:R-:W-:Y:S05]  /*02c0*/  CALL.REL.NOINC `($__internal_24_$__cuda_sm20_div_u64) ;  /* 0x0000001000507944 */ /* 0x001fea0003c00000 */
[----:B------:R-:W0:Y:S01]  /*02d0*/  LDCU UR4, c[0x0][0x3a0] ;  /* 0x00007400ff0477ac */ /* 0x000e220008000800 */
[----:B------:R-:W-:-:S04]  /*02e0*/  IMAD.MOV R0, RZ, RZ, -R4 ;  /* 0x000000ffff007224 */ /* 0x000fc800078e0a04 */
[----:B0-----:R-:W-:-:S07]  /*02f0*/  IMAD R0, R0, UR4, R23 ;  /* 0x0000000400007c24 */ /* 0x001fce000f8e0217 */
.L_x_200:
[----:B0-----:R-:W-:Y:S05]  /*0300*/  BSYNC.RECONVERGENT B0 ;  /* 0x0000000000007941 */ /* 0x001fea0003800200 */
.L_x_198:
        /* <DEDUP_REMOVED lines=24> */
.L_x_202:
[----:B------:R-:W-:-:S07]  /*0490*/  MOV R6, 0x4b0 ;  /* 0x000004b000067802 */ /* 0x000fce0000000f00 */
[----:B------:R-:W-:Y:S05]  /*04a0*/  CALL.REL.NOINC `($__internal_25_$__cuda_sm20_rem_u64) ;  /* 0x0000001000fc7944 */ /* 0x000fea0003c00000 */
.L_x_203:
[----:B------:R-:W-:Y:S05]  /*04b0*/  BSYNC.RECONVERGENT B0 ;  /* 0x0000000000007941 */ /* 0x000fea0003800200 */
.L_x_201:
        /* <DEDUP_REMOVED lines=39> */
.L_x_207:
        /* <DEDUP_REMOVED lines=101> */
.L_x_206:
        /* <DEDUP_REMOVED lines=56> */
.L_x_208:
[----:B------:R-:W-:-:S04]  /*1100*/  UISETP.NE.U32.AND UP1, UPT, UR5, URZ, UPT ;  /* 0x000000ff0500728c */ /* 0x000fc8000bf25070 */
[----:B------:R-:W-:-:S09]  /*1110*/  UISETP.NE.OR.EX UP0, UPT, UR6, URZ, UP0, UP1 ;  /* 0x000000ff0600728c */ /* 0x000fd20008705710 */
[----:B------:R-:W-:Y:S05]  /*1120*/  BRA.U !UP0, `(.L_x_204) ;  /* 0x0000000108747547 */ /* 0x000fea000b800000 */
.L_x_205:
        /* <DEDUP_REMOVED lines=29> */
.L_x_204:
[----:B---3--:R-:W3:Y:S01]  /*1300*/  LDC.64 R6, c[0x0][0x3a8] ;  /* 0x0000ea00ff067b82 */ /* 0x008ee20000000a00 */
[----:B------:R-:W-:-:S04]  /*1310*/  ISETP.NE.U32.AND P0, PT, RZ, UR10, PT ;  /* 0x0000000aff007c0c */ /* 0x000fc8000bf05070 */
[----:B------:R-:W-:-:S03]  /*1320*/  ISETP.NE.AND.EX P0, PT, RZ, UR4, PT, P0 ;  /* 0x00000004ff007c0c */ /* 0x000fc6000bf05300 */
[----:B0-----:R-:W0:Y:S10]  /*1330*/  LDC.64 R2, c[0x0][0x380] ;  /* 0x0000e000ff027b82 */ /* 0x001e340000000a00 */
[----:B------:R-:W-:Y:S05]  /*1340*/  @!P0 EXIT ;  /* 0x000000000000894d */ /* 0x000fea0003800000 */
.L_x_209:
        /* <DEDUP_REMOVED lines=12> */
        .weak           $__internal_24_$__cuda_sm20_div_u64
        .type           $__internal_24_$__cuda_sm20_div_u64,@function
        .size           $__internal_24_$__cuda_sm20_div_u64,($__internal_25_$__cuda_sm20_rem_u64 - $__internal_24_$__cuda_sm20_div_u64)
$__internal_24_$__cuda_sm20_div_u64:
        /* <DEDUP_REMOVED lines=72> */
[----:B------:R-:W-:Y:S06]  /*1890*/  RET.REL.NODEC R2 `(_ZN2at6native53_GLOBAL__N__7c5e0505_20_UpSampleNearest1d_cu_19867e3828upsample_nearest1d_out_frameIN3c104HalfEXadL_ZNS0_43nearest_neighbor_exact_compute_source_indexEfiiEEEEvPKT_mmmmPS5_f) ;  /* 0xffffffe402d87950 */ /* 0x000fec0003c3ffff */
        .weak           $__internal_25_$__cuda_sm20_rem_u64
        .type           $__internal_25_$__cuda_sm20_rem_u64,@function
        .size           $__internal_25_$__cuda_sm20_rem_u64,(.L_x_338 - $__internal_25_$__cuda_sm20_rem_u64)
$__internal_25_$__cuda_sm20_rem_u64:
        /* <DEDUP_REMOVED lines=64> */
[----:B------:R-:W-:Y:S06]  /*1ca0*/  RET.REL.NODEC R6 `(_ZN2at6native53_GLOBAL__N__7c5e0505_20_UpSampleNearest1d_cu_19867e3828upsample_nearest1d_out_frameIN3c104HalfEXadL_ZNS0_43nearest_neighbor_exact_compute_source_indexEfiiEEEEvPKT_mmmmPS5_f) ;  /* 0xffffffe006d47950 */ /* 0x000fec0003c3ffff */
.L_x_210:
        /* <DEDUP_REMOVED lines=13> */
.L_x_338:


//--------------------- .text._ZN2at6native53_GLOBAL__N__7c5e0505_20_UpSampleNearest1d_cu_19867e3828upsample_nearest1d_out_frameIfXadL_ZNS0_43nearest_neighbor_exact_compute_source_indexEfiiEEEEvPKT_mmmmPS3_f --------------------------
	.section	.text._ZN2at6native53_GLOBAL__N__7c5e0505_20_UpSampleNearest1d_cu_19867e3828upsample_nearest1d_out_frameIfXadL_ZNS0_43nearest_neighbor_exact_compute_source_indexEfiiEEEEvPKT_mmmmPS3_f,"ax",@progbits
	.align	128
.text._ZN2at6native53_GLOBAL__N__7c5e0505_20_UpSampleNearest1d_cu_19867e3828upsample_nearest1d_out_frameIfXadL_ZNS0_43nearest_neighbor_exact_compute_source_indexEfiiEEEEvPKT_mmmmPS3_f:
        .type           _ZN2at6native53_GLOBAL__N__7c5e0505_20_UpSampleNearest1d_cu_19867e3828upsample_nearest1d_out_frameIfXadL_ZNS0_43nearest_neighbor_exact_compute_source_indexEfiiEEEEvPKT_mmmmPS3_f,@function
        .size           _ZN2at6native53_GLOBAL__N__7c5e0505_20_UpSampleNearest1d_cu_19867e3828upsample_nearest1d_out_frameIfXadL_ZNS0_43nearest_neighbor_exact_compute_source_indexEfiiEEEEvPKT_mmmmPS3_f,(.L_x_341 - _ZN2at6native53_GLOBAL__N__7c5e0505_20_UpSampleNearest1d_cu_19867e3828upsample_nearest1d_out_frameIfXadL_ZNS0_43nearest_neighbor_exact_compute_source_indexEfiiEEEEvPKT_mmmmPS3_f)
        .other          _ZN2at6native53_GLOBAL__N__7c5e0505_20_UpSampleNearest1d_cu_19867e3828upsample_nearest1d_out_frameIfXadL_ZNS0_43nearest_neighbor_exact_compute_source_indexEfiiEEEEvPKT_mmmmPS3_f,@"STO_CUDA_ENTRY STV_DEFAULT"
_ZN2at6native53_GLOBAL__N__7c5e0505_20_UpSampleNearest1d_cu_19867e3828upsample_nearest1d_out_frameIfXadL_ZNS0_43nearest_neighbor_exact_compute_source_indexEfiiEEEEvPKT_mmmmPS3_f:
        /* <DEDUP_REMOVED lines=43> */
.L_x_212:
[----:B------:R-:W-:-:S07]  /*02b0*/  MOV R0, 0x2d0 ;  /* 0x000002d000007802 */ /* 0x000fce0000000f00 */
[----:B0-----:R-:W-:Y:S05]  /*02c0*/  CALL.REL.NOINC `($__internal_26_$__cuda_sm20_div_u64) ;  /* 0x0000001000507944 */ /* 0x001fea0003c00000 */
[----:B------:R-:W0:Y:S01]  /*02d0*/  LDCU UR4, c[0x0][0x3a0] ;  /* 0x00007400ff0477ac */ /* 0x000e220008000800 */
[----:B------:R-:W-:-:S04]  /*02e0*/  IMAD.MOV R0, RZ, RZ, -R4 ;  /* 0x000000ffff007224 */ /* 0x000fc800078e0a04 */
[----:B0-----:R-:W-:-:S07]  /*02f0*/  IMAD R0, R0, UR4, R17 ;  /* 0x0000000400007c24 */ /* 0x001fce000f8e0211 */
.L_x_213:
[----:B0-----:R-:W-:Y:S05]  /*0300*/  BSYNC.RECONVERGENT B0 ;  /* 0x0000000000007941 */ /* 0x001fea0003800200 */
.L_x_211:
        /* <DEDUP_REMOVED lines=24> */
.L_x_215:
[----:B------:R-:W-:-:S07]  /*0490*/  MOV R6, 0x4b0 ;  /* 0x000004b000067802 */ /* 0x000fce0000000f00 */
[----:B------:R-:W-:Y:S05]  /*04a0*/  CALL.REL.NOINC `($__internal_27_$__cuda_sm20_rem_u64) ;  /* 0x0000001000fc7944 */ /* 0x000fea0003c00000 */
.L_x_216:
[----:B------:R-:W-:Y:S05]  /*04b0*/  BSYNC.RECONVERGENT B0 ;  /* 0x0000000000007941 */ /* 0x000fea0003800200 */
.L_x_214:
        /* <DEDUP_REMOVED lines=39> */
.L_x_220:
[----:B-1----:R-:W-:-:S05]  /*0730*/  IMAD.WIDE R20, R19, 0x4, R6 ;  /* 0x0000000413147825 */ /* 0x002fca00078e0206 */
[----:B----4-:R-:W4:Y:S01]  /*0740*/  LDG.E R29, desc[UR8][R20.64] ;  /* 0x00000008141d7981 */ /* 0x010f22000c1e1900 */
[----:B------:R-:W-:Y:S01]  /*0750*/  IADD3 R24, P0, PT, R20, R13, RZ ;  /* 0x0000000d14187210 */ /* 0x000fe20007f1e0ff */
[----:B---3--:R-:W-:-:S03]  /*0760*/  IMAD.WIDE R26, R17, 0x4, R8 ;  /* 0x00000004111a7825 */ /* 0x008fc600078e0208 */
[----:B------:R-:W-:Y:S02]  /*0770*/  IADD3.X R25, PT, PT, R21, R15, RZ, P0, !PT ;  /* 0x0000000f15197210 */ /* 0x000fe400007fe4ff */
[----:B------:R-:W-:Y:S01]  /*0780*/  IADD3 R22, P0, PT, R26, R14, RZ ;  /* 0x0000000e1a167210 */ /* 0x000fe20007f1e0ff */
[----:B----4-:R1:W-:Y:S04]  /*0790*/  STG.E desc[UR8][R26.64], R29 ;  /* 0x0000001d1a007986 */ /* 0x0103e8000c101908 */
[----:B------:R-:W3:Y:S01]  /*07a0*/  LDG.E R28, desc[UR8][R24.64] ;  /* 0x00000008181c7981 */ /* 0x000ee2000c1e1900 */
[----:B------:R-:W-:Y:S01]  /*07b0*/  IADD3 R10, P1, PT, R24, R13, RZ ;  /* 0x0000000d180a7210 */ /* 0x000fe20007f3e0ff */
[----:B------:R-:W-:-:S04]  /*07c0*/  IMAD.X R23, R27, 0x1, R16, P0 ;  /* 0x000000011b177824 */ /* 0x000fc800000e0610 */
[----:B------:R-:W-:Y:S01]  /*07d0*/  IMAD.X R11, R25, 0x1, R15, P1 ;  /* 0x00000001190b7824 */ /* 0x000fe200008e060f */
[----:B------:R-:W-:Y:S01]  /*07e0*/  IADD3 R20, P0, PT, R22, R14, RZ ;  /* 0x0000000e16147210 */ /* 0x000fe20007f1e0ff */
[----:B---3--:R3:W-:Y:S04]  /*07f0*/  STG.E desc[UR8][R22.64], R28 ;  /* 0x0000001c16007986 */ /* 0x0087e8000c101908 */
[----:B------:R-:W4:Y:S01]  /*0800*/  LDG.E R24, desc[UR8][R10.64] ;  /* 0x000000080a187981 */ /* 0x000f22000c1e1900 */
[----:B-1----:R-:W-:Y:S02]  /*0810*/  IADD3 R26, P1, PT, R10, R13, RZ ;  /* 0x0000000d0a1a7210 */ /* 0x002fe40007f3e0ff */
[----:B------:R-:W-:-:S03]  /*0820*/  IADD3.X R21, PT, PT, R23, R16, RZ, P0, !PT ;  /* 0x0000001017157210 */ /* 0x000fc600007fe4ff */
[----:B------:R-:W-:Y:S01]  /*0830*/  IMAD.X R27, R11, 0x1, R15, P1 ;  /* 0x000000010b1b7824 */ /* 0x000fe200008e060f */
[----:B------:R-:W-:Y:S01]  /*0840*/  IADD3 R18, P0, PT, R20, R14, RZ ;  /* 0x0000000e14127210 */ /* 0x000fe20007f1e0ff */
[----:B----4-:R1:W-:Y:S04]  /*0850*/  STG.E desc[UR8][R20.64], R24 ;  /* 0x0000001814007986 */ /* 0x0103e8000c101908 */
[----:B------:R-:W4:Y:S01]  /*0860*/  LDG.E R11, desc[UR8][R26.64] ;  /* 0x000000081a0b7981 */ /* 0x000f22000c1e1900 */
[----:B------:R-:W-:Y:S01]  /*0870*/  IMAD R25, R0, 0x4, R19 ;  /* 0x0000000400197824 */ /* 0x000fe200078e0213 */
[----:B------:R-:W-:-:S03]  /*0880*/  IADD3.X R19, PT, PT, R21, R16, RZ, P0, !PT ;  /* 0x0000001015137210 */ /* 0x000fc600007fe4ff */
[----:B---3--:R-:W-:-:S03]  /*0890*/  IMAD.WIDE R22, R25, 0x4, R6 ;  /* 0x0000000419167825 */ /* 0x008fc600078e0206 */
[----:B------:R-:W-:Y:S01]  /*08a0*/  IADD3 R28, P0, PT, R22, R13, RZ ;  /* 0x0000000d161c7210 */ /* 0x000fe20007f1e0ff */
[----:B----4-:R-:W-:Y:S04]  /*08b0*/  STG.E desc[UR8][R18.64], R11 ;  /* 0x0000000b12007986 */ /* 0x010fe8000c101908 */
[----:B-1----:R1:W3:Y:S01]  /*08c0*/  LDG.E R24, desc[UR8][R22.64] ;  /* 0x0000000816187981 */ /* 0x0022e2000c1e1900 */
[----:B------:R-:W-:Y:S02]  /*08d0*/  IMAD R17, R12, 0x4, R17 ;  /* 0x000000040c117824 */ /* 0x000fe400078e0211 */
[----:B------:R-:W-:Y:S02]  /*08e0*/  IMAD.X R29, R23, 0x1, R15, P0 ;  /* 0x00000001171d7824 */ /* 0x000fe400000e060f */
[----:B-1----:R-:W-:-:S05]  /*08f0*/  IMAD.WIDE R22, R17, 0x4, R8 ;  /* 0x0000000411167825 */ /* 0x002fca00078e0208 */
[----:B---3--:R1:W-:Y:S04]  /*0900*/  STG.E desc[UR8][R22.64], R24 ;  /* 0x0000001816007986 */ /* 0x0083e8000c101908 */
[----:B-1----:R-:W3:Y:S01]  /*0910*/  LDG.E R24, desc[UR8][R28.64] ;  /* 0x000000081c187981 */ /* 0x002ee2000c1e1900 */
[----:B------:R-:W-:Y:S02]  /*0920*/  IADD3 R26, P0, PT, R22, R14, RZ ;  /* 0x0000000e161a7210 */ /* 0x000fe40007f1e0ff */
[----:B------:R-:W-:Y:S02]  /*0930*/  IADD3 R20, P1, PT, R28, R13, RZ ;  /* 0x0000000d1c147210 */ /* 0x000fe40007f3e0ff */
[----:B------:R-:W-:-:S03]  /*0940*/  IADD3.X R27, PT, PT, R23, R16, RZ, P0, !PT ;  /* 0x00000010171b7210 */ /* 0x000fc600007fe4ff */
[----:B------:R-:W-:Y:S01]  /*0950*/  IMAD.X R21, R29, 0x1, R15, P1 ;  /* 0x000000011d157824 */ /* 0x000fe200008e060f */
[----:B------:R-:W-:Y:S01]  /*0960*/  IADD3 R10, P0, PT, R26, R14, RZ ;  /* 0x0000000e1a0a7210 */ /* 0x000fe20007f1e0ff */
[----:B---3--:R-:W-:Y:S04]  /*0970*/  STG.E desc[UR8][R26.64], R24 ;  /* 0x000000181a007986 */ /* 0x008fe8000c101908 */
[----:B------:R-:W3:Y:S01]  /*0980*/  LDG.E R23, desc[UR8][R20.64] ;  /* 0x0000000814177981 */ /* 0x000ee2000c1e1900 */
[----:B------:R-:W-:Y:S01]  /*0990*/  IADD3 R18, P1, PT, R20, R13, RZ ;  /* 0x0000000d14127210 */ /* 0x000fe20007f3e0ff */
[----:B------:R-:W-:-:S03]  /*09a0*/  IMAD.X R11, R27, 0x1, R16, P0 ;  /* 0x000000011b0b7824 */ /* 0x000fc600000e0610 */
[----:B------:R-:W-:Y:S01]  /*09b0*/  IADD3.X R19, PT, PT, R21, R15, RZ, P1, !PT ;  /* 0x0000000f15137210 */ /* 0x000fe20000ffe4ff */
[----:B------:R-:W-:Y:S01]  /*09c0*/  IMAD R25, R0, 0x4, R25 ;  /* 0x0000000400197824 */ /* 0x000fe200078e0219 */
[----:B---3--:R1:W-:Y:S04]  /*09d0*/  STG.E desc[UR8][R10.64], R23 ;  /* 0x000000170a007986 */ /* 0x0083e8000c101908 */
[----:B------:R3:W4:Y:S01]  /*09e0*/  LDG.E R21, desc[UR8][R18.64] ;  /* 0x0000000812157981 */ /* 0x000722000c1e1900 */
[----:B-1----:R-:W-:Y:S01]  /*09f0*/  IMAD.WIDE R22, R25, 0x4, R6 ;  /* 0x0000000419167825 */ /* 0x002fe200078e0206 */
[----:B---3--:R-:W-:-:S05]  /*0a00*/  IADD3 R18, P0, PT, R10, R14, RZ ;  /* 0x0000000e0a127210 */ /* 0x008fca0007f1e0ff */
[----:B------:R-:W-:-:S05]  /*0a10*/  IMAD.X R19, R11, 0x1, R16, P0 ;  /* 0x000000010b137824 */ /* 0x000fca00000e0610 */
[----:B----4-:R-:W-:Y:S04]  /*0a20*/  STG.E desc[UR8][R18.64], R21 ;  /* 0x0000001512007986 */ /* 0x010fe8000c101908 */
[----:B------:R1:W3:Y:S01]  /*0a30*/  LDG.E R24, desc[UR8][R22.64] ;  /* 0x0000000816187981 */ /* 0x0002e2000c1e1900 */
[----:B------:R-:W-:Y:S02]  /*0a40*/  IADD3 R28, P0, PT, R22, R13, RZ ;  /* 0x0000000d161c7210 */ /* 0x000fe40007f1e0ff */
[----:B------:R-:W-:-:S03]  /*0a50*/  LEA R17, R12, R17, 0x2 ;  /* 0x000000110c117211 */ /* 0x000fc600078e10ff */
[----:B------:R-:W-:Y:S02]  /*0a60*/  IMAD.X R29, R23, 0x1, R15, P0 ;  /* 0x00000001171d7824 */ /* 0x000fe400000e060f */
[----:B-1----:R-:W-:-:S05]  /*0a70*/  IMAD.WIDE R22, R17, 0x4, R8 ;  /* 0x0000000411167825 */ /* 0x002fca00078e0208 */
[----:B---3--:R1:W-:Y:S04]  /*0a80*/  STG.E desc[UR8][R22.64], R24 ;  /* 0x0000001816007986 */ /* 0x0083e8000c101908 */
[----:B-1----:R-:W3:Y:S01]  /*0a90*/  LDG.E R24, desc[UR8][R28.64] ;  /* 0x000000081c187981 */ /* 0x002ee2000c1e1900 */
[----:B------:R-:W-:Y:S02]  /*0aa0*/  IADD3 R26, P0, PT, R22, R14, RZ ;  /* 0x0000000e161a7210 */ /* 0x000fe40007f1e0ff */
[----:B------:R-:W-:-:S03]  /*0ab0*/  IADD3 R10, P1, PT, R28, R13, RZ ;  /* 0x0000000d1c0a7210 */ /* 0x000fc60007f3e0ff */
[--C-:B------:R-:W-:Y:S01]  /*0ac0*/  IMAD.X R27, R23, 0x1, R16.reuse, P0 ;  /* 0x00000001171b7824 */ /* 0x100fe200000e0610 */
[----:B------:R-:W-:Y:S02]  /*0ad0*/  IADD3.X R11, PT, PT, R29, R15, RZ, P1, !PT ;  /* 0x0000000f1d0b7210 */ /* 0x000fe40000ffe4ff */
[----:B------:R-:W-:Y:S02]  /*0ae0*/  IADD3 R20, P0, PT, R26, R14, RZ ;  /* 0x0000000e1a147210 */ /* 0x000fe40007f1e0ff */
[----:B---3--:R1:W-:Y:S04]  /*0af0*/  STG.E desc[UR8][R26.64], R24 ;  /* 0x000000181a007986 */ /* 0x0083e8000c101908 */
[----:B------:R3:W4:Y:S01]  /*0b00*/  LDG.E R29, desc[UR8][R10.64] ;  /* 0x000000080a1d7981 */ /* 0x000722000c1e1900 */
[----:B------:R-:W-:Y:S01]  /*0b10*/  IMAD.X R21, R27, 0x1, R16, P0 ;  /* 0x000000011b157824 */ /* 0x000fe200000e0610 */
[----:B---3--:R-:W-:-:S05]  /*0b20*/  IADD3 R10, P1, PT, R10, R13, RZ ;  /* 0x0000000d0a0a7210 */ /* 0x008fca0007f3e0ff */
[----:B------:R-:W-:Y:S01]  /*0b30*/  IMAD.X R11, R11, 0x1, R15, P1 ;  /* 0x000000010b0b7824 */ /* 0x000fe200008e060f */
[----:B----4-:R-:W-:Y:S04]  /*0b40*/  STG.E desc[UR8][R20.64], R29 ;  /* 0x0000001d14007986 */ /* 0x010fe8000c101908 */
[----:B-1----:R-:W3:Y:S01]  /*0b50*/  LDG.E R24, desc[UR8][R10.64] ;  /* 0x000000080a187981 */ /* 0x002ee2000c1e1900 */
[----:B------:R-:W-:Y:S02]  /*0b60*/  IADD3 R18, P0, PT, R20, R14, RZ ;  /* 0x0000000e14127210 */ /* 0x000fe40007f1e0ff */
[----:B------:R-:W-:-:S03]  /*0b70*/  LEA R25, R0, R25, 0x2 ;  /* 0x0000001900197211 */ /* 0x000fc600078e10ff */
[----:B------:R-:W-:Y:S02]  /*0b80*/  IMAD.X R19, R21, 0x1, R16, P0 ;  /* 0x0000000115137824 */ /* 0x000fe400000e0610 */
[----:B------:R-:W-:-:S03]  /*0b90*/  IMAD.WIDE R22, R25, 0x4, R6 ;  /* 0x0000000419167825 */ /* 0x000fc600078e0206 */
[----:B---3--:R1:W-:Y:S04]  /*0ba0*/  STG.E desc[UR8][R18.64], R24 ;  /* 0x0000001812007986 */ /* 0x0083e8000c101908 */
[----:B-1----:R-:W3:Y:S01]  /*0bb0*/  LDG.E R24, desc[UR8][R22.64] ;  /* 0x0000000816187981 */ /* 0x002ee2000c1e1900 */
[----:B------:R-:W-:Y:S01]  /*0bc0*/  IMAD R17, R12, 0x4, R17 ;  /* 0x000000040c117824 */ /* 0x000fe200078e0211 */
[----:B------:R-:W-:-:S03]  /*0bd0*/  IADD3 R26, P0, PT, R22, R13, RZ ;  /* 0x0000000d161a7210 */ /* 0x000fc60007f1e0ff */
[----:B------:R-:W-:Y:S01]  /*0be0*/  IMAD.WIDE R28, R17, 0x4, R8 ;  /* 0x00000004111c7825 */ /* 0x000fe200078e0208 */
[----:B------:R-:W-:Y:S02]  /*0bf0*/  IADD3.X R27, PT, PT, R23, R15, RZ, P0, !PT ;  /* 0x0000000f171b7210 */ /* 0x000fe400007fe4ff */
[----:B------:R-:W-:Y:S02]  /*0c00*/  IADD3 R20, P1, PT, R26, R13, RZ ;  /* 0x0000000d1a147210 */ /* 0x000fe40007f3e0ff */
[----:B---3--:R1:W-:Y:S04]  /*0c10*/  STG.E desc[UR8][R28.64], R24 ;  /* 0x000000181c007986 */ /* 0x0083e8000c101908 */
[----:B-1----:R-:W3:Y:S01]  /*0c20*/  LDG.E R24, desc[UR8][R26.64] ;  /* 0x000000081a187981 */ /* 0x002ee2000c1e1900 */
[----:B------:R-:W-:Y:S01]  /*0c30*/  IADD3 R10, P0, PT, R28, R14, RZ ;  /* 0x0000000e1c0a7210 */ /* 0x000fe20007f1e0ff */
[----:B------:R-:W-:-:S04]  /*0c40*/  IMAD.X R21, R27, 0x1, R15, P1 ;  /* 0x000000011b157824 */ /* 0x000fc800008e060f */
[----:B------:R-:W-:Y:S01]  /*0c50*/  IMAD.X R11, R29, 0x1, R16, P0 ;  /* 0x000000011d0b7824 */ /* 0x000fe200000e0610 */
[----:B------:R-:W-:-:S04]  /*0c60*/  IADD3 R22, P0, PT, R10, R14, RZ ;  /* 0x0000000e0a167210 */ /* 0x000fc80007f1e0ff */
[----:B---3--:R4:W-:Y:S04]  /*0c70*/  STG.E desc[UR8][R10.64], R24 ;  /* 0x000000180a007986 */ /* 0x0089e8000c101908 */
[----:B------:R-:W3:Y:S01]  /*0c80*/  LDG.E R29, desc[UR8][R20.64] ;  /* 0x00000008141d7981 */ /* 0x000ee2000c1e1900 */
[----:B------:R-:W-:Y:S02]  /*0c90*/  IADD3 R18, P1, PT, R20, R13, RZ ;  /* 0x0000000d14127210 */ /* 0x000fe40007f3e0ff */
[----:B------:R-:W-:-:S03]  /*0ca0*/  IADD3.X R23, PT, PT, R11, R16, RZ, P0, !PT ;  /* 0x000000100b177210 */ /* 0x000fc600007fe4ff */
[----:B------:R-:W-:Y:S01]  /*0cb0*/  IMAD.X R19, R21, 0x1, R15, P1 ;  /* 0x0000000115137824 */ /* 0x000fe200008e060f */
[----:B------:R-:W-:Y:S01]  /*0cc0*/  IADD3 R26, P0, PT, R22, R14, RZ ;  /* 0x0000000e161a7210 */ /* 0x000fe20007f1e0ff */
[----:B---3--:R4:W-:Y:S04]  /*0cd0*/  STG.E desc[UR8][R22.64], R29 ;  /* 0x0000001d16007986 */ /* 0x0089e8000c101908 */
[----:B------:R1:W3:Y:S01]  /*0ce0*/  LDG.E R18, desc[UR8][R18.64] ;  /* 0x0000000812127981 */ /* 0x0002e2000c1e1900 */
[----:B------:R-:W-:Y:S01]  /*0cf0*/  IMAD.X R27, R23, 0x1, R16, P0 ;  /* 0x00000001171b7824 */ /* 0x000fe200000e0610 */
[----:B------:R-:W-:Y:S01]  /*0d00*/  UIADD3 UR5, UP1, UPT, UR5, -0x10, URZ ;  /* 0xfffffff005057890 */ /* 0x000fe2000ff3e0ff */
[----:B------:R-:W-:-:S03]  /*0d10*/  IMAD R17, R12, 0x4, R17 ;  /* 0x000000040c117824 */ /* 0x000fc600078e0211 */
[----:B------:R-:W-:Y:S02]  /*0d20*/  UIADD3.X UR6, UPT, UPT, UR6, -0x1, URZ, UP1, !UPT ;  /* 0xffffffff06067890 */ /* 0x000fe40008ffe4ff */
[----:B------:R-:W-:Y:S01]  /*0d30*/  UISETP.GT.U32.AND UP1, UPT, UR5, 0xc, UPT ;  /* 0x0000000c0500788c */ /* 0x000fe2000bf24070 */
[----:B-1----:R-:W-:-:S03]  /*0d40*/  LEA R19, R0, R25, 0x2 ;  /* 0x0000001900137211 */ /* 0x002fc600078e10ff */
[----:B------:R-:W-:Y:S01]  /*0d50*/  UISETP.GT.AND.EX UP1, UPT, UR6, URZ, UPT, UP1 ;  /* 0x000000ff0600728c */ /* 0x000fe2000bf24310 */
[----:B---3--:R4:W-:Y:S08]  /*0d60*/  STG.E desc[UR8][R26.64], R18 ;  /* 0x000000121a007986 */ /* 0x0089f0000c101908 */
[----:B------:R-:W-:Y:S05]  /*0d70*/  BRA.U UP1, `(.L_x_220) ;  /* 0xfffffff9016c7547 */ /* 0x000fea000b83ffff */
.L_x_219:
[----:B------:R-:W-:-:S04]  /*0d80*/  UISETP.GT.U32.AND UP1, UPT, UR5, 0x4, UPT ;  /* 0x000000040500788c */ /* 0x000fc8000bf24070 */
[----:B------:R-:W-:-:S09]  /*0d90*/  UISETP.GT.AND.EX UP1, UPT, UR6, URZ, UPT, UP1 ;  /* 0x000000ff0600728c */ /* 0x000fd2000bf24310 */
[----:B------:R-:W-:Y:S05]  /*0da0*/  BRA.U !UP1, `(.L_x_221) ;  /* 0x0000000109d47547 */ /* 0x000fea000b800000 */
[----:B------:R-:W4:Y:S08]  /*0db0*/  LDC.64 R8, c[0x0][0x380] ;  /* 0x0000e000ff087b82 */ /* 0x000f300000000a00 */
[----:B------:R-:W1:Y:S01]  /*0dc0*/  LDC.64 R6, c[0x0][0x3a8] ;  /* 0x0000ea00ff067b82 */ /* 0x000e620000000a00 */
[----:B----4-:R-:W-:-:S05]  /*0dd0*/  IMAD.WIDE R24, R19, 0x4, R8 ;  /* 0x0000000413187825 */ /* 0x010fca00078e0208 */
[----:B------:R-:W3:Y:S01]  /*0de0*/  LDG.E R18, desc[UR8][R24.64] ;  /* 0x0000000818127981 */ /* 0x000ee2000c1e1900 */
[----:B------:R-:W-:Y:S01]  /*0df0*/  IADD3 R22, P0, PT, R24, R13, RZ ;  /* 0x0000000d18167210 */ /* 0x000fe20007f1e0ff */
[----:B-1----:R-:W-:-:S04]  /*0e00*/  IMAD.WIDE R26, R17, 0x4, R6 ;  /* 0x00000004111a7825 */ /* 0x002fc800078e0206 */
[----:B------:R-:W-:Y:S01]  /*0e10*/  IMAD.X R23, R25, 0x1, R15, P0 ;  /* 0x0000000119177824 */ /* 0x000fe200000e060f */
[----:B------:R-:W-:Y:S01]  /*0e20*/  IADD3 R10, P0, PT, R26, R14, RZ ;  /* 0x0000000e1a0a7210 */ /* 0x000fe20007f1e0ff */
[----:B---3--:R-:W-:Y:S04]  /*0e30*/  STG.E desc[UR8][R26.64], R18 ;  /* 0x000000121a007986 */ /* 0x008fe8000c101908 */
[----:B------:R-:W3:Y:S01]  /*0e40*/  LDG.E R29, desc[UR8][R22.64] ;  /* 0x00000008161d7981 */ /* 0x000ee2000c1e1900 */
[----:B------:R-:W-:Y:S02]  /*0e50*/  IADD3 R20, P1, PT, R22, R13, RZ ;  /* 0x0000000d16147210 */ /* 0x000fe40007f3e0ff */
[----:B------:R-:W-:-:S03]  /*0e60*/  IADD3.X R11, PT, PT, R27, R16, RZ, P0, !PT ;  /* 0x000000101b0b7210 */ /* 0x000fc600007fe4ff */
[----:B------:R-:W-:Y:S01]  /*0e70*/  IMAD.X R21, R23, 0x1, R15, P1 ;  /* 0x0000000117157824 */ /* 0x000fe200008e060f */
[----:B------:R-:W-:Y:S01]  /*0e80*/  IADD3 R24, P0, PT, R10, R14, RZ ;  /* 0x0000000e0a187210 */ /* 0x000fe20007f1e0ff */
[----:B---3--:R1:W-:Y:S04]  /*0e90*/  STG.E desc[UR8][R10.64], R29 ;  /* 0x0000001d0a007986 */ /* 0x0083e8000c101908 */
[----:B------:R-:W3:Y:S01]  /*0ea0*/  LDG.E R22, desc[UR8][R20.64] ;  /* 0x0000000814167981 */ /* 0x000ee2000c1e1900 */
[----:B------:R-:W-:Y:S01]  /*0eb0*/  IADD3 R28, P1, PT, R20, R13, RZ ;  /* 0x0000000d141c7210 */ /* 0x000fe20007f3e0ff */
[----:B------:R-:W-:-:S03]  /*0ec0*/  IMAD.X R25, R11, 0x1, R16, P0 ;  /* 0x000000010b197824 */ /* 0x000fc600000e0610 */
[----:B-1----:R-:W-:Y:S02]  /*0ed0*/  IADD3.X R29, PT, PT, R21, R15, RZ, P1, !PT ;  /* 0x0000000f151d7210 */ /* 0x002fe40000ffe4ff */
[----:B---3--:R1:W-:Y:S04]  /*0ee0*/  STG.E desc[UR8][R24.64], R22 ;  /* 0x0000001618007986 */ /* 0x0083e8000c101908 */
[----:B------:R-:W3:Y:S01]  /*0ef0*/  LDG.E R27, desc[UR8][R28.64] ;  /* 0x000000081c1b7981 */ /* 0x000ee2000c1e1900 */
[----:B------:R-:W-:Y:S01]  /*0f00*/  IADD3 R18, P0, PT, R24, R14, RZ ;  /* 0x0000000e18127210 */ /* 0x000fe20007f1e0ff */
[----:B------:R-:W-:-:S04]  /*0f10*/  IMAD R23, R0, 0x4, R19 ;  /* 0x0000000400177824 */ /* 0x000fc800078e0213 */
[----:B------:R-:W-:Y:S02]  /*0f20*/  IMAD.X R19, R25, 0x1, R16, P0 ;  /* 0x0000000119137824 */ /* 0x000fe400000e0610 */
[----:B------:R-:W-:Y:S01]  /*0f30*/  IMAD.WIDE R8, R23, 0x4, R8 ;  /* 0x0000000417087825 */ /* 0x000fe200078e0208 */
[----:B------:R-:W-:Y:S02]  /*0f40*/  LEA R17, R12, R17, 0x2 ;  /* 0x000000110c117211 */ /* 0x000fe400078e10ff */
[----:B---3--:R3:W-:Y:S04]  /*0f50*/  STG.E desc[UR8][R18.64], R27 ;  /* 0x0000001b12007986 */ /* 0x0087e8000c101908 */
[----:B------:R-:W4:Y:S01]  /*0f60*/  LDG.E R29, desc[UR8][R8.64] ;  /* 0x00000008081d7981 */ /* 0x000f22000c1e1900 */
[----:B------:R-:W-:Y:S01]  /*0f70*/  IADD3 R10, P0, PT, R8, R13, RZ ;  /* 0x0000000d080a7210 */ /* 0x000fe20007f1e0ff */
[----:B-1----:R-:W-:-:S04]  /*0f80*/  IMAD.WIDE R24, R17, 0x4, R6 ;  /* 0x0000000411187825 */ /* 0x002fc800078e0206 */
[----:B------:R-:W-:Y:S01]  /*0f90*/  IMAD.X R11, R9, 0x1, R15, P0 ;  /* 0x00000001090b7824 */ /* 0x000fe200000e060f */
[----:B------:R-:W-:Y:S01]  /*0fa0*/  IADD3 R20, P0, PT, R24, R14, RZ ;  /* 0x0000000e18147210 */ /* 0x000fe20007f1e0ff */
[----:B----4-:R1:W-:Y:S04]  /*0fb0*/  STG.E desc[UR8][R24.64], R29 ;  /* 0x0000001d18007986 */ /* 0x0103e8000c101908 */
[----:B------:R-:W4:Y:S01]  /*0fc0*/  LDG.E R22, desc[UR8][R10.64] ;  /* 0x000000080a167981 */ /* 0x000f22000c1e1900 */
[----:B------:R-:W-:Y:S01]  /*0fd0*/  IADD3 R6, P1, PT, R10, R13, RZ ;  /* 0x0000000d0a067210 */ /* 0x000fe20007f3e0ff */
[----:B------:R-:W-:-:S03]  /*0fe0*/  IMAD.X R21, R25, 0x1, R16, P0 ;  /* 0x0000000119157824 */ /* 0x000fc600000e0610 */
[----:B------:R-:W-:Y:S02]  /*0ff0*/  IADD3.X R7, PT, PT, R11, R15, RZ, P1, !PT ;  /* 0x0000000f0b077210 */ /* 0x000fe40000ffe4ff */
[----:B------:R-:W-:Y:S02]  /*1000*/  IADD3 R8, P0, PT, R20, R14, RZ ;  /* 0x0000000e14087210 */ /* 0x000fe40007f1e0ff */
[----:B------:R-:W-:Y:S01]  /*1010*/  IADD3 R26, P1, PT, R6, R13, RZ ;  /* 0x0000000d061a7210 */ /* 0x000fe20007f3e0ff */
[----:B----4-:R1:W-:Y:S04]  /*1020*/  STG.E desc[UR8][R20.64], R22 ;  /* 0x0000001614007986 */ /* 0x0103e8000c101908 */
[----:B---3--:R-:W3:Y:S01]  /*1030*/  LDG.E R18, desc[UR8][R6.64] ;  /* 0x0000000806127981 */ /* 0x008ee2000c1e1900 */
[----:B------:R-:W-:-:S02]  /*1040*/  IMAD.X R9, R21, 0x1, R16, P0 ;  /* 0x0000000115097824 */ /* 0x000fc400000e0610 */
[----:B------:R-:W-:Y:S01]  /*1050*/  IMAD.X R27, R7, 0x1, R15, P1 ;  /* 0x00000001071b7824 */ /* 0x000fe200008e060f */
[----:B------:R-:W-:Y:S02]  /*1060*/  IADD3 R10, P0, PT, R8, R14, RZ ;  /* 0x0000000e080a7210 */ /* 0x000fe40007f1e0ff */
[----:B---3--:R1:W-:Y:S04]  /*1070*/  STG.E desc[UR8][R8.64], R18 ;  /* 0x0000001208007986 */ /* 0x0083e8000c101908 */
[----:B------:R-:W3:Y:S01]  /*1080*/  LDG.E R27, desc[UR8][R26.64] ;  /* 0x000000081a1b7981 */ /* 0x000ee2000c1e1900 */
[----:B------:R-:W-:Y:S01]  /*1090*/  IADD3.X R11, PT, PT, R9, R16, RZ, P0, !PT ;  /* 0x00000010090b7210 */ /* 0x000fe200007fe4ff */
[----:B------:R-:W-:Y:S01]  /*10a0*/  UIADD3 UR5, UP0, UPT, UR5, -0x8, URZ ;  /* 0xfffffff805057890 */ /* 0x000fe2000ff1e0ff */
[----:B------:R-:W-:-:S02]  /*10b0*/  IMAD R19, R0, 0x4, R23 ;  /* 0x0000000400137824 */ /* 0x000fc400078e0217 */
[----:B------:R-:W-:Y:S01]  /*10c0*/  IMAD R17, R12, 0x4, R17 ;  /* 0x000000040c117824 */ /* 0x000fe200078e0211 */
[----:B------:R-:W-:Y:S02]  /*10d0*/  UIADD3.X UR6, UPT, UPT, UR6, -0x1, URZ, UP0, !UPT ;  /* 0xffffffff06067890 */ /* 0x000fe400087fe4ff */
[----:B------:R-:W-:Y:S01]  /*10e0*/  UPLOP3.LUT UP0, UPT, UPT, UPT, UPT, 0x40, 0x4 ;  /* 0x000000000004789c */ /* 0x000fe20003f0e870 */
[----:B---3--:R1:W-:Y:S10]  /*10f0*/  STG.E desc[UR8][R10.64], R27 ;  /* 0x0000001b0a007986 */ /* 0x0083f4000c101908 */
.L_x_221:
[----:B------:R-:W-:-:S04]  /*1100*/  UISETP.NE.U32.AND UP1, UPT, UR5, URZ, UPT ;  /* 0x000000ff0500728c */ /* 0x000fc8000bf25070 */
[----:B------:R-:W-:-:S09]  /*1110*/  UISETP.NE.OR.EX UP0, UPT, UR6, URZ, UP0, UP1 ;  /* 0x000000ff0600728c */ /* 0x000fd20008705710 */
[----:B------:R-:W-:Y:S05]  /*1120*/  BRA.U !UP0, `(.L_x_217) ;  /* 0x0000000108747547 */ /* 0x000fea000b800000 */
.L_x_218:
[----:B01-34-:R-:W-:-:S05]  /*1130*/  IMAD.WIDE R22, R19, 0x4, R2 ;  /* 0x0000000413167825 */ /* 0x01bfca00078e0202 */
[----:B------:R-:W3:Y:S01]  /*1140*/  LDG.E R27, desc[UR8][R22.64] ;  /* 0x00000008161b7981 */ /* 0x000ee2000c1e1900 */
[----:B------:R-:W-:Y:S01]  /*1150*/  IADD3 R8, P0, PT, R22, R13, RZ ;  /* 0x0000000d16087210 */ /* 0x000fe20007f1e0ff */
[----:B--2---:R-:W-:-:S03]  /*1160*/  IMAD.WIDE R6, R17, 0x4, R4 ;  /* 0x0000000411067825 */ /* 0x004fc600078e0204 */
[----:B------:R-:W-:Y:S02]  /*1170*/  IADD3.X R9, PT, PT, R23, R15, RZ, P0, !PT ;  /* 0x0000000f17097210 */ /* 0x000fe400007fe4ff */
[----:B------:R-:W-:Y:S01]  /*1180*/  IADD3 R20, P0, PT, R6, R14, RZ ;  /* 0x0000000e06147210 */ /* 0x000fe20007f1e0ff */
[----:B---3--:R0:W-:Y:S04]  /*1190*/  STG.E desc[UR8][R6.64], R27 ;  /* 0x0000001b06007986 */ /* 0x0081e8000c101908 */
[----:B------:R-:W2:Y:S01]  /*11a0*/  LDG.E R29, desc[UR8][R8.64] ;  /* 0x00000008081d7981 */ /* 0x000ea2000c1e1900 */
[----:B------:R-:W-:Y:S01]  /*11b0*/  IADD3 R10, P1, PT, R8, R13, RZ ;  /* 0x0000000d080a7210 */ /* 0x000fe20007f3e0ff */
[----:B------:R-:W-:-:S04]  /*11c0*/  IMAD.X R21, R7, 0x1, R16, P0 ;  /* 0x0000000107157824 */ /* 0x000fc800000e0610 */
[--C-:B------:R-:W-:Y:S01]  /*11d0*/  IMAD.X R11, R9, 0x1, R15.reuse, P1 ;  /* 0x00000001090b7824 */ /* 0x100fe200008e060f */
[----:B------:R-:W-:Y:S01]  /*11e0*/  IADD3 R24, P1, PT, R10, R13, RZ ;  /* 0x0000000d0a187210 */ /* 0x000fe20007f3e0ff */
[----:B--2---:R3:W-:Y:S04]  /*11f0*/  STG.E desc[UR8][R20.64], R29 ;  /* 0x0000001d14007986 */ /* 0x0047e8000c101908 */
[----:B------:R-:W2:Y:S01]  /*1200*/  LDG.E R18, desc[UR8][R10.64] ;  /* 0x000000080a127981 */ /* 0x000ea2000c1e1900 */
[----:B------:R-:W-:Y:S01]  /*1210*/  IADD3 R22, P0, PT, R20, R14, RZ ;  /* 0x0000000e14167210 */ /* 0x000fe20007f1e0ff */
[----:B------:R-:W-:-:S03]  /*1220*/  IMAD.X R25, R11, 0x1, R15, P1 ;  /* 0x000000010b197824 */ /* 0x000fc600008e060f */
[----:B------:R-:W-:Y:S02]  /*1230*/  IADD3.X R23, PT, PT, R21, R16, RZ, P0, !PT ;  /* 0x0000001015177210 */ /* 0x000fe400007fe4ff */
[----:B0-----:R-:W-:-:S03]  /*1240*/  IADD3 R6, P0, PT, R22, R14, RZ ;  /* 0x0000000e16067210 */ /* 0x001fc60007f1e0ff */
[----:B--2---:R3:W-:Y:S04]  /*1250*/  STG.E desc[UR8][R22.64], R18 ;  /* 0x0000001216007986 */ /* 0x0047e8000c101908 */
[----:B------:R-:W2:Y:S01]  /*1260*/  LDG.E R25, desc[UR8][R24.64] ;  /* 0x0000000818197981 */ /* 0x000ea2000c1e1900 */
[----:B------:R-:W-:Y:S01]  /*1270*/  IMAD.X R7, R23, 0x1, R16, P0 ;  /* 0x0000000117077824 */ /* 0x000fe200000e0610 */
[----:B------:R-:W-:Y:S01]  /*1280*/  UIADD3 UR5, UP0, UPT, UR5, -0x4, URZ ;  /* 0xfffffffc05057890 */ /* 0x000fe2000ff1e0ff */
[----:B------:R-:W-:Y:S01]  /*1290*/  LEA R19, R0, R19, 0x2 ;  /* 0x0000001300137211 */ /* 0x000fe200078e10ff */
[----:B------:R-:W-:Y:S02]  /*12a0*/  IMAD R17, R12, 0x4, R17 ;  /* 0x000000040c117824 */ /* 0x000fe400078e0211 */
[----:B------:R-:W-:-:S02]  /*12b0*/  UIADD3.X UR6, UPT, UPT, UR6, -0x1, URZ, UP0, !UPT ;  /* 0xffffffff06067890 */ /* 0x000fc400087fe4ff */
[----:B------:R-:W-:-:S04]  /*12c0*/  UISETP.NE.U32.AND UP0, UPT, UR5, URZ, UPT ;  /* 0x000000ff0500728c */ /* 0x000fc8000bf05070 */
[----:B------:R-:W-:Y:S01]  /*12d0*/  UISETP.NE.AND.EX UP0, UPT, UR6, URZ, UPT, UP0 ;  /* 0x000000ff0600728c */ /* 0x000fe2000bf05300 */
[----:B--2---:R3:W-:Y:S08]  /*12e0*/  STG.E desc[UR8][R6.64], R25 ;  /* 0x0000001906007986 */ /* 0x0047f0000c101908 */
[----:B------:R-:W-:Y:S05]  /*12f0*/  BRA.U UP0, `(.L_x_218) ;  /* 0xfffffffd008c7547 */ /* 0x000fea000b83ffff */
.L_x_217:
[----:B0-----:R-:W0:Y:S01]  /*1300*/  LDC.64 R2, c[0x0][0x380] ;  /* 0x0000e000ff027b82 */ /* 0x001e220000000a00 */
[----:B------:R-:W-:-:S04]  /*1310*/  ISETP.NE.U32.AND P0, PT, RZ, UR10, PT ;  /* 0x0000000aff007c0c */ /* 0x000fc8000bf05070 */
[----:B------:R-:W-:-:S03]  /*1320*/  ISETP.NE.AND.EX P0, PT, RZ, UR4, PT, P0 ;  /* 0x00000004ff007c0c */ /* 0x000fc6000bf05300 */
[----:B---3--:R-:W3:Y:S10]  /*1330*/  LDC.64 R6, c[0x0][0x3a8] ;  /* 0x0000ea00ff067b82 */ /* 0x008ef40000000a00 */
[----:B------:R-:W-:Y:S05]  /*1340*/  @!P0 EXIT ;  /* 0x000000000000894d */ /* 0x000fea0003800000 */
.L_x_222:
[----:B0-2---:R-:W-:-:S06]  /*1350*/  IMAD.WIDE R4, R19, 0x4, R2 ;  /* 0x0000000413047825 */ /* 0x005fcc00078e0202 */
[----:B------:R-:W2:Y:S01]  /*1360*/  LDG.E R5, desc[UR8][R4.64] ;  /* 0x0000000804057981 */ /* 0x000ea2000c1e1900 */
[C---:B-1-3--:R-:W-:Y:S01]  /*1370*/  IMAD.WIDE R8, R17.reuse, 0x4, R6 ;  /* 0x0000000411087825 */ /* 0x04afe200078e0206 */
[----:B------:R-:W-:Y:S01]  /*1380*/  UIADD3 UR10, UP0, UPT, UR10, -0x1, URZ ;  /* 0xffffffff0a0a7890 */ /* 0x000fe2000ff1e0ff */
[----:B------:R-:W-:Y:S02]  /*1390*/  IADD3 R17, PT, PT, R17, R12, RZ ;  /* 0x0000000c11117210 */ /* 0x000fe40007ffe0ff */
[----:B------:R-:W-:Y:S01]  /*13a0*/  IMAD.IADD R19, R19, 0x1, R0 ;  /* 0x0000000113137824 */ /* 0x000fe200078e0200 */
[----:B------:R-:W-:Y:S02]  /*13b0*/  UIADD3.X UR4, UPT, UPT, UR4, -0x1, URZ, UP0, !UPT ;  /* 0xffffffff04047890 */ /* 0x000fe400087fe4ff */
[----:B------:R-:W-:-:S04]  /*13c0*/  UISETP.NE.U32.AND UP0, UPT, UR10, URZ, UPT ;  /* 0x000000ff0a00728c */ /* 0x000fc8000bf05070 */
[----:B------:R-:W-:Y:S01]  /*13d0*/  UISETP.NE.AND.EX UP0, UPT, UR4, URZ, UPT, UP0 ;  /* 0x000000ff0400728c */ /* 0x000fe2000bf05300 */
[----:B--2---:R0:W-:Y:S08]  /*13e0*/  STG.E desc[UR8][R8.64], R5 ;  /* 0x0000000508007986 */ /* 0x0041f0000c101908 */
[----:B------:R-:W-:Y:S05]  /*13f0*/  BRA.U UP0, `(.L_x_222) ;  /* 0xfffffffd00d47547 */ /* 0x000fea000b83ffff */
[----:B------:R-:W-:Y:S05]  /*1400*/  EXIT ;  /* 0x000000000000794d */ /* 0x000fea0003800000 */
        .weak           $__internal_26_$__cuda_sm20_div_u64
        .type           $__internal_26_$__cuda_sm20_div_u64,@function
        .size           $__internal_26_$__cuda_sm20_div_u64,($__internal_27_$__cuda_sm20_rem_u64 - $__internal_26_$__cuda_sm20_div_u64)
$__internal_26_$__cuda_sm20_div_u64:
        /* <DEDUP_REMOVED lines=72> */
[----:B------:R-:W-:Y:S06]  /*1890*/  RET.REL.NODEC R2 `(_ZN2at6native53_GLOBAL__N__7c5e0505_20_UpSampleNearest1d_cu_19867e3828upsample_nearest1d_out_frameIfXadL_ZNS0_43nearest_neighbor_exact_compute_source_indexEfiiEEEEvPKT_mmmmPS3_f) ;  /* 0xffffffe402d87950 */ /* 0x000fec0003c3ffff */
        .weak           $__internal_27_$__cuda_sm20_rem_u64
        .type           $__internal_27_$__cuda_sm20_rem_u64,@function
        .size           $__internal_27_$__cuda_sm20_rem_u64,(.L_x_341 - $__internal_27_$__cuda_sm20_rem_u64)
$__internal_27_$__cuda_sm20_rem_u64:
        /* <DEDUP_REMOVED lines=64> */
[----:B------:R-:W-:Y:S06]  /*1ca0*/  RET.REL.NODEC R6 `(_ZN2at6native53_GLOBAL__N__7c5e0505_20_UpSampleNearest1d_cu_19867e3828upsample_nearest1d_out_frameIfXadL_ZNS0_43nearest_neighbor_exact_compute_source_indexEfiiEEEEvPKT_mmmmPS3_f) ;  /* 0xffffffe006d47950 */ /* 0x000fec0003c3ffff */
.L_x_223:
        /* <DEDUP_REMOVED lines=13> */
.L_x_341:


//--------------------- .text._ZN2at6native53_GLOBAL__N__7c5e0505_20_UpSampleNearest1d_cu_19867e3828upsample_nearest1d_out_frameIdXadL_ZNS0_43nearest_neighbor_exact_compute_source_indexEfiiEEEEvPKT_mmmmPS3_f --------------------------
	.section	.text._ZN2at6native53_GLOBAL__N__7c5e0505_20_UpSampleNearest1d_cu_19867e3828upsample_nearest1d_out_frameIdXadL_ZNS0_43nearest_neighbor_exact_compute_source_indexEfiiEEEEvPKT_mmmmPS3_f,"ax",@progbits
	.align	128
.text._ZN2at6native53_GLOBAL__N__7c5e0505_20_UpSampleNearest1d_cu_19867e3828upsample_nearest1d_out_frameIdXadL_ZNS0_43nearest_neighbor_exact_compute_source_indexEfiiEEEEvPKT_mmmmPS3_f:
        .type           _ZN2at6native53_GLOBAL__N__7c5e0505_20_UpSampleNearest1d_cu_19867e3828upsample_nearest1d_out_frameIdXadL_ZNS0_43nearest_neighbor_exact_compute_source_indexEfiiEEEEvPKT_mmmmPS3_f,@function
        .size           _ZN2at6native53_GLOBAL__N__7c5e0505_20_UpSampleNearest1d_cu_19867e3828upsample_nearest1d_out_frameIdXadL_ZNS0_43nearest_neighbor_exact_compute_source_indexEfiiEEEEvPKT_mmmmPS3_f,(.L_x_344 - _ZN2at6native53_GLOBAL__N__7c5e0505_20_UpSampleNearest1d_cu_19867e3828upsample_nearest1d_out_frameIdXadL_ZNS0_43nearest_neighbor_exact_compute_source_indexEfiiEEEEvPKT_mmmmPS3_f)
        .other          _ZN2at6native53_GLOBAL__N__7c5e0505_20_UpSampleNearest1d_cu_19867e3828upsample_nearest1d_out_frameIdXadL_ZNS0_43nearest_neighbor_exact_compute_source_indexEfiiEEEEvPKT_mmmmPS3_f,@"STO_CUDA_ENTRY STV_DEFAULT"
_ZN2at6native53_GLOBAL__N__7c5e0505_20_UpSampleNearest1d_cu_19867e3828upsample_nearest1d_out_frameIdXadL_ZNS0_43nearest_neighbor_exact_compute_source_indexEfiiEEEEvPKT_mmmmPS3_f:
        /* <DEDUP_REMOVED lines=43> */
.L_x_225:
[----:B------:R-:W-:-:S07]  /*02b0*/  MOV R0, 0x2d0 ;  /* 0x000002d000007802 */ /* 0x000fce0000000f00 */
[----:B0-----:R-:W-:Y:S05]  /*02c0*/  CALL.REL.NOINC `($__internal_28_$__cuda_sm20_div_u64) ;  /* 0x0000001000507944 */ /* 0x001fea0003c00000 */
[----:B------:R-:W0:Y:S01]  /*02d0*/  LDCU UR4, c[0x0][0x3a0] ;  /* 0x00007400ff0477ac */ /* 0x000e220008000800 */
[----:B------:R-:W-:-:S04]  /*02e0*/  IMAD.MOV R3, RZ, RZ, -R4 ;  /* 0x000000ffff037224 */ /* 0x000fc800078e0a04 */
[----:B0-----:R-:W-:-:S07]  /*02f0*/  IMAD R0, R3, UR4, R8 ;  /* 0x0000000403007c24 */ /* 0x001fce000f8e0208 */
.L_x_226:
[----:B0-----:R-:W-:Y:S05]  /*0300*/  BSYNC.RECONVERGENT B0 ;  /* 0x0000000000007941 */ /* 0x001fea0003800200 */
.L_x_224:
        /* <DEDUP_REMOVED lines=24> */
.L_x_228:
[----:B------:R-:W-:-:S07]  /*0490*/  MOV R6, 0x4b0 ;  /* 0x000004b000067802 */ /* 0x000fce0000000f00 */
[----:B------:R-:W-:Y:S05]  /*04a0*/  CALL.REL.NOINC `($__internal_29_$__cuda_sm20_rem_u64) ;  /* 0x0000001000fc7944 */ /* 0x000fea0003c00000 */
.L_x_229:
[----:B------:R-:W-:Y:S05]  /*04b0*/  BSYNC.RECONVERGENT B0 ;  /* 0x0000000000007941 */ /* 0x000fea0003800200 */
.L_x_227:
        /* <DEDUP_REMOVED lines=39> */
.L_x_233:
[----:B-1----:R-:W-:-:S05]  /*0730*/  IMAD.WIDE R28, R7, 0x8, R16 ;  /* 0x00000008071c7825 */ /* 0x002fca00078e0210 */
[----:B------:R-:W4:Y:S01]  /*0740*/  LDG.E.64 R22, desc[UR8][R28.64] ;  /* 0x000000081c167981 */ /* 0x000f22000c1e1b00 */
[----:B------:R-:W-:Y:S01]  /*0750*/  IADD3 R20, P0, PT, R28, R4, RZ ;  /* 0x000000041c147210 */ /* 0x000fe20007f1e0ff */
[----:B---3--:R-:W-:-:S03]  /*0760*/  IMAD.WIDE R18, R8, 0x8, R10 ;  /* 0x0000000808127825 */ /* 0x008fc600078e020a */
[----:B------:R-:W-:Y:S02]  /*0770*/  IADD3.X R21, PT, PT, R29, R5, RZ, P0, !PT ;  /* 0x000000051d157210 */ /* 0x000fe400007fe4ff */
[----:B------:R-:W-:Y:S01]  /*0780*/  IADD3 R26, P0, PT, R18, R6, RZ ;  /* 0x00000006121a7210 */ /* 0x000fe20007f1e0ff */
[----:B----4-:R1:W-:Y:S04]  /*0790*/  STG.E.64 desc[UR8][R18.64], R22 ;  /* 0x0000001612007986 */ /* 0x0103e8000c101b08 */
[----:B-1----:R-:W3:Y:S01]  /*07a0*/  LDG.E.64 R22, desc[UR8][R20.64] ;  /* 0x0000000814167981 */ /* 0x002ee2000c1e1b00 */
[----:B------:R-:W-:Y:S01]  /*07b0*/  IADD3 R24, P1, PT, R20, R4, RZ ;  /* 0x0000000414187210 */ /* 0x000fe20007f3e0ff */
[----:B------:R-:W-:-:S04]  /*07c0*/  IMAD.X R27, R19, 0x1, R0, P0 ;  /* 0x00000001131b7824 */ /* 0x000fc800000e0600 */
[--C-:B------:R-:W-:Y:S01]  /*07d0*/  IMAD.X R25, R21, 0x1, R5.reuse, P1 ;  /* 0x0000000115197824 */ /* 0x100fe200008e0605 */
[----:B------:R-:W-:Y:S01]  /*07e0*/  IADD3 R18, P1, PT, R24, R4, RZ ;  /* 0x0000000418127210 */ /* 0x000fe20007f3e0ff */
[----:B---3--:R1:W-:Y:S04]  /*07f0*/  STG.E.64 desc[UR8][R26.64], R22 ;  /* 0x000000161a007986 */ /* 0x0083e8000c101b08 */
[----:B-1----:R-:W3:Y:S01]  /*0800*/  LDG.E.64 R22, desc[UR8][R24.64] ;  /* 0x0000000818167981 */ /* 0x002ee2000c1e1b00 */
[----:B------:R-:W-:Y:S01]  /*0810*/  IADD3 R28, P0, PT, R26, R6, RZ ;  /* 0x000000061a1c7210 */ /* 0x000fe20007f1e0ff */
[----:B------:R-:W-:-:S03]  /*0820*/  IMAD.X R19, R25, 0x1, R5, P1 ;  /* 0x0000000119137824 */ /* 0x000fc600008e0605 */
[----:B------:R-:W-:Y:S01]  /*0830*/  IADD3.X R29, PT, PT, R27, R0, RZ, P0, !PT ;  /* 0x000000001b1d7210 */ /* 0x000fe200007fe4ff */
[----:B------:R-:W-:Y:S01]  /*0840*/  IMAD R7, R2, 0x4, R7 ;  /* 0x0000000402077824 */ /* 0x000fe200078e0207 */
[----:B------:R-:W-:-:S03]  /*0850*/  IADD3 R20, P0, PT, R28, R6, RZ ;  /* 0x000000061c147210 */ /* 0x000fc60007f1e0ff */
[----:B---3--:R1:W-:Y:S04]  /*0860*/  STG.E.64 desc[UR8][R28.64], R22 ;  /* 0x000000161c007986 */ /* 0x0083e8000c101b08 */
[----:B------:R-:W3:Y:S01]  /*0870*/  LDG.E.64 R18, desc[UR8][R18.64] ;  /* 0x0000000812127981 */ /* 0x000ee2000c1e1b00 */
[----:B------:R-:W-:Y:S01]  /*0880*/  IADD3.X R21, PT, PT, R29, R0, RZ, P0, !PT ;  /* 0x000000001d157210 */ /* 0x000fe200007fe4ff */
[----:B-1----:R-:W-:-:S04]  /*0890*/  IMAD.WIDE R22, R7, 0x8, R16 ;  /* 0x0000000807167825 */ /* 0x002fc800078e0210 */
[----:B---3--:R1:W-:Y:S04]  /*08a0*/  STG.E.64 desc[UR8][R20.64], R18 ;  /* 0x0000001214007986 */ /* 0x0083e8000c101b08 */
[----:B------:R-:W3:Y:S01]  /*08b0*/  LDG.E.64 R24, desc[UR8][R22.64] ;  /* 0x0000000816187981 */ /* 0x000ee2000c1e1b00 */
[----:B------:R-:W-:-:S05]  /*08c0*/  IADD3 R26, P0, PT, R22, R4, RZ ;  /* 0x00000004161a7210 */ /* 0x000fca0007f1e0ff */
[----:B------:R-:W-:Y:S02]  /*08d0*/  IMAD.X R27, R23, 0x1, R5, P0 ;  /* 0x00000001171b7824 */ /* 0x000fe400000e0605 */
[----:B-1----:R-:W-:-:S04]  /*08e0*/  IMAD R18, R3, 0x4, R8 ;  /* 0x0000000403127824 */ /* 0x002fc800078e0208 */
[----:B------:R-:W-:-:S05]  /*08f0*/  IMAD.WIDE R8, R18, 0x8, R10 ;  /* 0x0000000812087825 */ /* 0x000fca00078e020a */
[----:B---3--:R1:W-:Y:S04]  /*0900*/  STG.E.64 desc[UR8][R8.64], R24 ;  /* 0x0000001808007986 */ /* 0x0083e8000c101b08 */
[----:B------:R-:W3:Y:S01]  /*0910*/  LDG.E.64 R28, desc[UR8][R26.64] ;  /* 0x000000081a1c7981 */ /* 0x000ee2000c1e1b00 */
[----:B------:R-:W-:Y:S02]  /*0920*/  IADD3 R22, P0, PT, R8, R6, RZ ;  /* 0x0000000608167210 */ /* 0x000fe40007f1e0ff */
[----:B------:R-:W-:Y:S02]  /*0930*/  IADD3 R20, P1, PT, R26, R4, RZ ;  /* 0x000000041a147210 */ /* 0x000fe40007f3e0ff */
[----:B------:R-:W-:-:S03]  /*0940*/  IADD3.X R23, PT, PT, R9, R0, RZ, P0, !PT ;  /* 0x0000000009177210 */ /* 0x000fc600007fe4ff */
[----:B------:R-:W-:Y:S02]  /*0950*/  IMAD.X R21, R27, 0x1, R5, P1 ;  /* 0x000000011b157824 */ /* 0x000fe400008e0605 */
[----:B---3--:R3:W-:Y:S04]  /*0960*/  STG.E.64 desc[UR8][R22.64], R28 ;  /* 0x0000001c16007986 */ /* 0x0087e8000c101b08 */
[----:B------:R-:W4:Y:S01]  /*0970*/  LDG.E.64 R26, desc[UR8][R20.64] ;  /* 0x00000008141a7981 */ /* 0x000f22000c1e1b00 */
[----:B-1----:R-:W-:Y:S02]  /*0980*/  IADD3 R8, P0, PT, R22, R6, RZ ;  /* 0x0000000616087210 */ /* 0x002fe40007f1e0ff */
[----:B------:R-:W-:-:S03]  /*0990*/  IADD3 R24, P1, PT, R20, R4, RZ ;  /* 0x0000000414187210 */ /* 0x000fc60007f3e0ff */
[----:B------:R-:W-:Y:S01]  /*09a0*/  IMAD.X R9, R23, 0x1, R0, P0 ;  /* 0x0000000117097824 */ /* 0x000fe200000e0600 */
[----:B------:R-:W-:-:S04]  /*09b0*/  IADD3.X R25, PT, PT, R21, R5, RZ, P1, !PT ;  /* 0x0000000515197210 */ /* 0x000fc80000ffe4ff */
[----:B----4-:R-:W-:Y:S04]  /*09c0*/  STG.E.64 desc[UR8][R8.64], R26 ;  /* 0x0000001a08007986 */ /* 0x010fe8000c101b08 */
[----:B------:R-:W4:Y:S01]  /*09d0*/  LDG.E.64 R24, desc[UR8][R24.64] ;  /* 0x0000000818187981 */ /* 0x000f22000c1e1b00 */
[----:B------:R-:W-:Y:S01]  /*09e0*/  IADD3 R20, P0, PT, R8, R6, RZ ;  /* 0x0000000608147210 */ /* 0x000fe20007f1e0ff */
[----:B------:R-:W-:-:S04]  /*09f0*/  IMAD R7, R2, 0x4, R7 ;  /* 0x0000000402077824 */ /* 0x000fc800078e0207 */
[----:B------:R-:W-:Y:S02]  /*0a00*/  IMAD.X R21, R9, 0x1, R0, P0 ;  /* 0x0000000109157824 */ /* 0x000fe400000e0600 */
[----:B---3--:R-:W-:-:S03]  /*0a10*/  IMAD.WIDE R22, R7, 0x8, R16 ;  /* 0x0000000807167825 */ /* 0x008fc600078e0210 */
[----:B----4-:R1:W-:Y:S04]  /*0a20*/  STG.E.64 desc[UR8][R20.64], R24 ;  /* 0x0000001814007986 */ /* 0x0103e8000c101b08 */
[----:B------:R-:W3:Y:S01]  /*0a30*/  LDG.E.64 R28, desc[UR8][R22.64] ;  /* 0x00000008161c7981 */ /* 0x000ee2000c1e1b00 */
[----:B-1----:R-:W-:Y:S02]  /*0a40*/  LEA R20, R3, R18, 0x2 ;  /* 0x0000001203147211 */ /* 0x002fe400078e10ff */
[----:B------:R-:W-:-:S03]  /*0a50*/  IADD3 R18, P0, PT, R22, R4, RZ ;  /* 0x0000000416127210 */ /* 0x000fc60007f1e0ff */
[----:B------:R-:W-:-:S04]  /*0a60*/  IMAD.WIDE R8, R20, 0x8, R10 ;  /* 0x0000000814087825 */ /* 0x000fc800078e020a */
[----:B------:R-:W-:Y:S01]  /*0a70*/  IMAD.X R19, R23, 0x1, R5, P0 ;  /* 0x0000000117137824 */ /* 0x000fe200000e0605 */
[----:B---3--:R1:W-:Y:S04]  /*0a80*/  STG.E.64 desc[UR8][R8.64], R28 ;  /* 0x0000001c08007986 */ /* 0x0083e8000c101b08 */
[----:B------:R-:W3:Y:S01]  /*0a90*/  LDG.E.64 R26, desc[UR8][R18.64] ;  /* 0x00000008121a7981 */ /* 0x000ee2000c1e1b00 */
[----:B------:R-:W-:Y:S02]  /*0aa0*/  IADD3 R22, P0, PT, R8, R6, RZ ;  /* 0x0000000608167210 */ /* 0x000fe40007f1e0ff */
[----:B------:R-:W-:-:S03]  /*0ab0*/  IADD3 R24, P1, PT, R18, R4, RZ ;  /* 0x0000000412187210 */ /* 0x000fc60007f3e0ff */
[----:B------:R-:W-:Y:S01]  /*0ac0*/  IMAD.X R23, R9, 0x1, R0, P0 ;  /* 0x0000000109177824 */ /* 0x000fe200000e0600 */
[----:B------:R-:W-:-:S04]  /*0ad0*/  IADD3.X R25, PT, PT, R19, R5, RZ, P1, !PT ;  /* 0x0000000513197210 */ /* 0x000fc80000ffe4ff */
[----:B---3--:R3:W-:Y:S04]  /*0ae0*/  STG.E.64 desc[UR8][R22.64], R26 ;  /* 0x0000001a16007986 */ /* 0x0087e8000c101b08 */
[----:B------:R-:W4:Y:S01]  /*0af0*/  LDG.E.64 R18, desc[UR8][R24.64] ;  /* 0x0000000818127981 */ /* 0x000f22000c1e1b00 */
[----:B-1----:R-:W-:Y:S02]  /*0b00*/  IADD3 R8, P0, PT, R22, R6, RZ ;  /* 0x0000000616087210 */ /* 0x002fe40007f1e0ff */
[----:B------:R-:W-:-:S03]  /*0b10*/  IADD3 R28, P1, PT, R24, R4, RZ ;  /* 0x00000004181c7210 */ /* 0x000fc60007f3e0ff */
[----:B------:R-:W-:Y:S02]  /*0b20*/  IMAD.X R9, R23, 0x1, R0, P0 ;  /* 0x0000000117097824 */ /* 0x000fe400000e0600 */
[----:B------:R-:W-:-:S03]  /*0b30*/  IMAD.X R29, R25, 0x1, R5, P1 ;  /* 0x00000001191d7824 */ /* 0x000fc600008e0605 */
[----:B----4-:R-:W-:Y:S04]  /*0b40*/  STG.E.64 desc[UR8][R8.64], R18 ;  /* 0x0000001208007986 */ /* 0x010fe8000c101b08 */
[----:B------:R-:W4:Y:S01]  /*0b50*/  LDG.E.64 R28, desc[UR8][R28.64] ;  /* 0x000000081c1c7981 */ /* 0x000f22000c1e1b00 */
[----:B------:R-:W-:Y:S02]  /*0b60*/  IADD3 R24, P0, PT, R8, R6, RZ ;  /* 0x0000000608187210 */ /* 0x000fe40007f1e0ff */
[----:B------:R-:W-:-:S03]  /*0b70*/  LEA R7, R2, R7, 0x2 ;  /* 0x0000000702077211 */ /* 0x000fc600078e10ff */
[----:B------:R-:W-:Y:S02]  /*0b80*/  IMAD.X R25, R9, 0x1, R0, P0 ;  /* 0x0000000109197824 */ /* 0x000fe400000e0600 */
[----:B---3--:R-:W-:-:S03]  /*0b90*/  IMAD.WIDE R22, R7, 0x8, R16 ;  /* 0x0000000807167825 */ /* 0x008fc600078e0210 */
[----:B----4-:R1:W-:Y:S04]  /*0ba0*/  STG.E.64 desc[UR8][R24.64], R28 ;  /* 0x0000001c18007986 */ /* 0x0103e8000c101b08 */
[----:B------:R-:W3:Y:S01]  /*0bb0*/  LDG.E.64 R26, desc[UR8][R22.64] ;  /* 0x00000008161a7981 */ /* 0x000ee2000c1e1b00 */
[----:B-1----:R-:W-:Y:S01]  /*0bc0*/  IMAD R24, R3, 0x4, R20 ;  /* 0x0000000403187824 */ /* 0x002fe200078e0214 */
[----:B------:R-:W-:-:S03]  /*0bd0*/  IADD3 R20, P0, PT, R22, R4, RZ ;  /* 0x0000000416147210 */ /* 0x000fc60007f1e0ff */
[----:B------:R-:W-:Y:S01]  /*0be0*/  IMAD.WIDE R8, R24, 0x8, R10 ;  /* 0x0000000818087825 */ /* 0x000fe200078e020a */
[----:B------:R-:W-:-:S04]  /*0bf0*/  IADD3.X R21, PT, PT, R23, R5, RZ, P0, !PT ;  /* 0x0000000517157210 */ /* 0x000fc800007fe4ff */
[----:B---3--:R1:W-:Y:S04]  /*0c00*/  STG.E.64 desc[UR8][R8.64], R26 ;  /* 0x0000001a08007986 */ /* 0x0083e8000c101b08 */
[----:B------:R-:W3:Y:S01]  /*0c10*/  LDG.E.64 R18, desc[UR8][R20.64] ;  /* 0x0000000814127981 */ /* 0x000ee2000c1e1b00 */
[----:B------:R-:W-:Y:S02]  /*0c20*/  IADD3 R22, P0, PT, R8, R6, RZ ;  /* 0x0000000608167210 */ /* 0x000fe40007f1e0ff */
[----:B------:R-:W-:-:S03]  /*0c30*/  IADD3 R28, P1, PT, R20, R4, RZ ;  /* 0x00000004141c7210 */ /* 0x000fc60007f3e0ff */
[----:B------:R-:W-:Y:S02]  /*0c40*/  IMAD.X R23, R9, 0x1, R0, P0 ;  /* 0x0000000109177824 */ /* 0x000fe400000e0600 */
[----:B------:R-:W-:-:S03]  /*0c50*/  IMAD.X R29, R21, 0x1, R5, P1 ;  /* 0x00000001151d7824 */ /* 0x000fc600008e0605 */
[----:B---3--:R3:W-:Y:S04]  /*0c60*/  STG.E.64 desc[UR8][R22.64], R18 ;  /* 0x0000001216007986 */ /* 0x0087e8000c101b08 */
[----:B------:R-:W4:Y:S01]  /*0c70*/  LDG.E.64 R20, desc[UR8][R28.64] ;  /* 0x000000081c147981 */ /* 0x000f22000c1e1b00 */
[----:B-1----:R-:W-:-:S05]  /*0c80*/  IADD3 R26, P1, PT, R28, R4, RZ ;  /* 0x000000041c1a7210 */ /* 0x002fca0007f3e0ff */
[----:B------:R-:W-:Y:S01]  /*0c90*/  IMAD.X R27, R29, 0x1, R5, P1 ;  /* 0x000000011d1b7824 */ /* 0x000fe200008e0605 */
[----:B---3--:R-:W-:-:S04]  /*0ca0*/  IADD3 R18, P0, PT, R22, R6, RZ ;  /* 0x0000000616127210 */ /* 0x008fc80007f1e0ff */
[----:B------:R-:W-:Y:S01]  /*0cb0*/  IADD3.X R19, PT, PT, R23, R0, RZ, P0, !PT ;  /* 0x0000000017137210 */ /* 0x000fe200007fe4ff */
[----:B------:R-:W-:-:S04]  /*0cc0*/  UIADD3 UR5, UP1, UPT, UR5, -0x10, URZ ;  /* 0xfffffff005057890 */ /* 0x000fc8000ff3e0ff */
[----:B----4-:R-:W-:Y:S04]  /*0cd0*/  STG.E.64 desc[UR8][R18.64], R20 ;  /* 0x0000001412007986 */ /* 0x010fe8000c101b08 */
[----:B------:R-:W3:Y:S01]  /*0ce0*/  LDG.E.64 R26, desc[UR8][R26.64] ;  /* 0x000000081a1a7981 */ /* 0x000ee2000c1e1b00 */
[----:B------:R-:W-:Y:S01]  /*0cf0*/  UIADD3.X UR6, UPT, UPT, UR6, -0x1, URZ, UP1, !UPT ;  /* 0xffffffff06067890 */ /* 0x000fe20008ffe4ff */
[----:B------:R-:W-:Y:S01]  /*0d00*/  IADD3 R8, P0, PT, R18, R6, RZ ;  /* 0x0000000612087210 */ /* 0x000fe20007f1e0ff */
[----:B------:R-:W-:Y:S01]  /*0d10*/  UISETP.GT.U32.AND UP1, UPT, UR5, 0xc, UPT ;  /* 0x0000000c0500788c */ /* 0x000fe2000bf24070 */
[----:B------:R-:W-:-:S03]  /*0d20*/  LEA R7, R2, R7, 0x2 ;  /* 0x0000000702077211 */ /* 0x000fc600078e10ff */
[----:B------:R-:W-:Y:S01]  /*0d30*/  UISETP.GT.AND.EX UP1, UPT, UR6, URZ, UPT, UP1 ;  /* 0x000000ff0600728c */ /* 0x000fe2000bf24310 */
[----:B------:R-:W-:-:S05]  /*0d40*/  IMAD.X R9, R19, 0x1, R0, P0 ;  /* 0x0000000113097824 */ /* 0x000fca00000e0600 */
[----:B---3--:R1:W-:Y:S02]  /*0d50*/  STG.E.64 desc[UR8][R8.64], R26 ;  /* 0x0000001a08007986 */ /* 0x0083e4000c101b08 */
[----:B-1----:R-:W-:Y:S01]  /*0d60*/  IMAD R8, R3, 0x4, R24 ;  /* 0x0000000403087824 */ /* 0x002fe200078e0218 */
[----:B------:R-:W-:Y:S06]  /*0d70*/  BRA.U UP1, `(.L_x_233) ;  /* 0xfffffff9016c7547 */ /* 0x000fec000b83ffff */
.L_x_232:
[----:B------:R-:W-:-:S04]  /*0d80*/  UISETP.GT.U32.AND UP1, UPT, UR5, 0x4, UPT ;  /* 0x000000040500788c */ /* 0x000fc8000bf24070 */
[----:B------:R-:W-:-:S09]  /*0d90*/  UISETP.GT.AND.EX UP1, UPT, UR6, URZ, UPT, UP1 ;  /* 0x000000ff0600728c */ /* 0x000fd2000bf24310 */
[----:B------:R-:W-:Y:S05]  /*0da0*/  BRA.U !UP1, `(.L_x_234) ;  /* 0x0000000109d47547 */ /* 0x000fea000b800000 */
[----:B------:R-:W1:Y:S08]  /*0db0*/  LDC.64 R16, c[0x0][0x380] ;  /* 0x0000e000ff107b82 */ /* 0x000e700000000a00 */
[----:B------:R-:W3:Y:S01]  /*0dc0*/  LDC.64 R10, c[0x0][0x3a8] ;  /* 0x0000ea00ff0a7b82 */ /* 0x000ee20000000a00 */
[----:B-1----:R-:W-:-:S05]  /*0dd0*/  IMAD.WIDE R24, R7, 0x8, R16 ;  /* 0x0000000807187825 */ /* 0x002fca00078e0210 */
[----:B------:R-:W4:Y:S01]  /*0de0*/  LDG.E.64 R26, desc[UR8][R24.64] ;  /* 0x00000008181a7981 */ /* 0x000f22000c1e1b00 */
[----:B------:R-:W-:Y:S01]  /*0df0*/  IADD3 R18, P0, PT, R24, R4, RZ ;  /* 0x0000000418127210 */ /* 0x000fe20007f1e0ff */
[----:B---3--:R-:W-:-:S04]  /*0e00*/  IMAD.WIDE R28, R8, 0x8, R10 ;  /* 0x00000008081c7825 */ /* 0x008fc800078e020a */
[----:B------:R-:W-:Y:S01]  /*0e10*/  IMAD.X R19, R25, 0x1, R5, P0 ;  /* 0x0000000119137824 */ /* 0x000fe200000e0605 */
[----:B------:R-:W-:Y:S01]  /*0e20*/  IADD3 R22, P0, PT, R28, R6, RZ ;  /* 0x000000061c167210 */ /* 0x000fe20007f1e0ff */
[----:B----4-:R1:W-:Y:S04]  /*0e30*/  STG.E.64 desc[UR8][R28.64], R26 ;  /* 0x0000001a1c007986 */ /* 0x0103e8000c101b08 */
[----:B-1----:R-:W3:Y:S01]  /*0e40*/  LDG.E.64 R26, desc[UR8][R18.64] ;  /* 0x00000008121a7981 */ /* 0x002ee2000c1e1b00 */
[----:B------:R-:W-:Y:S02]  /*0e50*/  IADD3 R20, P1, PT, R18, R4, RZ ;  /* 0x0000000412147210 */ /* 0x000fe40007f3e0ff */
[----:B------:R-:W-:-:S03]  /*0e60*/  IADD3.X R23, PT, PT, R29, R0, RZ, P0, !PT ;  /* 0x000000001d177210 */ /* 0x000fc600007fe4ff */
[----:B------:R-:W-:Y:S01]  /*0e70*/  IMAD.X R21, R19, 0x1, R5, P1 ;  /* 0x0000000113157824 */ /* 0x000fe200008e0605 */
[----:B------:R-:W-:Y:S01]  /*0e80*/  IADD3 R24, P0, PT, R22, R6, RZ ;  /* 0x0000000616187210 */ /* 0x000fe20007f1e0ff */
[----:B---3--:R1:W-:Y:S04]  /*0e90*/  STG.E.64 desc[UR8][R22.64], R26 ;  /* 0x0000001a16007986 */ /* 0x0083e8000c101b08 */
[----:B------:R-:W3:Y:S01]  /*0ea0*/  LDG.E.64 R18, desc[UR8][R20.64] ;  /* 0x0000000814127981 */ /* 0x000ee2000c1e1b00 */
[----:B------:R-:W-:Y:S01]  /*0eb0*/  IADD3 R28, P1, PT, R20, R4, RZ ;  /* 0x00000004141c7210 */ /* 0x000fe20007f3e0ff */
[----:B------:R-:W-:-:S03]  /*0ec0*/  IMAD.X R25, R23, 0x1, R0, P0 ;  /* 0x0000000117197824 */ /* 0x000fc600000e0600 */
[----:B------:R-:W-:Y:S01]  /*0ed0*/  IADD3.X R29, PT, PT, R21, R5, RZ, P1, !PT ;  /* 0x00000005151d7210 */ /* 0x000fe20000ffe4ff */
[----:B------:R-:W-:Y:S01]  /*0ee0*/  IMAD R7, R2, 0x4, R7 ;  /* 0x0000000402077824 */ /* 0x000fe200078e0207 */
[----:B---3--:R-:W-:Y:S04]  /*0ef0*/  STG.E.64 desc[UR8][R24.64], R18 ;  /* 0x0000001218007986 */ /* 0x008fe8000c101b08 */
[----:B------:R-:W3:Y:S01]  /*0f00*/  LDG.E.64 R28, desc[UR8][R28.64] ;  /* 0x000000081c1c7981 */ /* 0x000ee2000c1e1b00 */
[----:B------:R-:W-:Y:S01]  /*0f10*/  IADD3 R20, P0, PT, R24, R6, RZ ;  /* 0x0000000618147210 */ /* 0x000fe20007f1e0ff */
[----:B------:R-:W-:-:S04]  /*0f20*/  IMAD.WIDE R16, R7, 0x8, R16 ;  /* 0x0000000807107825 */ /* 0x000fc800078e0210 */
[----:B------:R-:W-:Y:S01]  /*0f30*/  IMAD.X R21, R25, 0x1, R0, P0 ;  /* 0x0000000119157824 */ /* 0x000fe200000e0600 */
[----:B-1----:R-:W-:-:S04]  /*0f40*/  LEA R26, R3, R8, 0x2 ;  /* 0x00000008031a7211 */ /* 0x002fc800078e10ff */
[----:B---3--:R1:W-:Y:S04]  /*0f50*/  STG.E.64 desc[UR8][R20.64], R28 ;  /* 0x0000001c14007986 */ /* 0x0083e8000c101b08 */
[----:B------:R-:W3:Y:S01]  /*0f60*/  LDG.E.64 R22, desc[UR8][R16.64] ;  /* 0x0000000810167981 */ /* 0x000ee2000c1e1b00 */
[----:B------:R-:W-:-:S05]  /*0f70*/  IADD3 R8, P0, PT, R16, R4, RZ ;  /* 0x0000000410087210 */ /* 0x000fca0007f1e0ff */
[----:B------:R-:W-:Y:S02]  /*0f80*/  IMAD.X R9, R17, 0x1, R5, P0 ;  /* 0x0000000111097824 */ /* 0x000fe400000e0605 */
[----:B-1----:R-:W-:-:S05]  /*0f90*/  IMAD.WIDE R28, R26, 0x8, R10 ;  /* 0x000000081a1c7825 */ /* 0x002fca00078e020a */
[----:B---3--:R1:W-:Y:S04]  /*0fa0*/  STG.E.64 desc[UR8][R28.64], R22 ;  /* 0x000000161c007986 */ /* 0x0083e8000c101b08 */
[----:B------:R-:W3:Y:S01]  /*0fb0*/  LDG.E.64 R24, desc[UR8][R8.64] ;  /* 0x0000000808187981 */ /* 0x000ee2000c1e1b00 */
[----:B------:R-:W-:Y:S02]  /*0fc0*/  IADD3 R18, P0, PT, R28, R6, RZ ;  /* 0x000000061c127210 */ /* 0x000fe40007f1e0ff */
[----:B------:R-:W-:-:S03]  /*0fd0*/  IADD3 R10, P1, PT, R8, R4, RZ ;  /* 0x00000004080a7210 */ /* 0x000fc60007f3e0ff */
[--C-:B------:R-:W-:Y:S01]  /*0fe0*/  IMAD.X R19, R29, 0x1, R0.reuse, P0 ;  /* 0x000000011d137824 */ /* 0x100fe200000e0600 */
[----:B------:R-:W-:Y:S02]  /*0ff0*/  IADD3.X R11, PT, PT, R9, R5, RZ, P1, !PT ;  /* 0x00000005090b7210 */ /* 0x000fe40000ffe4ff */
[----:B------:R-:W-:Y:S02]  /*1000*/  IADD3 R16, P0, PT, R18, R6, RZ ;  /* 0x0000000612107210 */ /* 0x000fe40007f1e0ff */
[----:B---3--:R3:W-:Y:S04]  /*1010*/  STG.E.64 desc[UR8][R18.64], R24 ;  /* 0x0000001812007986 */ /* 0x0087e8000c101b08 */
[----:B------:R-:W4:Y:S01]  /*1020*/  LDG.E.64 R20, desc[UR8][R10.64] ;  /* 0x000000080a147981 */ /* 0x000f22000c1e1b00 */
[----:B-1----:R-:W-:Y:S01]  /*1030*/  IADD3 R22, P1, PT, R10, R4, RZ ;  /* 0x000000040a167210 */ /* 0x002fe20007f3e0ff */
[----:B------:R-:W-:-:S04]  /*1040*/  IMAD.X R17, R19, 0x1, R0, P0 ;  /* 0x0000000113117824 */ /* 0x000fc800000e0600 */
[----:B------:R-:W-:Y:S01]  /*1050*/  IMAD.X R23, R11, 0x1, R5, P1 ;  /* 0x000000010b177824 */ /* 0x000fe200008e0605 */
[----:B------:R-:W-:Y:S01]  /*1060*/  IADD3 R28, P0, PT, R16, R6, RZ ;  /* 0x00000006101c7210 */ /* 0x000fe20007f1e0ff */
[----:B----4-:R3:W-:Y:S04]  /*1070*/  STG.E.64 desc[UR8][R16.64], R20 ;  /* 0x0000001410007986 */ /* 0x0107e8000c101b08 */
[----:B------:R-:W4:Y:S01]  /*1080*/  LDG.E.64 R22, desc[UR8][R22.64] ;  /* 0x0000000816167981 */ /* 0x000f22000c1e1b00 */
[----:B------:R-:W-:Y:S01]  /*1090*/  IADD3.X R29, PT, PT, R17, R0, RZ, P0, !PT ;  /* 0x00000000111d7210 */ /* 0x000fe200007fe4ff */
[----:B------:R-:W-:Y:S01]  /*10a0*/  UIADD3 UR5, UP0, UPT, UR5, -0x8, URZ ;  /* 0xfffffff805057890 */ /* 0x000fe2000ff1e0ff */
[----:B------:R-:W-:Y:S02]  /*10b0*/  IMAD R7, R2, 0x4, R7 ;  /* 0x0000000402077824 */ /* 0x000fe400078e0207 */
[----:B------:R-:W-:Y:S01]  /*10c0*/  IMAD R8, R3, 0x4, R26 ;  /* 0x0000000403087824 */ /* 0x000fe200078e021a */
[----:B------:R-:W-:-:S02]  /*10d0*/  UIADD3.X UR6, UPT, UPT, UR6, -0x1, URZ, UP0, !UPT ;  /* 0xffffffff06067890 */ /* 0x000fc400087fe4ff */
[----:B------:R-:W-:Y:S01]  /*10e0*/  UPLOP3.LUT UP0, UPT, UPT, UPT, UPT, 0x40, 0x4 ;  /* 0x000000000004789c */ /* 0x000fe20003f0e870 */
[----:B----4-:R3:W-:Y:S10]  /*10f0*/  STG.E.64 desc[UR8][R28.64], R22 ;  /* 0x000000161c007986 */ /* 0x0107f4000c101b08 */
.L_x_234:
[----:B------:R-:W-:-:S04]  /*1100*/  UISETP.NE.U32.AND UP1, UPT, UR5, URZ, UPT ;  /* 0x000000ff0500728c */ /* 0x000fc8000bf25070 */
[----:B------:R-:W-:-:S09]  /*1110*/  UISETP.NE.OR.EX UP0, UPT, UR6, URZ, UP0, UP1 ;  /* 0x000000ff0600728c */ /* 0x000fd20008705710 */
[----:B------:R-:W-:Y:S05]  /*1120*/  BRA.U !UP0, `(.L_x_230) ;  /* 0x0000000108747547 */ /* 0x000fea000b800000 */
.L_x_231:
[----:B0--34-:R-:W-:-:S05]  /*1130*/  IMAD.WIDE R24, R7, 0x8, R12 ;  /* 0x0000000807187825 */ /* 0x019fca00078e020c */
[----:B------:R-:W3:Y:S01]  /*1140*/  LDG.E.64 R28, desc[UR8][R24.64] ;  /* 0x00000008181c7981 */ /* 0x000ee2000c1e1b00 */
[----:B------:R-:W-:Y:S01]  /*1150*/  IADD3 R20, P0, PT, R24, R4, RZ ;  /* 0x0000000418147210 */ /* 0x000fe20007f1e0ff */
[----:B--2---:R-:W-:-:S03]  /*1160*/  IMAD.WIDE R22, R8, 0x8, R14 ;  /* 0x0000000808167825 */ /* 0x004fc600078e020e */
[----:B------:R-:W-:Y:S02]  /*1170*/  IADD3.X R21, PT, PT, R25, R5, RZ, P0, !PT ;  /* 0x0000000519157210 */ /* 0x000fe400007fe4ff */
[----:B------:R-:W-:Y:S01]  /*1180*/  IADD3 R18, P0, PT, R22, R6, RZ ;  /* 0x0000000616127210 */ /* 0x000fe20007f1e0ff */
[----:B---3--:R0:W-:Y:S04]  /*1190*/  STG.E.64 desc[UR8][R22.64], R28 ;  /* 0x0000001c16007986 */ /* 0x0081e8000c101b08 */
[----:B------:R-:W2:Y:S01]  /*11a0*/  LDG.E.64 R10, desc[UR8][R20.64] ;  /* 0x00000008140a7981 */ /* 0x000ea2000c1e1b00 */
[----:B------:R-:W-:Y:S01]  /*11b0*/  IADD3 R16, P1, PT, R20, R4, RZ ;  /* 0x0000000414107210 */ /* 0x000fe20007f3e0ff */
[----:B------:R-:W-:-:S04]  /*11c0*/  IMAD.X R19, R23, 0x1, R0, P0 ;  /* 0x0000000117137824 */ /* 0x000fc800000e0600 */
[----:B------:R-:W-:Y:S01]  /*11d0*/  IMAD.X R17, R21, 0x1, R5, P1 ;  /* 0x0000000115117824 */ /* 0x000fe200008e0605 */
[----:B------:R-:W-:Y:S01]  /*11e0*/  IADD3 R24, P0, PT, R18, R6, RZ ;  /* 0x0000000612187210 */ /* 0x000fe20007f1e0ff */
[----:B--2---:R4:W-:Y:S04]  /*11f0*/  STG.E.64 desc[UR8][R18.64], R10 ;  /* 0x0000000a12007986 */ /* 0x0049e8000c101b08 */
[----:B------:R-:W2:Y:S01]  /*1200*/  LDG.E.64 R26, desc[UR8][R16.64] ;  /* 0x00000008101a7981 */ /* 0x000ea2000c1e1b00 */
[----:B0-----:R-:W-:Y:S02]  /*1210*/  IADD3 R22, P1, PT, R16, R4, RZ ;  /* 0x0000000410167210 */ /* 0x001fe40007f3e0ff */
[----:B------:R-:W-:-:S03]  /*1220*/  IADD3.X R25, PT, PT, R19, R0, RZ, P0, !PT ;  /* 0x0000000013197210 */ /* 0x000fc600007fe4ff */
[----:B------:R-:W-:Y:S01]  /*1230*/  IMAD.X R23, R17, 0x1, R5, P1 ;  /* 0x0000000111177824 */ /* 0x000fe200008e0605 */
[----:B------:R-:W-:Y:S01]  /*1240*/  IADD3 R28, P0, PT, R24, R6, RZ ;  /* 0x00000006181c7210 */ /* 0x000fe20007f1e0ff */
[----:B--2---:R4:W-:Y:S04]  /*1250*/  STG.E.64 desc[UR8][R24.64], R26 ;  /* 0x0000001a18007986 */ /* 0x0049e8000c101b08 */
[----:B------:R-:W2:Y:S01]  /*1260*/  LDG.E.64 R20, desc[UR8][R22.64] ;  /* 0x0000000816147981 */ /* 0x000ea2000c1e1b00 */
[----:B------:R-:W-:Y:S01]  /*1270*/  IMAD.X R29, R25, 0x1, R0, P0 ;  /* 0x00000001191d7824 */ /* 0x000fe200000e0600 */
[----:B------:R-:W-:Y:S01]  /*1280*/  UIADD3 UR5, UP0, UPT, UR5, -0x4, URZ ;  /* 0xfffffffc05057890 */ /* 0x000fe2000ff1e0ff */
[----:B------:R-:W-:Y:S01]  /*1290*/  LEA R7, R2, R7, 0x2 ;  /* 0x0000000702077211 */ /* 0x000fe200078e10ff */
[----:B------:R-:W-:-:S02]  /*12a0*/  IMAD R8, R3, 0x4, R8 ;  /* 0x0000000403087824 */ /* 0x000fc400078e0208 */
[----:B-1----:R-:W-:Y:S02]  /*12b0*/  UIADD3.X UR6, UPT, UPT, UR6, -0x1, URZ, UP0, !UPT ;  /* 0xffffffff06067890 */ /* 0x002fe400087fe4ff */
[----:B------:R-:W-:-:S04]  /*12c0*/  UISETP.NE.U32.AND UP0, UPT, UR5, URZ, UPT ;  /* 0x000000ff0500728c */ /* 0x000fc8000bf05070 */
[----:B------:R-:W-:Y:S01]  /*12d0*/  UISETP.NE.AND.EX UP0, UPT, UR6, URZ, UPT, UP0 ;  /* 0x000000ff0600728c */ /* 0x000fe2000bf05300 */
[----:B--2---:R4:W-:Y:S08]  /*12e0*/  STG.E.64 desc[UR8][R28.64], R20 ;  /* 0x000000141c007986 */ /* 0x0049f0000c101b08 */
[----:B------:R-:W-:Y:S05]  /*12f0*/  BRA.U UP0, `(.L_x_231) ;  /* 0xfffffffd008c7547 */ /* 0x000fea000b83ffff */
.L_x_230:
[----:B----4-:R-:W1:Y:S01]  /*1300*/  LDC.64 R10, c[0x0][0x380] ;  /* 0x0000e000ff0a7b82 */ /* 0x010e620000000a00 */
[----:B------:R-:W-:-:S04]  /*1310*/  ISETP.NE.U32.AND P0, PT, RZ, UR10, PT ;  /* 0x0000000aff007c0c */ /* 0x000fc8000bf05070 */
[----:B------:R-:W-:-:S03]  /*1320*/  ISETP.NE.AND.EX P0, PT, RZ, UR4, PT, P0 ;  /* 0x00000004ff007c0c */ /* 0x000fc6000bf05300 */
[----:B0-----:R-:W0:Y:S10]  /*1330*/  LDC.64 R12, c[0x0][0x3a8] ;  /* 0x0000ea00ff0c7b82 */ /* 0x001e340000000a00 */
[----:B------:R-:W-:Y:S05]  /*1340*/  @!P0 EXIT ;  /* 0x000000000000894d */ /* 0x000fea0003800000 */
.L_x_235:
[----:B-1--4-:R-:W-:-:S06]  /*1350*/  IMAD.WIDE R4, R7, 0x8, R10 ;  /* 0x0000000807047825 */ /* 0x012fcc00078e020a */
[----:B------:R-:W4:Y:S01]  /*1360*/  LDG.E.64 R4, desc[UR8][R4.64] ;  /* 0x0000000804047981 */ /* 0x000f22000c1e1b00 */
[C---:B0-2---:R-:W-:Y:S01]  /*1370*/  IMAD.WIDE R14, R8.reuse, 0x8, R12 ;  /* 0x00000008080e7825 */ /* 0x045fe200078e020c */
[----:B------:R-:W-:Y:S01]  /*1380*/  UIADD3 UR10, UP0, UPT, UR10, -0x1, URZ ;  /* 0xffffffff0a0a7890 */ /* 0x000fe2000ff1e0ff */
[----:B------:R-:W-:Y:S02]  /*1390*/  IADD3 R8, PT, PT, R8, R3, RZ ;  /* 0x0000000308087210 */ /* 0x000fe40007ffe0ff */
[----:B------:R-:W-:Y:S01]  /*13a0*/  IMAD.IADD R7, R7, 0x1, R2 ;  /* 0x0000000107077824 */ /* 0x000fe200078e0202 */
[----:B------:R-:W-:Y:S02]  /*13b0*/  UIADD3.X UR4, UPT, UPT, UR4, -0x1, URZ, UP0, !UPT ;  /* 0xffffffff04047890 */ /* 0x000fe400087fe4ff */
[----:B------:R-:W-:-:S04]  /*13c0*/  UISETP.NE.U32.AND UP0, UPT, UR10, URZ, UPT ;  /* 0x000000ff0a00728c */ /* 0x000fc8000bf05070 */
[----:B------:R-:W-:Y:S01]  /*13d0*/  UISETP.NE.AND.EX UP0, UPT, UR4, URZ, UPT, UP0 ;  /* 0x000000ff0400728c */ /* 0x000fe2000bf05300 */
[----:B----4-:R4:W-:Y:S08]  /*13e0*/  STG.E.64 desc[UR8][R14.64], R4 ;  /* 0x000000040e007986 */ /* 0x0109f0000c101b08 */
[----:B------:R-:W-:Y:S05]  /*13f0*/  BRA.U UP0, `(.L_x_235) ;  /* 0xfffffffd00d47547 */ /* 0x000fea000b83ffff */
[----:B------:R-:W-:Y:S05]  /*1400*/  EXIT ;  /* 0x000000000000794d */ /* 0x000fea0003800000 */
        .weak           $__internal_28_$__cuda_sm20_div_u64
        .type           $__internal_28_$__cuda_sm20_div_u64,@function
        .size           $__internal_28_$__cuda_sm20_div_u64,($__internal_29_$__cuda_sm20_rem_u64 - $__internal_28_$__cuda_sm20_div_u64)
$__internal_28_$__cuda_sm20_div_u64:
        /* <DEDUP_REMOVED lines=72> */
[----:B------:R-:W-:Y:S06]  /*1890*/  RET.REL.NODEC R2 `(_ZN2at6native53_GLOBAL__N__7c5e0505_20_UpSampleNearest1d_cu_19867e3828upsample_nearest1d_out_frameIdXadL_ZNS0_43nearest_neighbor_exact_compute_source_indexEfiiEEEEvPKT_mmmmPS3_f) ;  /* 0xffffffe402d87950 */ /* 0x000fec0003c3ffff */
        .weak           $__internal_29_$__cuda_sm20_rem_u64
        .type           $__internal_29_$__cuda_sm20_rem_u64,@function
        .size           $__internal_29_$__cuda_sm20_rem_u64,(.L_x_344 - $__internal_29_$__cuda_sm20_rem_u64)
$__internal_29_$__cuda_sm20_rem_u64:
        /* <DEDUP_REMOVED lines=64> */
[----:B------:R-:W-:Y:S06]  /*1ca0*/  RET.REL.NODEC R6 `(_ZN2at6native53_GLOBAL__N__7c5e0505_20_UpSampleNearest1d_cu_19867e3828upsample_nearest1d_out_frameIdXadL_ZNS0_43nearest_neighbor_exact_compute_source_indexEfiiEEEEvPKT_mmmmPS3_f) ;  /* 0xffffffe006d47950 */ /* 0x000fec0003c3ffff */
.L_x_236:
        /* <DEDUP_REMOVED lines=13> */
.L_x_344:


//--------------------- .text._ZN2at6native53_GLOBAL__N__7c5e0505_20_UpSampleNearest1d_cu_19867e3828upsample_nearest1d_out_frameIhXadL_ZNS0_37nearest_neighbor_compute_source_indexEfiiEEEEvPKT_mmmmPS3_f --------------------------
	.section	.text._ZN2at6native53_GLOBAL__N__7c5e0505_20_UpSampleNearest1d_cu_19867e3828upsample_nearest1d_out_frameIhXadL_ZNS0_37nearest_neighbor_compute_source_indexEfiiEEEEvPKT_mmmmPS3_f,"ax",@progbits
	.align	128
.text._ZN2at6native53_GLOBAL__N__7c5e0505_20_UpSampleNearest1d_cu_19867e3828upsample_nearest1d_out_frameIhXadL_ZNS0_37nearest_neighbor_compute_source_indexEfiiEEEEvPKT_mmmmPS3_f:
        .type           _ZN2at6native53_GLOBAL__N__7c5e0505_20_UpSampleNearest1d_cu_19867e3828upsample_nearest1d_out_frameIhXadL_ZNS0_37nearest_neighbor_compute_source_indexEfiiEEEEvPKT_mmmmPS3_f,@function
        .size           _ZN2at6native53_GLOBAL__N__7c5e0505_20_UpSampleNearest1d_cu_19867e3828upsample_nearest1d_out_frameIhXadL_ZNS0_37nearest_neighbor_compute_source_indexEfiiEEEEvPKT_mmmmPS3_f,(.L_x_347 - _ZN2at6native53_GLOBAL__N__7c5e0505_20_UpSampleNearest1d_cu_19867e3828upsample_nearest1d_out_frameIhXadL_ZNS0_37nearest_neighbor_compute_source_indexEfiiEEEEvPKT_mmmmPS3_f)
        .other          _ZN2at6native53_GLOBAL__N__7c5e0505_20_UpSampleNearest1d_cu_19867e3828upsample_nearest1d_out_frameIhXadL_ZNS0_37nearest_neighbor_compute_source_indexEfiiEEEEvPKT_mmmmPS3_f,@"STO_CUDA_ENTRY STV_DEFAULT"
_ZN2at6native53_GLOBAL__N__7c5e0505_20_UpSampleNearest1d_cu_19867e3828upsample_nearest1d_out_frameIhXadL_ZNS0_37nearest_neighbor_compute_source_indexEfiiEEEEvPKT_mmmmPS3_f:
        /* <DEDUP_REMOVED lines=43> */
.L_x_238:
[----:B------:R-:W-:-:S07]  /*02b0*/  MOV R4, 0x2d0 ;  /* 0x000002d000047802 */ /* 0x000fce0000000f00 */
[----:B0-----:R-:W-:Y:S05]  /*02c0*/  CALL.REL.NOINC `($__internal_30_$__cuda_sm20_div_u64) ;  /* 0x0000001000887944 */ /* 0x001fea0003c00000 */
[----:B------:R-:W0:Y:S01]  /*02d0*/  LDCU UR4, c[0x0][0x3a0] ;  /* 0x00007400ff0477ac */ /* 0x000e220008000800 */
[----:B------:R-:W-:-:S04]  /*02e0*/  IMAD.MOV R3, RZ, RZ, -R6 ;  /* 0x000000ffff037224 */ /* 0x000fc800078e0a06 */
[----:B0-----:R-:W-:-:S07]  /*02f0*/  IMAD R4, R3, UR4, R0 ;  /* 0x0000000403047c24 */ /* 0x001fce000f8e0200 */
.L_x_239:
[----:B0-----:R-:W-:Y:S05]  /*0300*/  BSYNC.RECONVERGENT B0 ;  /* 0x0000000000007941 */ /* 0x001fea0003800200 */
.L_x_237:
        /* <DEDUP_REMOVED lines=24> */
.L_x_241:
[----:B------:R-:W-:Y:S01]  /*0490*/  IMAD.MOV.U32 R5, RZ, RZ, R7 ;  /* 0x000000ffff057224 */ /* 0x000fe200078e0007 */
[----:B------:R-:W-:-:S07]  /*04a0*/  MOV R8, 0x4c0 ;  /* 0x000004c000087802 */ /* 0x000fce0000000f00 */
[----:B------:R-:W-:Y:S05]  /*04b0*/  CALL.REL.NOINC `($__internal_31_$__cuda_sm20_rem_u64) ;  /* 0x00000014002c7944 */ /* 0x000fea0003c00000 */
.L_x_242:
[----:B------:R-:W-:Y:S05]  /*04c0*/  BSYNC.RECONVERGENT B0 ;  /* 0x0000000000007941 */ /* 0x000fea0003800200 */
.L_x_240:
[----:B------:R-:W0:Y:S01]  /*04d0*/  LDCU.64 UR6, c[0x0][0x388] ;  /* 0x00007100ff0677ac */ /* 0x000e220008000a00 */
[----:B------:R-:W-:Y:S01]  /*04e0*/  I2FP.F32.S32 R4, R4 ;  /* 0x0000000400047245 */ /* 0x000fe20000201400 */
[----:B------:R-:W1:Y:S01]  /*04f0*/  LDC R5, c[0x0][0x398] ;  /* 0x0000e600ff057b82 */ /* 0x000e620000000800 */
[----:B------:R-:W2:Y:S01]  /*0500*/  LDCU UR4, c[0x0][0x3b0] ;  /* 0x00007600ff0477ac */ /* 0x000ea20008000800 */
[----:B0-----:R-:W-:Y:S02]  /*0510*/  ISETP.NE.U32.AND P0, PT, RZ, UR6, PT ;  /* 0x00000006ff007c0c */ /* 0x001fe4000bf05070 */
[----:B--2---:R-:W-:Y:S02]  /*0520*/  FMUL.FTZ R4, R4, UR4 ;  /* 0x0000000404047c20 */ /* 0x004fe40008410000 */
[----:B------:R-:W-:-:S04]  /*0530*/  ISETP.NE.AND.EX P0, PT, RZ, UR7, PT, P0 ;  /* 0x00000007ff007c0c */ /* 0x000fc8000bf05300 */
[----:B------:R-:W0:Y:S09]  /*0540*/  F2I.FTZ.FLOOR.NTZ R4, R4 ;  /* 0x0000000400047305 */ /* 0x000e320000217100 */
        /* <DEDUP_REMOVED lines=28> */
.L_x_246:
        /* <DEDUP_REMOVED lines=109> */
.L_x_245:
        /* <DEDUP_REMOVED lines=60> */
.L_x_247:
[----:B------:R-:W-:-:S04]  /*11a0*/  UISETP.NE.U32.AND UP1, UPT, UR5, URZ, UPT ;  /* 0x000000ff0500728c */ /* 0x000fc8000bf25070 */
[----:B------:R-:W-:-:S09]  /*11b0*/  UISETP.NE.OR.EX UP0, UPT, UR6, URZ, UP0, UP1 ;  /* 0x000000ff0600728c */ /* 0x000fd20008705710 */
[----:B------:R-:W-:Y:S05]  /*11c0*/  BRA.U !UP0, `(.L_x_243) ;  /* 0x00000001087c7547 */ /* 0x000fea000b800000 */
.L_x_244:
        /* <DEDUP_REMOVED lines=31> */
.L_x_243:
[----:B------:R-:W-:Y:S01]  /*13c0*/  ISETP.NE.U32.AND P0, PT, RZ, UR10, PT ;  /* 0x0000000aff007c0c */ /* 0x000fe2000bf05070 */
[----:B------:R-:W0:Y:S03]  /*13d0*/  LDCU.64 UR6, c[0x0][0x380] ;  /* 0x00007000ff0677ac */ /* 0x000e260008000a00 */
[----:B------:R-:W-:Y:S01]  /*13e0*/  ISETP.NE.AND.EX P0, PT, RZ, UR4, PT, P0 ;  /* 0x00000004ff007c0c */ /* 0x000fe2000bf05300 */
[----:B------:R-:W0:-:S12]  /*13f0*/  LDCU.64 UR12, c[0x0][0x3a8] ;  /* 0x00007500ff0c77ac */ /* 0x000e180008000a00 */
[----:B012---:R-:W-:Y:S05]  /*1400*/  @!P0 EXIT ;  /* 0x000000000000894d */ /* 0x007fea0003800000 */
.L_x_248:
        /* <DEDUP_REMOVED lines=14> */
        .weak           $__internal_30_$__cuda_sm20_div_u64
        .type           $__internal_30_$__cuda_sm20_div_u64,@function
        .size           $__internal_30_$__cuda_sm20_div_u64,($__internal_31_$__cuda_sm20_rem_u64 - $__internal_30_$__cuda_sm20_div_u64)
$__internal_30_$__cuda_sm20_div_u64:
        /* <DEDUP_REMOVED lines=71> */
[----:B------:R-:W-:Y:S06]  /*1960*/  RET.REL.NODEC R4 `(_ZN2at6native53_GLOBAL__N__7c5e0505_20_UpSampleNearest1d_cu_19867e3828upsample_nearest1d_out_frameIhXadL_ZNS0_37nearest_neighbor_compute_source_indexEfiiEEEEvPKT_mmmmPS3_f) ;  /* 0xffffffe404a47950 */ /* 0x000fec0003c3ffff */
        .weak           $__internal_31_$__cuda_sm20_rem_u64
        .type           $__internal_31_$__cuda_sm20_rem_u64,@function
        .size           $__internal_31_$__cuda_sm20_rem_u64,(.L_x_347 - $__internal_31_$__cuda_sm20_rem_u64)
$__internal_31_$__cuda_sm20_rem_u64:
        /* <DEDUP_REMOVED lines=64> */
[----:B------:R-:W-:Y:S06]  /*1d70*/  RET.REL.NODEC R8 `(_ZN2at6native53_GLOBAL__N__7c5e0505_20_UpSampleNearest1d_cu_19867e3828upsample_nearest1d_out_frameIhXadL_ZNS0_37nearest_neighbor_compute_source_indexEfiiEEEEvPKT_mmmmPS3_f) ;  /* 0xffffffe008a07950 */ /* 0x000fec0003c3ffff */
.L_x_249:
        /* <DEDUP_REMOVED lines=16> */
.L_x_347:


//--------------------- .text._ZN2at6native53_GLOBAL__N__7c5e0505_20_UpSampleNearest1d_cu_19867e3828upsample_nearest1d_out_frameIN3c108BFloat16EXadL_ZNS0_37nearest_neighbor_compute_source_indexEfiiEEEEvPKT_mmmmPS5_f --------------------------
	.section	.text._ZN2at6native53_GLOBAL__N__7c5e0505_20_UpSampleNearest1d_cu_19867e3828upsample_nearest1d_out_frameIN3c108BFloat16EXadL_ZNS0_37nearest_neighbor_compute_source_indexEfiiEEEEvPKT_mmmmPS5_f,"ax",@progbits
	.align	128
.text._ZN2at6native53_GLOBAL__N__7c5e0505_20_UpSampleNearest1d_cu_19867e3828upsample_nearest1d_out_frameIN3c108BFloat16EXadL_ZNS0_37nearest_neighbor_compute_source_indexEfiiEEEEvPKT_mmmmPS5_f:
        .type           _ZN2at6native53_GLOBAL__N__7c5e0505_20_UpSampleNearest1d_cu_19867e3828upsample_nearest1d_out_frameIN3c108BFloat16EXadL_ZNS0_37nearest_neighbor_compute_source_indexEfiiEEEEvPKT_mmmmPS5_f,@function
        .size           _ZN2at6native53_GLOBAL__N__7c5e0505_20_UpSampleNearest1d_cu_19867e3828upsample_nearest1d_out_frameIN3c108BFloat16EXadL_ZNS0_37nearest_neighbor_compute_source_indexEfiiEEEEvPKT_mmmmPS5_f,(.L_x_350 - _ZN2at6native53_GLOBAL__N__7c5e0505_20_UpSampleNearest1d_cu_19867e3828upsample_nearest1d_out_frameIN3c108BFloat16EXadL_ZNS0_37nearest_neighbor_compute_source_indexEfiiEEEEvPKT_mmmmPS5_f)
        .other          _ZN2at6native53_GLOBAL__N__7c5e0505_20_UpSampleNearest1d_cu_19867e3828upsample_nearest1d_out_frameIN3c108BFloat16EXadL_ZNS0_37nearest_neighbor_compute_source_indexEfiiEEEEvPKT_mmmmPS5_f,@"STO_CUDA_ENTRY STV_DEFAULT"
_ZN2at6native53_GLOBAL__N__7c5e0505_20_UpSampleNearest1d_cu_19867e3828upsample_nearest1d_out_frameIN3c108BFloat16EXadL_ZNS0_37nearest_neighbor_compute_source_indexEfiiEEEEvPKT_mmmmPS5_f:
        /* <DEDUP_REMOVED lines=43> */
.L_x_251:
[----:B------:R-:W-:-:S07]  /*02b0*/  MOV R0, 0x2d0 ;  /* 0x000002d000007802 */ /* 0x000fce0000000f00 */
[----:B0-----:R-:W-:Y:S05]  /*02c0*/  CALL.REL.NOINC `($__internal_32_$__cuda_sm20_div_u64) ;  /* 0x00000010004c7944 */ /* 0x001fea0003c00000 */
[----:B------:R-:W0:Y:S01]  /*02d0*/  LDCU UR4, c[0x0][0x3a0] ;  /* 0x00007400ff0477ac */ /* 0x000e220008000800 */
[----:B------:R-:W-:-:S04]  /*02e0*/  IMAD.MOV R0, RZ, RZ, -R4 ;  /* 0x000000ffff007224 */ /* 0x000fc800078e0a04 */
[----:B0-----:R-:W-:-:S07]  /*02f0*/  IMAD R0, R0, UR4, R23 ;  /* 0x0000000400007c24 */ /* 0x001fce000f8e0217 */
.L_x_252:
[----:B0-----:R-:W-:Y:S05]  /*0300*/  BSYNC.RECONVERGENT B0 ;  /* 0x0000000000007941 */ /* 0x001fea0003800200 */
.L_x_250:
        /* <DEDUP_REMOVED lines=24> */
.L_x_254:
[----:B------:R-:W-:-:S07]  /*0490*/  MOV R6, 0x4b0 ;  /* 0x000004b000067802 */ /* 0x000fce0000000f00 */
[----:B------:R-:W-:Y:S05]  /*04a0*/  CALL.REL.NOINC `($__internal_33_$__cuda_sm20_rem_u64) ;  /* 0x0000001000f87944 */ /* 0x000fea0003c00000 */
.L_x_255:
[----:B------:R-:W-:Y:S05]  /*04b0*/  BSYNC.RECONVERGENT B0 ;  /* 0x0000000000007941 */ /* 0x000fea0003800200 */
.L_x_253:
        /* <DEDUP_REMOVED lines=38> */
.L_x_259:
        /* <DEDUP_REMOVED lines=101> */
.L_x_258:
        /* <DEDUP_REMOVED lines=56> */
.L_x_260:
[----:B------:R-:W-:-:S04]  /*10f0*/  UISETP.NE.U32.AND UP1, UPT, UR5, URZ, UPT ;  /* 0x000000ff0500728c */ /* 0x000fc8000bf25070 */
[----:B------:R-:W-:-:S09]  /*1100*/  UISETP.NE.OR.EX UP0, UPT, UR6, URZ, UP0, UP1 ;  /* 0x000000ff0600728c */ /* 0x000fd20008705710 */
[----:B------:R-:W-:Y:S05]  /*1110*/  BRA.U !UP0, `(.L_x_256) ;  /* 0x0000000108747547 */ /* 0x000fea000b800000 */
.L_x_257:
        /* <DEDUP_REMOVED lines=29> */
.L_x_256:
[----:B---3--:R-:W3:Y:S01]  /*12f0*/  LDC.64 R6, c[0x0][0x3a8] ;  /* 0x0000ea00ff067b82 */ /* 0x008ee20000000a00 */
[----:B------:R-:W-:-:S04]  /*1300*/  ISETP.NE.U32.AND P0, PT, RZ, UR10, PT ;  /* 0x0000000aff007c0c */ /* 0x000fc8000bf05070 */
[----:B------:R-:W-:-:S03]  /*1310*/  ISETP.NE.AND.EX P0, PT, RZ, UR4, PT, P0 ;  /* 0x00000004ff007c0c */ /* 0x000fc6000bf05300 */
[----:B0-----:R-:W0:Y:S10]  /*1320*/  LDC.64 R2, c[0x0][0x380] ;  /* 0x0000e000ff027b82 */ /* 0x001e340000000a00 */
[----:B------:R-:W-:Y:S05]  /*1330*/  @!P0 EXIT ;  /* 0x000000000000894d */ /* 0x000fea0003800000 */
.L_x_261:
        /* <DEDUP_REMOVED lines=12> */
        .weak           $__internal_32_$__cuda_sm20_div_u64
        .type           $__internal_32_$__cuda_sm20_div_u64,@function
        .size           $__internal_32_$__cuda_sm20_div_u64,($__internal_33_$__cuda_sm20_rem_u64 - $__internal_32_$__cuda_sm20_div_u64)
$__internal_32_$__cuda_sm20_div_u64:
        /* <DEDUP_REMOVED lines=72> */
[----:B------:R-:W-:Y:S06]  /*1880*/  RET.REL.NODEC R2 `(_ZN2at6native53_GLOBAL__N__7c5e0505_20_UpSampleNearest1d_cu_19867e3828upsample_nearest1d_out_frameIN3c108BFloat16EXadL_ZNS0_37nearest_neighbor_compute_source_indexEfiiEEEEvPKT_mmmmPS5_f) ;  /* 0xffffffe402dc7950 */ /* 0x000fec0003c3ffff */
        .weak           $__internal_33_$__cuda_sm20_rem_u64
        .type           $__internal_33_$__cuda_sm20_rem_u64,@function
        .size           $__internal_33_$__cuda_sm20_rem_u64,(.L_x_350 - $__internal_33_$__cuda_sm20_rem_u64)
$__internal_33_$__cuda_sm20_rem_u64:
        /* <DEDUP_REMOVED lines=64> */
[----:B------:R-:W-:Y:S06]  /*1c90*/  RET.REL.NODEC R6 `(_ZN2at6native53_GLOBAL__N__7c5e0505_20_UpSampleNearest1d_cu_19867e3828upsample_nearest1d_out_frameIN3c108BFloat16EXadL_ZNS0_37nearest_neighbor_compute_source_indexEfiiEEEEvPKT_mmmmPS5_f) ;  /* 0xffffffe006d87950 */ /* 0x000fec0003c3ffff */
.L_x_262:
        /* <DEDUP_REMOVED lines=14> */
.L_x_350:


//--------------------- .text._ZN2at6native53_GLOBAL__N__7c5e0505_20_UpSampleNearest1d_cu_19867e3828upsample_nearest1d_out_frameIN3c104HalfEXadL_ZNS0_37nearest_neighbor_compute_source_indexEfiiEEEEvPKT_mmmmPS5_f --------------------------
	.section	.text._ZN2at6native53_GLOBAL__N__7c5e0505_20_UpSampleNearest1d_cu_19867e3828upsample_nearest1d_out_frameIN3c104HalfEXadL_ZNS0_37nearest_neighbor_compute_source_indexEfiiEEEEvPKT_mmmmPS5_f,"ax",@progbits
	.align	128
.text._ZN2at6native53_GLOBAL__N__7c5e0505_20_UpSampleNearest1d_cu_19867e3828upsample_nearest1d_out_frameIN3c104HalfEXadL_ZNS0_37nearest_neighbor_compute_source_indexEfiiEEEEvPKT_mmmmPS5_f:
        .type           _ZN2at6native53_GLOBAL__N__7c5e0505_20_UpSampleNearest1d_cu_19867e3828upsample_nearest1d_out_frameIN3c104HalfEXadL_ZNS0_37nearest_neighbor_compute_source_indexEfiiEEEEvPKT_mmmmPS5_f,@function
        .size           _ZN2at6native53_GLOBAL__N__7c5e0505_20_UpSampleNearest1d_cu_19867e3828upsample_nearest1d_out_frameIN3c104HalfEXadL_ZNS0_37nearest_neighbor_compute_source_indexEfiiEEEEvPKT_mmmmPS5_f,(.L_x_353 - _ZN2at6native53_GLOBAL__N__7c5e0505_20_UpSampleNearest1d_cu_19867e3828upsample_nearest1d_out_frameIN3c104HalfEXadL_ZNS0_37nearest_neighbor_compute_source_indexEfiiEEEEvPKT_mmmmPS5_f)
        .other          _ZN2at6native53_GLOBAL__N__7c5e0505_20_UpSampleNearest1d_cu_19867e3828upsample_nearest1d_out_frameIN3c104HalfEXadL_ZNS0_37nearest_neighbor_compute_source_indexEfiiEEEEvPKT_mmmmPS5_f,@"STO_CUDA_ENTRY STV_DEFAULT"
_ZN2at6native53_GLOBAL__N__7c5e0505_20_UpSampleNearest1d_cu_19867e3828upsample_nearest1d_out_frameIN3c104HalfEXadL_ZNS0_37nearest_neighbor_compute_source_indexEfiiEEEEvPKT_mmmmPS5_f:
        /* <DEDUP_REMOVED lines=43> */
.L_x_264:
[----:B------:R-:W-:-:S07]  /*02b0*/  MOV R0, 0x2d0 ;  /* 0x000002d000007802 */ /* 0x000fce0000000f00 */
[----:B0-----:R-:W-:Y:S05]  /*02c0*/  CALL.REL.NOINC `($__internal_34_$__cuda_sm20_div_u64) ;  /* 0x00000010004c7944 */ /* 0x001fea0003c00000 */
[----:B------:R-:W0:Y:S01]  /*02d0*/  LDCU UR4, c[0x0][0x3a0] ;  /* 0x00007400ff0477ac */ /* 0x000e220008000800 */
[----:B------:R-:W-:-:S04]  /*02e0*/  IMAD.MOV R0, RZ, RZ, -R4 ;  /* 0x000000ffff007224 */ /* 0x000fc800078e0a04 */
[----:B0-----:R-:W-:-:S07]  /*02f0*/  IMAD R0, R0, UR4, R23 ;  /* 0x0000000400007c24 */ /* 0x001fce000f8e0217 */
.L_x_265:
[----:B0-----:R-:W-:Y:S05]  /*0300*/  BSYNC.RECONVERGENT B0 ;  /* 0x0000000000007941 */ /* 0x001fea0003800200 */
.L_x_263:
        /* <DEDUP_REMOVED lines=24> */
.L_x_267:
[----:B------:R-:W-:-:S07]  /*0490*/  MOV R6, 0x4b0 ;  /* 0x000004b000067802 */ /* 0x000fce0000000f00 */
[----:B------:R-:W-:Y:S05]  /*04a0*/  CALL.REL.NOINC `($__internal_35_$__cuda_sm20_rem_u64) ;  /* 0x0000001000f87944 */ /* 0x000fea0003c00000 */
.L_x_268:
[----:B------:R-:W-:Y:S05]  /*04b0*/  BSYNC.RECONVERGENT B0 ;  /* 0x0000000000007941 */ /* 0x000fea0003800200 */
.L_x_266:
        /* <DEDUP_REMOVED lines=38> */
.L_x_272:
        /* <DEDUP_REMOVED lines=101> */
.L_x_271:
        /* <DEDUP_REMOVED lines=56> */
.L_x_273:
[----:B------:R-:W-:-:S04]  /*10f0*/  UISETP.NE.U32.AND UP1, UPT, UR5, URZ, UPT ;  /* 0x000000ff0500728c */ /* 0x000fc8000bf25070 */
[----:B------:R-:W-:-:S09]  /*1100*/  UISETP.NE.OR.EX UP0, UPT, UR6, URZ, UP0, UP1 ;  /* 0x000000ff0600728c */ /* 0x000fd20008705710 */
[----:B------:R-:W-:Y:S05]  /*1110*/  BRA.U !UP0, `(.L_x_269) ;  /* 0x0000000108747547 */ /* 0x000fea000b800000 */
.L_x_270:
        /* <DEDUP_REMOVED lines=29> */
.L_x_269:
[----:B---3--:R-:W3:Y:S01]  /*12f0*/  LDC.64 R6, c[0x0][0x3a8] ;  /* 0x0000ea00ff067b82 */ /* 0x008ee20000000a00 */
[----:B------:R-:W-:-:S04]  /*1300*/  ISETP.NE.U32.AND P0, PT, RZ, UR10, PT ;  /* 0x0000000aff007c0c */ /* 0x000fc8000bf05070 */
[----:B------:R-:W-:-:S03]  /*1310*/  ISETP.NE.AND.EX P0, PT, RZ, UR4, PT, P0 ;  /* 0x00000004ff007c0c */ /* 0x000fc6000bf05300 */
[----:B0-----:R-:W0:Y:S10]  /*1320*/  LDC.64 R2, c[0x0][0x380] ;  /* 0x0000e000ff027b82 */ /* 0x001e340000000a00 */
[----:B------:R-:W-:Y:S05]  /*1330*/  @!P0 EXIT ;  /* 0x000000000000894d */ /* 0x000fea0003800000 */
.L_x_274:
        /* <DEDUP_REMOVED lines=12> */
        .weak           $__internal_34_$__cuda_sm20_div_u64
        .type           $__internal_34_$__cuda_sm20_div_u64,@function
        .size           $__internal_34_$__cuda_sm20_div_u64,($__internal_35_$__cuda_sm20_rem_u64 - $__internal_34_$__cuda_sm20_div_u64)
$__internal_34_$__cuda_sm20_div_u64:
        /* <DEDUP_REMOVED lines=72> */
[----:B------:R-:W-:Y:S06]  /*1880*/  RET.REL.NODEC R2 `(_ZN2at6native53_GLOBAL__N__7c5e0505_20_UpSampleNearest1d_cu_19867e3828upsample_nearest1d_out_frameIN3c104HalfEXadL_ZNS0_37nearest_neighbor_compute_source_indexEfiiEEEEvPKT_mmmmPS5_f) ;  /* 0xffffffe402dc7950 */ /* 0x000fec0003c3ffff */
        .weak           $__internal_35_$__cuda_sm20_rem_u64
        .type           $__internal_35_$__cuda_sm20_rem_u64,@function
        .size           $__internal_35_$__cuda_sm20_rem_u64,(.L_x_353 - $__internal_35_$__cuda_sm20_rem_u64)
$__internal_35_$__cuda_sm20_rem_u64:
        /* <DEDUP_REMOVED lines=64> */
[----:B------:R-:W-:Y:S06]  /*1c90*/  RET.REL.NODEC R6 `(_ZN2at6native53_GLOBAL__N__7c5e0505_20_UpSampleNearest1d_cu_19867e3828upsample_nearest1d_out_frameIN3c104HalfEXadL_ZNS0_37nearest_neighbor_compute_source_indexEfiiEEEEvPKT_mmmmPS5_f) ;  /* 0xffffffe006d87950 */ /* 0x000fec0003c3ffff */
.L_x_275:
        /* <DEDUP_REMOVED lines=14> */
.L_x_353:


//--------------------- .text._ZN2at6native53_GLOBAL__N__7c5e0505_20_UpSampleNearest1d_cu_19867e3828upsample_nearest1d_out_frameIfXadL_ZNS0_37nearest_neighbor_compute_source_indexEfiiEEEEvPKT_mmmmPS3_f --------------------------
	.section	.text._ZN2at6native53_GLOBAL__N__7c5e0505_20_UpSampleNearest1d_cu_19867e3828upsample_nearest1d_out_frameIfXadL_ZNS0_37nearest_neighbor_compute_source_indexEfiiEEEEvPKT_mmmmPS3_f,"ax",@progbits
	.align	128
.text._ZN2at6native53_GLOBAL__N__7c5e0505_20_UpSampleNearest1d_cu_19867e3828upsample_nearest1d_out_frameIfXadL_ZNS0_37nearest_neighbor_compute_source_indexEfiiEEEEvPKT_mmmmPS3_f:
        .type           _ZN2at6native53_GLOBAL__N__7c5e0505_20_UpSampleNearest1d_cu_19867e3828upsample_nearest1d_out_frameIfXadL_ZNS0_37nearest_neighbor_compute_source_indexEfiiEEEEvPKT_mmmmPS3_f,@function
        .size           _ZN2at6native53_GLOBAL__N__7c5e0505_20_UpSampleNearest1d_cu_19867e3828upsample_nearest1d_out_frameIfXadL_ZNS0_37nearest_neighbor_compute_source_indexEfiiEEEEvPKT_mmmmPS3_f,(.L_x_356 - _ZN2at6native53_GLOBAL__N__7c5e0505_20_UpSampleNearest1d_cu_19867e3828upsample_nearest1d_out_frameIfXadL_ZNS0_37nearest_neighbor_compute_source_indexEfiiEEEEvPKT_mmmmPS3_f)
        .other          _ZN2at6native53_GLOBAL__N__7c5e0505_20_UpSampleNearest1d_cu_19867e3828upsample_nearest1d_out_frameIfXadL_ZNS0_37nearest_neighbor_compute_source_indexEfiiEEEEvPKT_mmmmPS3_f,@"STO_CUDA_ENTRY STV_DEFAULT"
_ZN2at6native53_GLOBAL__N__7c5e0505_20_UpSampleNearest1d_cu_19867e3828upsample_nearest1d_out_frameIfXadL_ZNS0_37nearest_neighbor_compute_source_indexEfiiEEEEvPKT_mmmmPS3_f:
        /* <DEDUP_REMOVED lines=43> */
.L_x_277:
[----:B------:R-:W-:-:S07]  /*02b0*/  MOV R0, 0x2d0 ;  /* 0x000002d000007802 */ /* 0x000fce0000000f00 */
[----:B0-----:R-:W-:Y:S05]  /*02c0*/  CALL.REL.NOINC `($__internal_36_$__cuda_sm20_div_u64) ;  /* 0x00000010004c7944 */ /* 0x001fea0003c00000 */
[----:B------:R-:W0:Y:S01]  /*02d0*/  LDCU UR4, c[0x0][0x3a0] ;  /* 0x00007400ff0477ac */ /* 0x000e220008000800 */
[----:B------:R-:W-:-:S04]  /*02e0*/  IMAD.MOV R0, RZ, RZ, -R4 ;  /* 0x000000ffff007224 */ /* 0x000fc800078e0a04 */
[----:B0-----:R-:W-:-:S07]  /*02f0*/  IMAD R0, R0, UR4, R17 ;  /* 0x0000000400007c24 */ /* 0x001fce000f8e0211 */
.L_x_278:
[----:B0-----:R-:W-:Y:S05]  /*0300*/  BSYNC.RECONVERGENT B0 ;  /* 0x0000000000007941 */ /* 0x001fea0003800200 */
.L_x_276:
        /* <DEDUP_REMOVED lines=24> */
.L_x_280:
[----:B------:R-:W-:-:S07]  /*0490*/  MOV R6, 0x4b0 ;  /* 0x000004b000067802 */ /* 0x000fce0000000f00 */
[----:B------:R-:W-:Y:S05]  /*04a0*/  CALL.REL.NOINC `($__internal_37_$__cuda_sm20_rem_u64) ;  /* 0x0000001000f87944 */ /* 0x000fea0003c00000 */
.L_x_281:
[----:B------:R-:W-:Y:S05]  /*04b0*/  BSYNC.RECONVERGENT B0 ;  /* 0x0000000000007941 */ /* 0x000fea0003800200 */
.L_x_279:
        /* <DEDUP_REMOVED lines=38> */
.L_x_285:
        /* <DEDUP_REMOVED lines=101> */
.L_x_284:
        /* <DEDUP_REMOVED lines=56> */
.L_x_286:
[----:B------:R-:W-:-:S04]  /*10f0*/  UISETP.NE.U32.AND UP1, UPT, UR5, URZ, UPT ;  /* 0x000000ff0500728c */ /* 0x000fc8000bf25070 */
[----:B------:R-:W-:-:S09]  /*1100*/  UISETP.NE.OR.EX UP0, UPT, UR6, URZ, UP0, UP1 ;  /* 0x000000ff0600728c */ /* 0x000fd20008705710 */
[----:B------:R-:W-:Y:S05]  /*1110*/  BRA.U !UP0, `(.L_x_282) ;  /* 0x0000000108747547 */ /* 0x000fea000b800000 */
.L_x_283:
        /* <DEDUP_REMOVED lines=29> */
.L_x_282:
[----:B0-----:R-:W0:Y:S01]  /*12f0*/  LDC.64 R2, c[0x0][0x380] ;  /* 0x0000e000ff027b82 */ /* 0x001e220000000a00 */
[----:B------:R-:W-:-:S04]  /*1300*/  ISETP.NE.U32.AND P0, PT, RZ, UR10, PT ;  /* 0x0000000aff007c0c */ /* 0x000fc8000bf05070 */
[----:B------:R-:W-:-:S03]  /*1310*/  ISETP.NE.AND.EX P0, PT, RZ, UR4, PT, P0 ;  /* 0x00000004ff007c0c */ /* 0x000fc6000bf05300 */
[----:B---3--:R-:W3:Y:S10]  /*1320*/  LDC.64 R6, c[0x0][0x3a8] ;  /* 0x0000ea00ff067b82 */ /* 0x008ef40000000a00 */
[----:B------:R-:W-:Y:S05]  /*1330*/  @!P0 EXIT ;  /* 0x000000000000894d */ /* 0x000fea0003800000 */
.L_x_287:
        /* <DEDUP_REMOVED lines=12> */
        .weak           $__internal_36_$__cuda_sm20_div_u64
        .type           $__internal_36_$__cuda_sm20_div_u64,@function
        .size           $__internal_36_$__cuda_sm20_div_u64,($__internal_37_$__cuda_sm20_rem_u64 - $__internal_36_$__cuda_sm20_div_u64)
$__internal_36_$__cuda_sm20_div_u64:
        /* <DEDUP_REMOVED lines=72> */
[----:B------:R-:W-:Y:S06]  /*1880*/  RET.REL.NODEC R2 `(_ZN2at6native53_GLOBAL__N__7c5e0505_20_UpSampleNearest1d_cu_19867e3828upsample_nearest1d_out_frameIfXadL_ZNS0_37nearest_neighbor_compute_source_indexEfiiEEEEvPKT_mmmmPS3_f) ;  /* 0xffffffe402dc7950 */ /* 0x000fec0003c3ffff */
        .weak           $__internal_37_$__cuda_sm20_rem_u64
        .type           $__internal_37_$__cuda_sm20_rem_u64,@function
        .size           $__internal_37_$__cuda_sm20_rem_u64,(.L_x_356 - $__internal_37_$__cuda_sm20_rem_u64)
$__internal_37_$__cuda_sm20_rem_u64:
        /* <DEDUP_REMOVED lines=64> */
[----:B------:R-:W-:Y:S06]  /*1c90*/  RET.REL.NODEC R6 `(_ZN2at6native53_GLOBAL__N__7c5e0505_20_UpSampleNearest1d_cu_19867e3828upsample_nearest1d_out_frameIfXadL_ZNS0_37nearest_neighbor_compute_source_indexEfiiEEEEvPKT_mmmmPS3_f) ;  /* 0xffffffe006d87950 */ /* 0x000fec0003c3ffff */
.L_x_288:
        /* <DEDUP_REMOVED lines=14> */
.L_x_356:


//--------------------- .text._ZN2at6native53_GLOBAL__N__7c5e0505_20_UpSampleNearest1d_cu_19867e3828upsample_nearest1d_out_frameIdXadL_ZNS0_37nearest_neighbor_compute_source_indexEfiiEEEEvPKT_mmmmPS3_f --------------------------
	.section	.text._ZN2at6native53_GLOBAL__N__7c5e0505_20_UpSampleNearest1d_cu_19867e3828upsample_nearest1d_out_frameIdXadL_ZNS0_37nearest_neighbor_compute_source_indexEfiiEEEEvPKT_mmmmPS3_f,"ax",@progbits
	.align	128
.text._ZN2at6native53_GLOBAL__N__7c5e0505_20_UpSampleNearest1d_cu_19867e3828upsample_nearest1d_out_frameIdXadL_ZNS0_37nearest_neighbor_compute_source_indexEfiiEEEEvPKT_mmmmPS3_f:
        .type           _ZN2at6native53_GLOBAL__N__7c5e0505_20_UpSampleNearest1d_cu_19867e3828upsample_nearest1d_out_frameIdXadL_ZNS0_37nearest_neighbor_compute_source_indexEfiiEEEEvPKT_mmmmPS3_f,@function
        .size           _ZN2at6native53_GLOBAL__N__7c5e0505_20_UpSampleNearest1d_cu_19867e3828upsample_nearest1d_out_frameIdXadL_ZNS0_37nearest_neighbor_compute_source_indexEfiiEEEEvPKT_mmmmPS3_f,(.L_x_359 - _ZN2at6native53_GLOBAL__N__7c5e0505_20_UpSampleNearest1d_cu_19867e3828upsample_nearest1d_out_frameIdXadL_ZNS0_37nearest_neighbor_compute_source_indexEfiiEEEEvPKT_mmmmPS3_f)
        .other          _ZN2at6native53_GLOBAL__N__7c5e0505_20_UpSampleNearest1d_cu_19867e3828upsample_nearest1d_out_frameIdXadL_ZNS0_37nearest_neighbor_compute_source_indexEfiiEEEEvPKT_mmmmPS3_f,@"STO_CUDA_ENTRY STV_DEFAULT"
_ZN2at6native53_GLOBAL__N__7c5e0505_20_UpSampleNearest1d_cu_19867e3828upsample_nearest1d_out_frameIdXadL_ZNS0_37nearest_neighbor_compute_source_indexEfiiEEEEvPKT_mmmmPS3_f:
        /* <DEDUP_REMOVED lines=43> */
.L_x_290:
[----:B------:R-:W-:-:S07]  /*02b0*/  MOV R0, 0x2d0 ;  /* 0x000002d000007802 */ /* 0x000fce0000000f00 */
[----:B0-----:R-:W-:Y:S05]  /*02c0*/  CALL.REL.NOINC `($__internal_38_$__cuda_sm20_div_u64) ;  /* 0x00000010004c7944 */ /* 0x001fea0003c00000 */
[----:B------:R-:W0:Y:S01]  /*02d0*/  LDCU UR4, c[0x0][0x3a0] ;  /* 0x00007400ff0477ac */ /* 0x000e220008000800 */
[----:B------:R-:W-:-:S04]  /*02e0*/  IMAD.MOV R3, RZ, RZ, -R4 ;  /* 0x000000ffff037224 */ /* 0x000fc800078e0a04 */
[----:B0-----:R-:W-:-:S07]  /*02f0*/  IMAD R0, R3, UR4, R8 ;  /* 0x0000000403007c24 */ /* 0x001fce000f8e0208 */
.L_x_291:
[----:B0-----:R-:W-:Y:S05]  /*0300*/  BSYNC.RECONVERGENT B0 ;  /* 0x0000000000007941 */ /* 0x001fea0003800200 */
.L_x_289:
        /* <DEDUP_REMOVED lines=24> */
.L_x_293:
[----:B------:R-:W-:-:S07]  /*0490*/  MOV R6, 0x4b0 ;  /* 0x000004b000067802 */ /* 0x000fce0000000f00 */
[----:B------:R-:W-:Y:S05]  /*04a0*/  CALL.REL.NOINC `($__internal_39_$__cuda_sm20_rem_u64) ;  /* 0x0000001000f87944 */ /* 0x000fea0003c00000 */
.L_x_294:
[----:B------:R-:W-:Y:S05]  /*04b0*/  BSYNC.RECONVERGENT B0 ;  /* 0x0000000000007941 */ /* 0x000fea0003800200 */
.L_x_292:
        /* <DEDUP_REMOVED lines=38> */
.L_x_298:
        /* <DEDUP_REMOVED lines=101> */
.L_x_297:
        /* <DEDUP_REMOVED lines=56> */
.L_x_299:
[----:B------:R-:W-:-:S04]  /*10f0*/  UISETP.NE.U32.AND UP1, UPT, UR5, URZ, UPT ;  /* 0x000000ff0500728c */ /* 0x000fc8000bf25070 */
[----:B------:R-:W-:-:S09]  /*1100*/  UISETP.NE.OR.EX UP0, UPT, UR6, URZ, UP0, UP1 ;  /* 0x000000ff0600728c */ /* 0x000fd20008705710 */
[----:B------:R-:W-:Y:S05]  /*1110*/  BRA.U !UP0, `(.L_x_295) ;  /* 0x0000000108747547 */ /* 0x000fea000b800000 */
.L_x_296:
        /* <DEDUP_REMOVED lines=29> */
.L_x_295:
[----:B----4-:R-:W1:Y:S01]  /*12f0*/  LDC.64 R10, c[0x0][0x380] ;  /* 0x0000e000ff0a7b82 */ /* 0x010e620000000a00 */
[----:B------:R-:W-:-:S04]  /*1300*/  ISETP.NE.U32.AND P0, PT, RZ, UR10, PT ;  /* 0x0000000aff007c0c */ /* 0x000fc8000bf05070 */
[----:B------:R-:W-:-:S03]  /*1310*/  ISETP.NE.AND.EX P0, PT, RZ, UR4, PT, P0 ;  /* 0x00000004ff007c0c */ /* 0x000fc6000bf05300 */
[----:B0-----:R-:W0:Y:S10]  /*1320*/  LDC.64 R12, c[0x0][0x3a8] ;  /* 0x0000ea00ff0c7b82 */ /* 0x001e340000000a00 */
[----:B------:R-:W-:Y:S05]  /*1330*/  @!P0 EXIT ;  /* 0x000000000000894d */ /* 0x000fea0003800000 */
.L_x_300:
        /* <DEDUP_REMOVED lines=12> */
        .weak           $__internal_38_$__cuda_sm20_div_u64
        .type           $__internal_38_$__cuda_sm20_div_u64,@function
        .size           $__internal_38_$__cuda_sm20_div_u64,($__internal_39_$__cuda_sm20_rem_u64 - $__internal_38_$__cuda_sm20_div_u64)
$__internal_38_$__cuda_sm20_div_u64:
        /* <DEDUP_REMOVED lines=72> */
[----:B------:R-:W-:Y:S06]  /*1880*/  RET.REL.NODEC R2 `(_ZN2at6native53_GLOBAL__N__7c5e0505_20_UpSampleNearest1d_cu_19867e3828upsample_nearest1d_out_frameIdXadL_ZNS0_37nearest_neighbor_compute_source_indexEfiiEEEEvPKT_mmmmPS3_f) ;  /* 0xffffffe402dc7950 */ /* 0x000fec0003c3ffff */
        .weak           $__internal_39_$__cuda_sm20_rem_u64
        .type           $__internal_39_$__cuda_sm20_rem_u64,@function
        .size           $__internal_39_$__cuda_sm20_rem_u64,(.L_x_359 - $__internal_39_$__cuda_sm20_rem_u64)
$__internal_39_$__cuda_sm20_rem_u64:
        /* <DEDUP_REMOVED lines=64> */
[----:B------:R-:W-:Y:S06]  /*1c90*/  RET.REL.NODEC R6 `(_ZN2at6native53_GLOBAL__N__7c5e0505_20_UpSampleNearest1d_cu_19867e3828upsample_nearest1d_out_frameIdXadL_ZNS0_37nearest_neighbor_compute_source_indexEfiiEEEEvPKT_mmmmPS3_f) ;  /* 0xffffffe006d87950 */ /* 0x000fec0003c3ffff */
.L_x_301:
        /* <DEDUP_REMOVED lines=14> */
.L_x_359:


//--------------------- .nv.shared.reserved.0     --------------------------
	.section	.nv.shared.reserved.0,"aw",@nobits
	.weak		__nv_reservedSMEM_offset_0_alias
	.size		__nv_reservedSMEM_offset_0_alias, 0, 64
	.other		__nv_reservedSMEM_offset_0_alias,@"STO_CUDA_RESERVED_SHARED STV_DEFAULT"
__nv_reservedSMEM_offset_0_alias:
	.zero		0
	.zero		64


//--------------------- .nv.global                --------------------------
	.section	.nv.global,"aw",@nobits
.nv.global:
	.type		_ZN51_INTERNAL_7c5e0505_20_UpSampleNearest1d_cu_19867e384cuda3std3__48in_placeE,@object
	.size		_ZN51_INTERNAL_7c5e0505_20_UpSampleNearest1d_cu_19867e384cuda3std3__48in_placeE,(_ZN51_INTERNAL_7c5e0505_20_UpSampleNearest1d_cu_19867e384cuda3std6ranges3__45__cpo8distanceE - _ZN51_INTERNAL_7c5e0505_20_UpSampleNearest1d_cu_19867e384cuda3std3__48in_placeE)
_ZN51_INTERNAL_7c5e0505_20_UpSampleNearest1d_cu_19867e384cuda3std3__48in_placeE:
	.zero		1
	.type		_ZN51_INTERNAL_7c5e0505_20_UpSampleNearest1d_cu_19867e384cuda3std6ranges3__45__cpo8distanceE,@object
	.size		_ZN51_INTERNAL_7c5e0505_20_UpSampleNearest1d_cu_19867e384cuda3std6ranges3__45__cpo8distanceE,(_ZN51_INTERNAL_7c5e0505_20_UpSampleNearest1d_cu_19867e384cuda3std3__45__cpo6cbeginE - _ZN51_INTERNAL_7c5e0505_20_UpSampleNearest1d_cu_19867e384cuda3std6ranges3__45__cpo8distanceE)
_ZN51_INTERNAL_7c5e0505_20_UpSampleNearest1d_cu_19867e384cuda3std6ranges3__45__cpo8distanceE:
	.zero		1
	.type		_ZN51_INTERNAL_7c5e0505_20_UpSampleNearest1d_cu_19867e384cuda3std3__45__cpo6cbeginE,@object
	.size		_ZN51_INTERNAL_7c5e0505_20_UpSampleNearest1d_cu_19867e384cuda3std3__45__cpo6cbeginE,(_ZN51_INTERNAL_7c5e0505_20_UpSampleNearest1d_cu_19867e384cuda3std6ranges3__45__cpo7advanceE - _ZN51_INTERNAL_7c5e0505_20_UpSampleNearest1d_cu_19867e384cuda3std3__45__cpo6cbeginE)
_ZN51_INTERNAL_7c5e0505_20_UpSampleNearest1d_cu_19867e384cuda3std3__45__cpo6cbeginE:
	.zero		1
	.type		_ZN51_INTERNAL_7c5e0505_20_UpSampleNearest1d_cu_19867e384cuda3std6ranges3__45__cpo7advanceE,@object
	.size		_ZN51_INTERNAL_7c5e0505_20_UpSampleNearest1d_cu_19867e384cuda3std6ranges3__45__cpo7advanceE,(_ZN51_INTERNAL_7c5e0505_20_UpSampleNearest1d_cu_19867e384cuda3std3__45__cpo7crbeginE - _ZN51_INTERNAL_7c5e0505_20_UpSampleNearest1d_cu_19867e384cuda3std6ranges3__45__cpo7advanceE)
_ZN51_INTERNAL_7c5e0505_20_UpSampleNearest1d_cu_19867e384cuda3std6ranges3__45__cpo7advanceE:
	.zero		1
	.type		_ZN51_INTERNAL_7c5e0505_20_UpSampleNearest1d_cu_19867e384cuda3std3__45__cpo7crbeginE,@object
	.size		_ZN51_INTERNAL_7c5e0505_20_UpSampleNearest1d_cu_19867e384cuda3std3__45__cpo7crbeginE,(_ZN51_INTERNAL_7c5e0505_20_UpSampleNearest1d_cu_19867e384cuda3std6ranges3__45__cpo4dataE - _ZN51_INTERNAL_7c5e0505_20_UpSampleNearest1d_cu_19867e384cuda3std3__45__cpo7crbeginE)
_ZN51_INTERNAL_7c5e0505_20_UpSampleNearest1d_cu_19867e384cuda3std3__45__cpo7crbeginE:
	.zero		1
	.type		_ZN51_INTERNAL_7c5e0505_20_UpSampleNearest1d_cu_19867e384cuda3std6ranges3__45__cpo4dataE,@object
	.size		_ZN51_INTERNAL_7c5e0505_20_UpSampleNearest1d_cu_19867e384cuda3std6ranges3__45__cpo4dataE,(_ZN51_INTERNAL_7c5e0505_20_UpSampleNearest1d_cu_19867e384cuda3std6ranges3__45__cpo5beginE - _ZN51_INTERNAL_7c5e0505_20_UpSampleNearest1d_cu_19867e384cuda3std6ranges3__45__cpo4dataE)
_ZN51_INTERNAL_7c5e0505_20_UpSampleNearest1d_cu_19867e384cuda3std6ranges3__45__cpo4dataE:
	.zero		1
	.type		_ZN51_INTERNAL_7c5e0505_20_UpSampleNearest1d_cu_19867e384cuda3std6ranges3__45__cpo5beginE,@object
	.size		_ZN51_INTERNAL_7c5e0505_20_UpSampleNearest1d_cu_19867e384cuda3std6ranges3__45__cpo5beginE,(_ZN51_INTERNAL_7c5e0505_20_UpSampleNearest1d_cu_19867e384cuda3std3__453_GLOBAL__N__7c5e0505_20_UpSampleNearest1d_cu_19867e386ignoreE - _ZN51_INTERNAL_7c5e0505_20_UpSampleNearest1d_cu_19867e384cuda3std6ranges3__45__cpo5beginE)
_ZN51_INTERNAL_7c5e0505_20_UpSampleNearest1d_cu_19867e384cuda3std6ranges3__45__cpo5beginE:
	.zero		1
	.type		_ZN51_INTERNAL_7c5e0505_20_UpSampleNearest1d_cu_19867e384cuda3std3__453_GLOBAL__N__7c5e0505_20_UpSampleNearest1d_cu_19867e386ignoreE,@object
	.size		_ZN51_INTERNAL_7c5e0505_20_UpSampleNearest1d_cu_19867e384cuda3std3__453_GLOBAL__N__7c5e0505_20_UpSampleNearest1d_cu_19867e386ignoreE,(_ZN51_INTERNAL_7c5e0505_20_UpSampleNearest1d_cu_19867e384cuda3std6ranges3__45__cpo4sizeE - _ZN51_INTERNAL_7c5e0505_20_UpSampleNearest1d_cu_19867e384cuda3std3__453_GLOBAL__N__7c5e0505_20_UpSampleNearest1d_cu_19867e386ignoreE)
_ZN51_INTERNAL_7c5e0505_20_UpSampleNearest1d_cu_19867e384cuda3std3__453_GLOBAL__N__7c5e0505_20_UpSampleNearest1d_cu_19867e386ignoreE:
	.zero		1
	.type		_ZN51_INTERNAL_7c5e0505_20_UpSampleNearest1d_cu_19867e384cuda3std6ranges3__45__cpo4sizeE,@object
	.size		_ZN51_INTERNAL_7c5e0505_20_UpSampleNearest1d_cu_19867e384cuda3std6ranges3__45__cpo4sizeE,(_ZN51_INTERNAL_7c5e0505_20_UpSampleNearest1d_cu_19867e384cuda3std3__45__cpo5beginE - _ZN51_INTERNAL_7c5e0505_20_UpSampleNearest1d_cu_19867e384cuda3std6ranges3__45__cpo4sizeE)
_ZN51_INTERNAL_7c5e0505_20_UpSampleNearest1d_cu_19867e384cuda3std6ranges3__45__cpo4sizeE:
	.zero		1
	.type		_ZN51_INTERNAL_7c5e0505_20_UpSampleNearest1d_cu_19867e384cuda3std3__45__cpo5beginE,@object
	.size		_ZN51_INTERNAL_7c5e0505_20_UpSampleNearest1d_cu_19867e384cuda3std3__45__cpo5beginE,(_ZN51_INTERNAL_7c5e0505_20_UpSampleNearest1d_cu_19867e384cuda3std6ranges3__45__cpo6cbeginE - _ZN51_INTERNAL_7c5e0505_20_UpSampleNearest1d_cu_19867e384cuda3std3__45__cpo5beginE)
_ZN51_INTERNAL_7c5e0505_20_UpSampleNearest1d_cu_19867e384cuda3std3__45__cpo5beginE:
	.zero		1
	.type		_ZN51_INTERNAL_7c5e0505_20_UpSampleNearest1d_cu_19867e384cuda3std6ranges3__45__cpo6cbeginE,@object
	.size		_ZN51_INTERNAL_7c5e0505_20_UpSampleNearest1d_cu_19867e384cuda3std6ranges3__45__cpo6cbeginE,(_ZN51_INTERNAL_7c5e0505_20_UpSampleNearest1d_cu_19867e384cuda3std3__45__cpo6rbeginE - _ZN51_INTERNAL_7c5e0505_20_UpSampleNearest1d_cu_19867e384cuda3std6ranges3__45__cpo6cbeginE)
_ZN51_INTERNAL_7c5e0505_20_UpSampleNearest1d_cu_19867e384cuda3std6ranges3__45__cpo6cbeginE:
	.zero		1
	.type		_ZN51_INTERNAL_7c5e0505_20_UpSampleNearest1d_cu_19867e384cuda3std3__45__cpo6rbeginE,@object
	.size		_ZN51_INTERNAL_7c5e0505_20_UpSampleNearest1d_cu_19867e384cuda3std3__45__cpo6rbeginE,(_ZN51_INTERNAL_7c5e0505_20_UpSampleNearest1d_cu_19867e384cuda3std6ranges3__45__cpo4nextE - _ZN51_INTERNAL_7c5e0505_20_UpSampleNearest1d_cu_19867e384cuda3std3__45__cpo6rbeginE)
_ZN51_INTERNAL_7c5e0505_20_UpSampleNearest1d_cu_19867e384cuda3std3__45__cpo6rbeginE:
	.zero		1
	.type		_ZN51_INTERNAL_7c5e0505_20_UpSampleNearest1d_cu_19867e384cuda3std6ranges3__45__cpo4nextE,@object
	.size		_ZN51_INTERNAL_7c5e0505_20_UpSampleNearest1d_cu_19867e384cuda3std6ranges3__45__cpo4nextE,(_ZN51_INTERNAL_7c5e0505_20_UpSampleNearest1d_cu_19867e384cuda3std6ranges3__45__cpo4swapE - _ZN51_INTERNAL_7c5e0505_20_UpSampleNearest1d_cu_19867e384cuda3std6ranges3__45__cpo4nextE)
_ZN51_INTERNAL_7c5e0505_20_UpSampleNearest1d_cu_19867e384cuda3std6ranges3__45__cpo4nextE:
	.zero		1
	.type		_ZN51_INTERNAL_7c5e0505_20_UpSampleNearest1d_cu_19867e384cuda3std6ranges3__45__cpo4swapE,@object
	.size		_ZN51_INTERNAL_7c5e0505_20_UpSampleNearest1d_cu_19867e384cuda3std6ranges3__45__cpo4swapE,(_ZN51_INTERNAL_7c5e0505_20_UpSampleNearest1d_cu_19867e384cuda3std3__420unreachable_sentinelE - _ZN51_INTERNAL_7c5e0505_20_UpSampleNearest1d_cu_19867e384cuda3std6ranges3__45__cpo4swapE)
_ZN51_INTERNAL_7c5e0505_20_UpSampleNearest1d_cu_19867e384cuda3std6ranges3__45__cpo4swapE:
	.zero		1
	.type		_ZN51_INTERNAL_7c5e0505_20_UpSampleNearest1d_cu_19867e384cuda3std3__420unreachable_sentinelE,@object
	.size		_ZN51_INTERNAL_7c5e0505_20_UpSampleNearest1d_cu_19867e384cuda3std3__420unreachable_sentinelE,(_ZN51_INTERNAL_7c5e0505_20_UpSampleNearest1d_cu_19867e386thrust24THRUST_300001_SM_1030_NS6system6detail10sequential3seqE - _ZN51_INTERNAL_7c5e0505_20_UpSampleNearest1d_cu_19867e384cuda3std3__420unreachable_sentinelE)
_ZN51_INTERNAL_7c5e0505_20_UpSampleNearest1d_cu_19867e384cuda3std3__420unreachable_sentinelE:
	.zero		1
	.type		_ZN51_INTERNAL_7c5e0505_20_UpSampleNearest1d_cu_19867e386thrust24THRUST_300001_SM_1030_NS6system6detail10sequential3seqE,@object
	.size		_ZN51_INTERNAL_7c5e0505_20_UpSampleNearest1d_cu_19867e386thrust24THRUST_300001_SM_1030_NS6system6detail10sequential3seqE,(_ZN51_INTERNAL_7c5e0505_20_UpSampleNearest1d_cu_19867e384cuda3std3__45__cpo4cendE - _ZN51_INTERNAL_7c5e0505_20_UpSampleNearest1d_cu_19867e386thrust24THRUST_300001_SM_1030_NS6system6detail10sequential3seqE)
_ZN51_INTERNAL_7c5e0505_20_UpSampleNearest1d_cu_19867e386thrust24THRUST_300001_SM_1030_NS6system6detail10sequential3seqE:
	.zero		1
	.type		_ZN51_INTERNAL_7c5e0505_20_UpSampleNearest1d_cu_19867e384cuda3std3__45__cpo4cendE,@object
	.size		_ZN51_INTERNAL_7c5e0505_20_UpSampleNearest1d_cu_19867e384cuda3std3__45__cpo4cendE,(_ZN51_INTERNAL_7c5e0505_20_UpSampleNearest1d_cu_19867e384cuda3std6ranges3__45__cpo9iter_swapE - _ZN51_INTERNAL_7c5e0505_20_UpSampleNearest1d_cu_19867e384cuda3std3__45__cpo4cendE)
_ZN51_INTERNAL_7c5e0505_20_UpSampleNearest1d_cu_19867e384cuda3std3__45__cpo4cendE:
	.zero		1
	.type		_ZN51_INTERNAL_7c5e0505_20_UpSampleNearest1d_cu_19867e384cuda3std6ranges3__45__cpo9iter_swapE,@object
	.size		_ZN51_INTERNAL_7c5e0505_20_UpSampleNearest1d_cu_19867e384cuda3std6ranges3__45__cpo9iter_swapE,(_ZN51_INTERNAL_7c5e0505_20_UpSampleNearest1d_cu_19867e384cuda3std3__45__cpo5crendE - _ZN51_INTERNAL_7c5e0505_20_UpSampleNearest1d_cu_19867e384cuda3std6ranges3__45__cpo9iter_swapE)
_ZN51_INTERNAL_7c5e0505_20_UpSampleNearest1d_cu_19867e384cuda3std6ranges3__45__cpo9iter_swapE:
	.zero		1
	.type		_ZN51_INTERNAL_7c5e0505_20_UpSampleNearest1d_cu_19867e384cuda3std3__45__cpo5crendE,@object
	.size		_ZN51_INTERNAL_7c5e0505_20_UpSampleNearest1d_cu_19867e384cuda3std3__45__cpo5crendE,(_ZN51_INTERNAL_7c5e0505_20_UpSampleNearest1d_cu_19867e384cuda3std6ranges3__45__cpo5cdataE - _ZN51_INTERNAL_7c5e0505_20_UpSampleNearest1d_cu_19867e384cuda3std3__45__cpo5crendE)
_ZN51_INTERNAL_7c5e0505_20_UpSampleNearest1d_cu_19867e384cuda3std3__45__cpo5crendE:
	.zero		1
	.type		_ZN51_INTERNAL_7c5e0505_20_UpSampleNearest1d_cu_19867e384cuda3std6ranges3__45__cpo5cdataE,@object
	.size		_ZN51_INTERNAL_7c5e0505_20_UpSampleNearest1d_cu_19867e384cuda3std6ranges3__45__cpo5cdataE,(_ZN51_INTERNAL_7c5e0505_20_UpSampleNearest1d_cu_19867e384cuda3std6ranges3__45__cpo3endE - _ZN51_INTERNAL_7c5e0505_20_UpSampleNearest1d_cu_19867e384cuda3std6ranges3__45__cpo5cdataE)
_ZN51_INTERNAL_7c5e0505_20_UpSampleNearest1d_cu_19867e384cuda3std6ranges3__45__cpo5cdataE:
	.zero		1
	.type		_ZN51_INTERNAL_7c5e0505_20_UpSampleNearest1d_cu_19867e384cuda3std6ranges3__45__cpo3endE,@object
	.size		_ZN51_INTERNAL_7c5e0505_20_UpSampleNearest1d_cu_19867e384cuda3std6ranges3__45__cpo3endE,(_ZN51_INTERNAL_7c5e0505_20_UpSampleNearest1d_cu_19867e384cuda3std3__419piecewise_constructE - _ZN51_INTERNAL_7c5e0505_20_UpSampleNearest1d_cu_19867e384cuda3std6ranges3__45__cpo3endE)
_ZN51_INTERNAL_7c5e0505_20_UpSampleNearest1d_cu_19867e384cuda3std6ranges3__45__cpo3endE:
	.zero		1
	.type		_ZN51_INTERNAL_7c5e0505_20_UpSampleNearest1d_cu_19867e384cuda3std3__419piecewise_constructE,@object
	.size		_ZN51_INTERNAL_7c5e0505_20_UpSampleNearest1d_cu_19867e384cuda3std3__419piecewise_constructE,(_ZN51_INTERNAL_7c5e0505_20_UpSampleNearest1d_cu_19867e384cuda3std6ranges3__45__cpo5ssizeE - _ZN51_INTERNAL_7c5e0505_20_UpSampleNearest1d_cu_19867e384cuda3std3__419piecewise_constructE)
_ZN51_INTERNAL_7c5e0505_20_UpSampleNearest1d_cu_19867e384cuda3std3__419piecewise_constructE:
	.zero		1
	.type		_ZN51_INTERNAL_7c5e0505_20_UpSampleNearest1d_cu_19867e384cuda3std6ranges3__45__cpo5ssizeE,@object
	.size		_ZN51_INTERNAL_7c5e0505_20_UpSampleNearest1d_cu_19867e384cuda3std6ranges3__45__cpo5ssizeE,(_ZN51_INTERNAL_7c5e0505_20_UpSampleNearest1d_cu_19867e384cuda3std3__45__cpo3endE - _ZN51_INTERNAL_7c5e0505_20_UpSampleNearest1d_cu_19867e384cuda3std6ranges3__45__cpo5ssizeE)
_ZN51_INTERNAL_7c5e0505_20_UpSampleNearest1d_cu_19867e384cuda3std6ranges3__45__cpo5ssizeE:
	.zero		1
	.type		_ZN51_INTERNAL_7c5e0505_20_UpSampleNearest1d_cu_19867e384cuda3std3__45__cpo3endE,@object
	.size		_ZN51_INTERNAL_7c5e0505_20_UpSampleNearest1d_cu_19867e384cuda3std3__45__cpo3endE,(_ZN51_INTERNAL_7c5e0505_20_UpSampleNearest1d_cu_19867e384cuda3std6ranges3__45__cpo4cendE - _ZN51_INTERNAL_7c5e0505_20_UpSampleNearest1d_cu_19867e384cuda3std3__45__cpo3endE)
_ZN51_INTERNAL_7c5e0505_20_UpSampleNearest1d_cu_19867e384cuda3std3__45__cpo3endE:
	.zero		1
	.type		_ZN51_INTERNAL_7c5e0505_20_UpSampleNearest1d_cu_19867e384cuda3std6ranges3__45__cpo4cendE,@object
	.size		_ZN51_INTERNAL_7c5e0505_20_UpSampleNearest1d_cu_19867e384cuda3std6ranges3__45__cpo4cendE,(_ZN51_INTERNAL_7c5e0505_20_UpSampleNearest1d_cu_19867e384cuda3std3__45__cpo4rendE - _ZN51_INTERNAL_7c5e0505_20_UpSampleNearest1d_cu_19867e384cuda3std6ranges3__45__cpo4cendE)
_ZN51_INTERNAL_7c5e0505_20_UpSampleNearest1d_cu_19867e384cuda3std6ranges3__45__cpo4cendE:
	.zero		1
	.type		_ZN51_INTERNAL_7c5e0505_20_UpSampleNearest1d_cu_19867e384cuda3std3__45__cpo4rendE,@object
	.size		_ZN51_INTERNAL_7c5e0505_20_UpSampleNearest1d_cu_19867e384cuda3std3__45__cpo4rendE,(_ZN51_INTERNAL_7c5e0505_20_UpSampleNearest1d_cu_19867e384cuda3std6ranges3__45__cpo4prevE - _ZN51_INTERNAL_7c5e0505_20_UpSampleNearest1d_cu_19867e384cuda3std3__45__cpo4rendE)
_ZN51_INTERNAL_7c5e0505_20_UpSampleNearest1d_cu_19867e384cuda3std3__45__cpo4rendE:
	.zero		1
	.type		_ZN51_INTERNAL_7c5e0505_20_UpSampleNearest1d_cu_19867e384cuda3std6ranges3__45__cpo4prevE,@object
	.size		_ZN51_INTERNAL_7c5e0505_20_UpSampleNearest1d_cu_19867e384cuda3std6ranges3__45__cpo4prevE,(_ZN51_INTERNAL_7c5e0505_20_UpSampleNearest1d_cu_19867e384cuda3std6ranges3__45__cpo9iter_moveE - _ZN51_INTERNAL_7c5e0505_20_UpSampleNearest1d_cu_19867e384cuda3std6ranges3__45__cpo4prevE)
_ZN51_INTERNAL_7c5e0505_20_UpSampleNearest1d_cu_19867e384cuda3std6ranges3__45__cpo4prevE:
	.zero		1
	.type		_ZN51_INTERNAL_7c5e0505_20_UpSampleNearest1d_cu_19867e384cuda3std6ranges3__45__cpo9iter_moveE,@object
	.size		_ZN51_INTERNAL_7c5e0505_20_UpSampleNearest1d_cu_19867e384cuda3std6ranges3__45__cpo9iter_moveE,(.L_13 - _ZN51_INTERNAL_7c5e0505_20_UpSampleNearest1d_cu_19867e384cuda3std6ranges3__45__cpo9iter_moveE)
_ZN51_INTERNAL_7c5e0505_20_UpSampleNearest1d_cu_19867e384cuda3std6ranges3__45__cpo9iter_moveE:
	.zero		1
.L_13:


//--------------------- .nv.constant0._ZN2at6native53_GLOBAL__N__7c5e0505_20_UpSampleNearest1d_cu_19867e3837upsample_nearest1d_backward_out_frameIhlXadL_ZNS0_46nearest_neighbor_exact_bw_compute_source_indexEfiiEEEEvPKT_mmmmPS3_f --------------------------
	.section	.nv.constant0._ZN2at6native53_GLOBAL__N__7c5e0505_20_UpSampleNearest1d_cu_19867e3837upsample_nearest1d_backward_out_frameIhlXadL_ZNS0_46nearest_neighbor_exact_bw_compute_source_indexEfiiEEEEvPKT_mmmmPS3_f,"a",@progbits
	.sectionflags	@""
	.align	4
.nv.constant0._ZN2at6native53_GLOBAL__N__7c5e0505_20_UpSampleNearest1d_cu_19867e3837upsample_nearest1d_backward_out_frameIhlXadL_ZNS0_46nearest_neighbor_exact_bw_compute_source_indexEfiiEEEEvPKT_mmmmPS3_f:
	.zero		948


//--------------------- .nv.constant0._ZN2at6native53_GLOBAL__N__7c5e0505_20_UpSampleNearest1d_cu_19867e3837upsample_nearest1d_backward_out_frameIN3c108BFloat16EfXadL_ZNS0_46nearest_neighbor_exact_bw_compute_source_indexEfiiEEEEvPKT_mmmmPS5_f --------------------------
	.section	.nv.constant0._ZN2at6native53_GLOBAL__N__7c5e0505_20_UpSampleNearest1d_cu_19867e3837upsample_nearest1d_backward_out_frameIN3c108BFloat16EfXadL_ZNS0_46nearest_neighbor_exact_bw_compute_source_indexEfiiEEEEvPKT_mmmmPS5_f,"a",@progbits
	.sectionflags	@""
	.align	4
.nv.constant0._ZN2at6native53_GLOBAL__N__7c5e0505_20_UpSampleNearest1d_cu_19867e3837upsample_nearest1d_backward_out_frameIN3c108BFloat16EfXadL_ZNS0_46nearest_neighbor_exact_bw_compute_source_indexEfiiEEEEvPKT_mmmmPS5_f:
	.zero		948


//--------------------- .nv.constant0._ZN2at6native53_GLOBAL__N__7c5e0505_20_UpSampleNearest1d_cu_19867e3837upsample_nearest1d_backward_out_frameIN3c104HalfEfXadL_ZNS0_46nearest_neighbor_exact_bw_compute_source_indexEfiiEEEEvPKT_mmmmPS5_f --------------------------
	.section	.nv.constant0._ZN2at6native53_GLOBAL__N__7c5e0505_20_UpSampleNearest1d_cu_19867e3837upsample_nearest1d_backward_out_frameIN3c104HalfEfXadL_ZNS0_46nearest_neighbor_exact_bw_compute_source_indexEfiiEEEEvPKT_mmmmPS5_f,"a",@progbits
	.sectionflags	@""
	.align	4
.nv.constant0._ZN2at6native53_GLOBAL__N__7c5e0505_20_UpSampleNearest1d_cu_19867e3837upsample_nearest1d_backward_out_frameIN3c104HalfEfXadL_ZNS0_46nearest_neighbor_exact_bw_compute_source_indexEfiiEEEEvPKT_mmmmPS5_f:
	.zero		948


//--------------------- .nv.constant0._ZN2at6native53_GLOBAL__N__7c5e0505_20_UpSampleNearest1d_cu_19867e3837upsample_nearest1d_backward_out_frameIffXadL_ZNS0_46nearest_neighbor_exact_bw_compute_source_indexEfiiEEEEvPKT_mmmmPS3_f --------------------------
	.section	.nv.constant0._ZN2at6native53_GLOBAL__N__7c5e0505_20_UpSampleNearest1d_cu_19867e3837upsample_nearest1d_backward_out_frameIffXadL_ZNS0_46nearest_neighbor_exact_bw_compute_source_indexEfiiEEEEvPKT_mmmmPS3_f,"a",@progbits
	.sectionflags	@""
	.align	4
.nv.constant0._ZN2at6native53_GLOBAL__N__7c5e0505_20_UpSampleNearest1d_cu_19867e3837upsample_nearest1d_backward_out_frameIffXadL_ZNS0_46nearest_neighbor_exact_bw_compute_source_indexEfiiEEEEvPKT_mmmmPS3_f:
	.zero		948


//--------------------- .nv.constant0._ZN2at6native53_GLOBAL__N__7c5e0505_20_UpSampleNearest1d_cu_19867e3837upsample_nearest1d_backward_out_frameIddXadL_ZNS0_46nearest_neighbor_exact_bw_compute_source_indexEfiiEEEEvPKT_mmmmPS3_f --------------------------
	.section	.nv.constant0._ZN2at6native53_GLOBAL__N__7c5e0505_20_UpSampleNearest1d_cu_19867e3837upsample_nearest1d_backward_out_frameIddXadL_ZNS0_46nearest_neighbor_exact_bw_compute_source_indexEfiiEEEEvPKT_mmmmPS3_f,"a",@progbits
	.sectionflags	@""
	.align	4
.nv.constant0._ZN2at6native53_GLOBAL__N__7c5e0505_20_UpSampleNearest1d_cu_19867e3837upsample_nearest1d_backward_out_frameIddXadL_ZNS0_46nearest_neighbor_exact_bw_compute_source_indexEfiiEEEEvPKT_mmmmPS3_f:
	.zero		948


//--------------------- .nv.constant0._ZN2at6native53_GLOBAL__N__7c5e0505_20_UpSampleNearest1d_cu_19867e3837upsample_nearest1d_backward_out_frameIhlXadL_ZNS0_40nearest_neighbor_bw_compute_source_indexEfiiEEEEvPKT_mmmmPS3_f --------------------------
	.section	.nv.constant0._ZN2at6native53_GLOBAL__N__7c5e0505_20_UpSampleNearest1d_cu_19867e3837upsample_nearest1d_backward_out_frameIhlXadL_ZNS0_40nearest_neighbor_bw_compute_source_indexEfiiEEEEvPKT_mmmmPS3_f,"a",@progbits
	.sectionflags	@""
	.align	4
.nv.constant0._ZN2at6native53_GLOBAL__N__7c5e0505_20_UpSampleNearest1d_cu_19867e3837upsample_nearest1d_backward_out_frameIhlXadL_ZNS0_40nearest_neighbor_bw_compute_source_indexEfiiEEEEvPKT_mmmmPS3_f:
	.zero		948


//--------------------- .nv.constant0._ZN2at6native53_GLOBAL__N__7c5e0505_20_UpSampleNearest1d_cu_19867e3837upsample_nearest1d_backward_out_frameIN3c108BFloat16EfXadL_ZNS0_40nearest_neighbor_bw_compute_source_indexEfiiEEEEvPKT_mmmmPS5_f --------------------------
	.section	.nv.constant0._ZN2at6native53_GLOBAL__N__7c5e0505_20_UpSampleNearest1d_cu_19867e3837upsample_nearest1d_backward_out_frameIN3c108BFloat16EfXadL_ZNS0_40nearest_neighbor_bw_compute_source_indexEfiiEEEEvPKT_mmmmPS5_f,"a",@progbits
	.sectionflags	@""
	.align	4
.nv.constant0._ZN2at6native53_GLOBAL__N__7c5e0505_20_UpSampleNearest1d_cu_19867e3837upsample_nearest1d_backward_out_frameIN3c108BFloat16EfXadL_ZNS0_40nearest_neighbor_bw_compute_source_indexEfiiEEEEvPKT_mmmmPS5_f:
	.zero		948


//--------------------- .nv.constant0._ZN2at6native53_GLOBAL__N__7c5e0505_20_UpSampleNearest1d_cu_19867e3837upsample_nearest1d_backward_out_frameIN3c104HalfEfXadL_ZNS0_40nearest_neighbor_bw_compute_source_indexEfiiEEEEvPKT_mmmmPS5_f --------------------------
	.section	.nv.constant0._ZN2at6native53_GLOBAL__N__7c5e0505_20_UpSampleNearest1d_cu_19867e3837upsample_nearest1d_backward_out_frameIN3c104HalfEfXadL_ZNS0_40nearest_neighbor_bw_compute_source_indexEfiiEEEEvPKT_mmmmPS5_f,"a",@progbits
	.sectionflags	@""
	.align	4
.nv.constant0._ZN2at6native53_GLOBAL__N__7c5e0505_20_UpSampleNearest1d_cu_19867e3837upsample_nearest1d_backward_out_frameIN3c104HalfEfXadL_ZNS0_40nearest_neighbor_bw_compute_source_indexEfiiEEEEvPKT_mmmmPS5_f:
	.zero		948


//--------------------- .nv.constant0._ZN2at6native53_GLOBAL__N__7c5e0505_20_UpSampleNearest1d_cu_19867e3837upsample_nearest1d_backward_out_frameIffXadL_ZNS0_40nearest_neighbor_bw_compute_source_indexEfiiEEEEvPKT_mmmmPS3_f --------------------------
	.section	.nv.constant0._ZN2at6native53_GLOBAL__N__7c5e0505_20_UpSampleNearest1d_cu_19867e3837upsample_nearest1d_backward_out_frameIffXadL_ZNS0_40nearest_neighbor_bw_compute_source_indexEfiiEEEEvPKT_mmmmPS3_f,"a",@progbits
	.sectionflags	@""
	.align	4
.nv.constant0._ZN2at6native53_GLOBAL__N__7c5e0505_20_UpSampleNearest1d_cu_19867e3837upsample_nearest1d_backward_out_frameIffXadL_ZNS0_40nearest_neighbor_bw_compute_source_indexEfiiEEEEvPKT_mmmmPS3_f:
	.zero		948


//--------------------- .nv.constant0._ZN2at6native53_GLOBAL__N__7c5e0505_20_UpSampleNearest1d_cu_19867e3837upsample_nearest1d_backward_out_frameIddXadL_ZNS0_40nearest_neighbor_bw_compute_source_indexEfiiEEEEvPKT_mmmmPS3_f --------------------------
	.section	.nv.constant0._ZN2at6native53_GLOBAL__N__7c5e0505_20_UpSampleNearest1d_cu_19867e3837upsample_nearest1d_backward_out_frameIddXadL_ZNS0_40nearest_neighbor_bw_compute_source_indexEfiiEEEEvPKT_mmmmPS3_f,"a",@progbits
	.sectionflags	@""
	.align	4
.nv.constant0._ZN2at6native53_GLOBAL__N__7c5e0505_20_UpSampleNearest1d_cu_19867e3837upsample_nearest1d_backward_out_frameIddXadL_ZNS0_40nearest_neighbor_bw_compute_source_indexEfiiEEEEvPKT_mmmmPS3_f:
	.zero		948


//--------------------- .nv.constant0._ZN2at6native53_GLOBAL__N__7c5e0505_20_UpSampleNearest1d_cu_19867e3828upsample_nearest1d_out_frameIhXadL_ZNS0_43nearest_neighbor_exact_compute_source_indexEfiiEEEEvPKT_mmmmPS3_f --------------------------
	.section	.nv.constant0._ZN2at6native53_GLOBAL__N__7c5e0505_20_UpSampleNearest1d_cu_19867e3828upsample_nearest1d_out_frameIhXadL_ZNS0_43nearest_neighbor_exact_compute_source_indexEfiiEEEEvPKT_mmmmPS3_f,"a",@progbits
	.sectionflags	@""
	.align	4
.nv.constant0._ZN2at6native53_GLOBAL__N__7c5e0505_20_UpSampleNearest1d_cu_19867e3828upsample_nearest1d_out_frameIhXadL_ZNS0_43nearest_neighbor_exact_compute_source_indexEfiiEEEEvPKT_mmmmPS3_f:
	.zero		948


//--------------------- .nv.constant0._ZN2at6native53_GLOBAL__N__7c5e0505_20_UpSampleNearest1d_cu_19867e3828upsample_nearest1d_out_frameIN3c108BFloat16EXadL_ZNS0_43nearest_neighbor_exact_compute_source_indexEfiiEEEEvPKT_mmmmPS5_f --------------------------
	.section	.nv.constant0._ZN2at6native53_GLOBAL__N__7c5e0505_20_UpSampleNearest1d_cu_19867e3828upsample_nearest1d_out_frameIN3c108BFloat16EXadL_ZNS0_43nearest_neighbor_exact_compute_source_indexEfiiEEEEvPKT_mmmmPS5_f,"a",@progbits
	.sectionflags	@""
	.align	4
.nv.constant0._ZN2at6native53_GLOBAL__N__7c5e0505_20_UpSampleNearest1d_cu_19867e3828upsample_nearest1d_out_frameIN3c108BFloat16EXadL_ZNS0_43nearest_neighbor_exact_compute_source_indexEfiiEEEEvPKT_mmmmPS5_f:
	.zero		948


//--------------------- .nv.constant0._ZN2at6native53_GLOBAL__N__7c5e0505_20_UpSampleNearest1d_cu_19867e3828upsample_nearest1d_out_frameIN3c104HalfEXadL_ZNS0_43nearest_neighbor_exact_compute_source_indexEfiiEEEEvPKT_mmmmPS5_f --------------------------
	.section	.nv.constant0._ZN2at6native53_GLOBAL__N__7c5e0505_20_UpSampleNearest1d_cu_19867e3828upsample_nearest1d_out_frameIN3c104HalfEXadL_ZNS0_43nearest_neighbor_exact_compute_source_indexEfiiEEEEvPKT_mmmmPS5_f,"a",@progbits
	.sectionflags	@""
	.align	4
.nv.constant0._ZN2at6native53_GLOBAL__N__7c5e0505_20_UpSampleNearest1d_cu_19867e3828upsample_nearest1d_out_frameIN3c104HalfEXadL_ZNS0_43nearest_neighbor_exact_compute_source_indexEfiiEEEEvPKT_mmmmPS5_f:
	.zero		948


//--------------------- .nv.constant0._ZN2at6native53_GLOBAL__N__7c5e0505_20_UpSampleNearest1d_cu_19867e3828upsample_nearest1d_out_frameIfXadL_ZNS0_43nearest_neighbor_exact_compute_source_indexEfiiEEEEvPKT_mmmmPS3_f --------------------------
	.section	.nv.constant0._ZN2at6native53_GLOBAL__N__7c5e0505_20_UpSampleNearest1d_cu_19867e3828upsample_nearest1d_out_frameIfXadL_ZNS0_43nearest_neighbor_exact_compute_source_indexEfiiEEEEvPKT_mmmmPS3_f,"a",@progbits
	.sectionflags	@""
	.align	4
.nv.constant0._ZN2at6native53_GLOBAL__N__7c5e0505_20_UpSampleNearest1d_cu_19867e3828upsample_nearest1d_out_frameIfXadL_ZNS0_43nearest_neighbor_exact_compute_source_indexEfiiEEEEvPKT_mmmmPS3_f:
	.zero		948


//--------------------- .nv.constant0._ZN2at6native53_GLOBAL__N__7c5e0505_20_UpSampleNearest1d_cu_19867e3828upsample_nearest1d_out_frameIdXadL_ZNS0_43nearest_neighbor_exact_compute_source_indexEfiiEEEEvPKT_mmmmPS3_f --------------------------
	.section	.nv.constant0._ZN2at6native53_GLOBAL__N__7c5e0505_20_UpSampleNearest1d_cu_19867e3828upsample_nearest1d_out_frameIdXadL_ZNS0_43nearest_neighbor_exact_compute_source_indexEfiiEEEEvPKT_mmmmPS3_f,"a",@progbits
	.sectionflags	@""
	.align	4
.nv.constant0._ZN2at6native53_GLOBAL__N__7c5e0505_20_UpSampleNearest1d_cu_19867e3828upsample_nearest1d_out_frameIdXadL_ZNS0_43nearest_neighbor_exact_compute_source_indexEfiiEEEEvPKT_mmmmPS3_f:
	.zero		948


//--------------------- .nv.constant0._ZN2at6native53_GLOBAL__N__7c5e0505_20_UpSampleNearest1d_cu_19867e3828upsample_nearest1d_out_frameIhXadL_ZNS0_37nearest_neighbor_compute_source_indexEfiiEEEEvPKT_mmmmPS3_f --------------------------
	.section	.nv.constant0._ZN2at6native53_GLOBAL__N__7c5e0505_20_UpSampleNearest1d_cu_19867e3828upsample_nearest1d_out_frameIhXadL_ZNS0_37nearest_neighbor_compute_source_indexEfiiEEEEvPKT_mmmmPS3_f,"a",@progbits
	.sectionflags	@""
	.align	4
.nv.constant0._ZN2at6native53_GLOBAL__N__7c5e0505_20_UpSampleNearest1d_cu_19867e3828upsample_nearest1d_out_frameIhXadL_ZNS0_37nearest_neighbor_compute_source_indexEfiiEEEEvPKT_mmmmPS3_f:
	.zero		948


//--------------------- .nv.constant0._ZN2at6native53_GLOBAL__N__7c5e0505_20_UpSampleNearest1d_cu_19867e3828upsample_nearest1d_out_frameIN3c108BFloat16EXadL_ZNS0_37nearest_neighbor_compute_source_indexEfiiEEEEvPKT_mmmmPS5_f --------------------------
	.section	.nv.constant0._ZN2at6native53_GLOBAL__N__7c5e0505_20_UpSampleNearest1d_cu_19867e3828upsample_nearest1d_out_frameIN3c108BFloat16EXadL_ZNS0_37nearest_neighbor_compute_source_indexEfiiEEEEvPKT_mmmmPS5_f,"a",@progbits
	.sectionflags	@""
	.align	4
.nv.constant0._ZN2at6native53_GLOBAL__N__7c5e0505_20_UpSampleNearest1d_cu_19867e3828upsample_nearest1d_out_frameIN3c108BFloat16EXadL_ZNS0_37nearest_neighbor_compute_source_indexEfiiEEEEvPKT_mmmmPS5_f:
	.zero		948


//--------------------- .nv.constant0._ZN2at6native53_GLOBAL__N__7c5e0505_20_UpSampleNearest1d_cu_19867e3828upsample_nearest1d_out_frameIN3c104HalfEXadL_ZNS0_37nearest_neighbor_compute_source_indexEfiiEEEEvPKT_mmmmPS5_f --------------------------
	.section	.nv.constant0._ZN2at6native53_GLOBAL__N__7c5e0505_20_UpSampleNearest1d_cu_19867e3828upsample_nearest1d_out_frameIN3c104HalfEXadL_ZNS0_37nearest_neighbor_compute_source_indexEfiiEEEEvPKT_mmmmPS5_f,"a",@progbits
	.sectionflags	@""
	.align	4
.nv.constant0._ZN2at6native53_GLOBAL__N__7c5e0505_20_UpSampleNearest1d_cu_19867e3828upsample_nearest1d_out_frameIN3c104HalfEXadL_ZNS0_37nearest_neighbor_compute_source_indexEfiiEEEEvPKT_mmmmPS5_f:
	.zero		948


//--------------------- .nv.constant0._ZN2at6native53_GLOBAL__N__7c5e0505_20_UpSampleNearest1d_cu_19867e3828upsample_nearest1d_out_frameIfXadL_ZNS0_37nearest_neighbor_compute_source_indexEfiiEEEEvPKT_mmmmPS3_f --------------------------
	.section	.nv.constant0._ZN2at6native53_GLOBAL__N__7c5e0505_20_UpSampleNearest1d_cu_19867e3828upsample_nearest1d_out_frameIfXadL_ZNS0_37nearest_neighbor_compute_source_indexEfiiEEEEvPKT_mmmmPS3_f,"a",@progbits
	.sectionflags	@""
	.align	4
.nv.constant0._ZN2at6native53_GLOBAL__N__7c5e0505_20_UpSampleNearest1d_cu_19867e3828upsample_nearest1d_out_frameIfXadL_ZNS0_37nearest_neighbor_compute_source_indexEfiiEEEEvPKT_mmmmPS3_f:
	.zero		948


//--------------------- .nv.constant0._ZN2at6native53_GLOBAL__N__7c5e0505_20_UpSampleNearest1d_cu_19867e3828upsample_nearest1d_out_frameIdXadL_ZNS0_37nearest_neighbor_compute_source_indexEfiiEEEEvPKT_mmmmPS3_f --------------------------
	.section	.nv.constant0._ZN2at6native53_GLOBAL__N__7c5e0505_20_UpSampleNearest1d_cu_19867e3828upsample_nearest1d_out_frameIdXadL_ZNS0_37nearest_neighbor_compute_source_indexEfiiEEEEvPKT_mmmmPS3_f,"a",@progbits
	.sectionflags	@""
	.align	4
.nv.constant0._ZN2at6native53_GLOBAL__N__7c5e0505_20_UpSampleNearest1d_cu_19867e3828upsample_nearest1d_out_frameIdXadL_ZNS0_37nearest_neighbor_compute_source_indexEfiiEEEEvPKT_mmmmPS3_f:
	.zero		948


//--------------------- SYMBOLS --------------------------

	.type		.nv.reservedSmem.offset0,@object
	.size		.nv.reservedSmem.offset0,0x4
